//
// Generated by NVIDIA NVVM Compiler
//
// Compiler Build ID: CL-36424714
// Cuda compilation tools, release 13.0, V13.0.88
// Based on NVVM 20.0.0
//

.version 9.0
.target sm_100
.address_size 64

	// .globl	halve_edges
.func  (.param .align 16 .b8 func_retval0[16]) __internal_trig_reduction_slowpathd
(
	.param .b64 __internal_trig_reduction_slowpathd_param_0
)
;
.extern .shared .align 16 .b8 s[];
.extern .shared .align 16 .b8 block_hist[];
.global .align 8 .b8 __cudart_i2opi_d[144] = {8, 93, 141, 31, 177, 95, 251, 107, 234, 146, 82, 138, 247, 57, 7, 61, 123, 241, 229, 235, 199, 186, 39, 117, 45, 234, 95, 158, 102, 63, 70, 79, 183, 9, 203, 39, 207, 126, 54, 109, 31, 109, 10, 90, 139, 17, 47, 239, 15, 152, 5, 222, 255, 151, 248, 31, 59, 40, 249, 189, 139, 95, 132, 156, 244, 57, 83, 131, 57, 214, 145, 57, 65, 126, 95, 180, 38, 112, 156, 233, 132, 68, 187, 46, 245, 53, 130, 232, 62, 167, 41, 177, 28, 235, 29, 254, 28, 146, 209, 9, 234, 46, 73, 6, 224, 210, 77, 66, 58, 110, 36, 183, 97, 197, 187, 222, 171, 99, 81, 254, 65, 144, 67, 60, 153, 149, 98, 219, 192, 221, 52, 245, 209, 87, 39, 252, 41, 21, 68, 78, 110, 131, 249, 162};
.global .align 16 .b8 __cudart_sin_cos_coeffs[128] = {70, 210, 176, 44, 241, 229, 90, 190, 146, 227, 172, 105, 227, 29, 199, 62, 161, 98, 219, 25, 160, 1, 42, 191, 24, 8, 17, 17, 17, 17, 129, 63, 84, 85, 85, 85, 85, 85, 197, 191, 0, 0, 0, 0, 0, 0, 0, 0, 0, 0, 0, 0, 0, 0, 0, 0, 100, 129, 253, 32, 131, 255, 168, 189, 40, 133, 239, 193, 167, 238, 33, 62, 217, 230, 6, 142, 79, 126, 146, 190, 233, 188, 221, 25, 160, 1, 250, 62, 71, 93, 193, 22, 108, 193, 86, 191, 81, 85, 85, 85, 85, 85, 165, 63, 0, 0, 0, 0, 0, 0, 224, 191, 0, 0, 0, 0, 0, 0, 240, 63};

.visible .entry halve_edges(
	.param .u64 .ptr .align 1 halve_edges_param_0,
	.param .u32 halve_edges_param_1
)
{
	.reg .pred 	%p<3>;
	.reg .b32 	%r<3>;
	.reg .b64 	%rd<5>;
	.reg .b64 	%fd<5>;

	ld.param.u64 	%rd2, [halve_edges_param_0];
	ld.param.u32 	%r1, [halve_edges_param_1];
	cvta.to.global.u64 	%rd1, %rd2;
	mov.u32 	%r2, %tid.x;
	setp.eq.s32 	%p1, %r2, 32;
	@%p1 bra 	$L__BB0_3;
	setp.ne.s32 	%p2, %r2, 0;
	@%p2 bra 	$L__BB0_4;
	ld.global.f64 	%fd3, [%rd1];
	mul.f64 	%fd4, %fd3, 0d3FE0000000000000;
	st.global.f64 	[%rd1], %fd4;
	bra.uni 	$L__BB0_4;
$L__BB0_3:
	mul.wide.s32 	%rd3, %r1, 8;
	add.s64 	%rd4, %rd1, %rd3;
	ld.global.f64 	%fd1, [%rd4+-8];
	mul.f64 	%fd2, %fd1, 0d3FE0000000000000;
	st.global.f64 	[%rd4+-8], %fd2;
$L__BB0_4:
	ret;

}
	// .globl	simple_kick
.visible .entry simple_kick(
	.param .u64 .ptr .align 1 simple_kick_param_0,
	.param .u64 .ptr .align 1 simple_kick_param_1,
	.param .u32 simple_kick_param_2,
	.param .u64 .ptr .align 1 simple_kick_param_3,
	.param .u64 .ptr .align 1 simple_kick_param_4,
	.param .u64 .ptr .align 1 simple_kick_param_5,
	.param .u32 simple_kick_param_6,
	.param .f64 simple_kick_param_7
)
{
	.reg .pred 	%p<20>;
	.reg .b32 	%r<55>;
	.reg .b64 	%rd<38>;
	.reg .b64 	%fd<116>;

	ld.param.u64 	%rd18, [simple_kick_param_1];
	ld.param.u32 	%r21, [simple_kick_param_2];
	ld.param.u64 	%rd19, [simple_kick_param_3];
	ld.param.u64 	%rd20, [simple_kick_param_4];
	ld.param.u64 	%rd21, [simple_kick_param_5];
	ld.param.u32 	%r22, [simple_kick_param_6];
	ld.param.f64 	%fd24, [simple_kick_param_7];
	cvta.to.global.u64 	%rd1, %rd19;
	cvta.to.global.u64 	%rd2, %rd21;
	cvta.to.global.u64 	%rd3, %rd20;
	cvta.to.global.u64 	%rd4, %rd18;
	mov.u32 	%r23, %tid.x;
	mov.u32 	%r1, %ntid.x;
	mov.u32 	%r24, %ctaid.x;
	mad.lo.s32 	%r49, %r1, %r24, %r23;
	setp.ge.s32 	%p1, %r49, %r22;
	@%p1 bra 	$L__BB1_24;
	setp.gt.s32 	%p2, %r21, 0;
	mov.u32 	%r25, %nctaid.x;
	mul.lo.s32 	%r3, %r1, %r25;
	@%p2 bra 	$L__BB1_2;
	bra.uni 	$L__BB1_23;
$L__BB1_2:
	and.b32  	%r4, %r21, 1;
	and.b32  	%r26, %r21, 2147483646;
	neg.s32 	%r5, %r26;
	add.s64 	%rd6, %rd1, 8;
$L__BB1_3:
	ld.param.u64 	%rd33, [simple_kick_param_0];
	setp.eq.s32 	%p4, %r21, 1;
	cvta.to.global.u64 	%rd25, %rd33;
	mul.wide.s32 	%rd26, %r49, 8;
	add.s64 	%rd27, %rd25, %rd26;
	ld.global.f64 	%fd1, [%rd27];
	add.s64 	%rd5, %rd4, %rd26;
	mov.b64 	%rd37, 0;
	@%p4 bra 	$L__BB1_15;
	add.s64 	%rd35, %rd2, 8;
	add.s64 	%rd34, %rd3, 8;
	mov.u64 	%rd36, %rd6;
	mov.u32 	%r50, %r5;
$L__BB1_5:
	ld.global.f64 	%fd27, [%rd34+-8];
	ld.global.f64 	%fd28, [%rd35+-8];
	fma.rn.f64 	%fd2, %fd1, %fd27, %fd28;
	abs.f64 	%fd3, %fd2;
	setp.eq.f64 	%p5, %fd3, 0d7FF0000000000000;
	@%p5 bra 	$L__BB1_8;
	mul.f64 	%fd29, %fd2, 0d3FE45F306DC9C883;
	cvt.rni.s32.f64 	%r51, %fd29;
	cvt.rn.f64.s32 	%fd30, %r51;
	fma.rn.f64 	%fd31, %fd30, 0dBFF921FB54442D18, %fd2;
	fma.rn.f64 	%fd32, %fd30, 0dBC91A62633145C00, %fd31;
	fma.rn.f64 	%fd112, %fd30, 0dB97B839A252049C0, %fd32;
	setp.ltu.f64 	%p6, %fd3, 0d41E0000000000000;
	@%p6 bra 	$L__BB1_9;
	{ // callseq 0, 0
	.param .b64 param0;
	st.param.f64 	[param0], %fd2;
	.param .align 16 .b8 retval0[16];
	call.uni (retval0), 
	__internal_trig_reduction_slowpathd, 
	(
	param0
	);
	ld.param.f64 	%fd112, [retval0];
	ld.param.b32 	%r51, [retval0+8];
	} // callseq 0
	bra.uni 	$L__BB1_9;
$L__BB1_8:
	mov.f64 	%fd34, 0d0000000000000000;
	mul.rn.f64 	%fd112, %fd2, %fd34;
	mov.b32 	%r51, 0;
$L__BB1_9:
	mul.rn.f64 	%fd35, %fd112, %fd112;
	fma.rn.f64 	%fd36, %fd35, 0dBDA8FF8320FD8164, 0d3E21EEA7C1EF8528;
	fma.rn.f64 	%fd37, %fd36, %fd35, 0dBE927E4F8E06E6D9;
	fma.rn.f64 	%fd38, %fd37, %fd35, 0d3EFA01A019DDBCE9;
	fma.rn.f64 	%fd39, %fd38, %fd35, 0dBF56C16C16C15D47;
	fma.rn.f64 	%fd40, %fd39, %fd35, 0d3FA5555555555551;
	fma.rn.f64 	%fd41, %fd40, %fd35, 0dBFE0000000000000;
	fma.rn.f64 	%fd42, %fd41, %fd35, 0d3FF0000000000000;
	fma.rn.f64 	%fd43, %fd35, 0d3DE5DB65F9785EBA, 0dBE5AE5F12CB0D246;
	fma.rn.f64 	%fd44, %fd43, %fd35, 0d3EC71DE369ACE392;
	fma.rn.f64 	%fd45, %fd44, %fd35, 0dBF2A01A019DB62A1;
	fma.rn.f64 	%fd46, %fd45, %fd35, 0d3F81111111110818;
	fma.rn.f64 	%fd47, %fd46, %fd35, 0dBFC5555555555554;
	fma.rn.f64 	%fd48, %fd47, %fd35, 0d0000000000000000;
	fma.rn.f64 	%fd49, %fd48, %fd112, %fd112;
	and.b32  	%r29, %r51, 1;
	setp.eq.b32 	%p7, %r29, 1;
	selp.f64 	%fd50, %fd42, %fd49, %p7;
	and.b32  	%r30, %r51, 2;
	setp.eq.s32 	%p8, %r30, 0;
	{
	.reg .b32 %temp; 
	mov.b64 	{%temp, %r31}, %fd50;
	}
	{
	.reg .b32 %temp; 
	mov.b64 	{%r32, %temp}, %fd50;
	}
	xor.b32  	%r33, %r31, -2147483648;
	mov.b64 	%fd51, {%r32, %r33};
	selp.f64 	%fd52, %fd50, %fd51, %p8;
	ld.global.f64 	%fd53, [%rd36+-8];
	ld.global.f64 	%fd54, [%rd5];
	fma.rn.f64 	%fd8, %fd53, %fd52, %fd54;
	st.global.f64 	[%rd5], %fd8;
	ld.global.f64 	%fd55, [%rd34];
	ld.global.f64 	%fd56, [%rd35];
	fma.rn.f64 	%fd9, %fd1, %fd55, %fd56;
	abs.f64 	%fd10, %fd9;
	setp.eq.f64 	%p9, %fd10, 0d7FF0000000000000;
	@%p9 bra 	$L__BB1_12;
	mul.f64 	%fd57, %fd9, 0d3FE45F306DC9C883;
	cvt.rni.s32.f64 	%r52, %fd57;
	cvt.rn.f64.s32 	%fd58, %r52;
	fma.rn.f64 	%fd59, %fd58, 0dBFF921FB54442D18, %fd9;
	fma.rn.f64 	%fd60, %fd58, 0dBC91A62633145C00, %fd59;
	fma.rn.f64 	%fd113, %fd58, 0dB97B839A252049C0, %fd60;
	setp.ltu.f64 	%p10, %fd10, 0d41E0000000000000;
	@%p10 bra 	$L__BB1_13;
	{ // callseq 1, 0
	.param .b64 param0;
	st.param.f64 	[param0], %fd9;
	.param .align 16 .b8 retval0[16];
	call.uni (retval0), 
	__internal_trig_reduction_slowpathd, 
	(
	param0
	);
	ld.param.f64 	%fd113, [retval0];
	ld.param.b32 	%r52, [retval0+8];
	} // callseq 1
	bra.uni 	$L__BB1_13;
$L__BB1_12:
	mov.f64 	%fd62, 0d0000000000000000;
	mul.rn.f64 	%fd113, %fd9, %fd62;
	mov.b32 	%r52, 0;
$L__BB1_13:
	mul.rn.f64 	%fd63, %fd113, %fd113;
	fma.rn.f64 	%fd64, %fd63, 0dBDA8FF8320FD8164, 0d3E21EEA7C1EF8528;
	fma.rn.f64 	%fd65, %fd64, %fd63, 0dBE927E4F8E06E6D9;
	fma.rn.f64 	%fd66, %fd65, %fd63, 0d3EFA01A019DDBCE9;
	fma.rn.f64 	%fd67, %fd66, %fd63, 0dBF56C16C16C15D47;
	fma.rn.f64 	%fd68, %fd67, %fd63, 0d3FA5555555555551;
	fma.rn.f64 	%fd69, %fd68, %fd63, 0dBFE0000000000000;
	fma.rn.f64 	%fd70, %fd69, %fd63, 0d3FF0000000000000;
	fma.rn.f64 	%fd71, %fd63, 0d3DE5DB65F9785EBA, 0dBE5AE5F12CB0D246;
	fma.rn.f64 	%fd72, %fd71, %fd63, 0d3EC71DE369ACE392;
	fma.rn.f64 	%fd73, %fd72, %fd63, 0dBF2A01A019DB62A1;
	fma.rn.f64 	%fd74, %fd73, %fd63, 0d3F81111111110818;
	fma.rn.f64 	%fd75, %fd74, %fd63, 0dBFC5555555555554;
	fma.rn.f64 	%fd76, %fd75, %fd63, 0d0000000000000000;
	fma.rn.f64 	%fd77, %fd76, %fd113, %fd113;
	and.b32  	%r36, %r52, 1;
	setp.eq.b32 	%p11, %r36, 1;
	selp.f64 	%fd78, %fd70, %fd77, %p11;
	and.b32  	%r37, %r52, 2;
	setp.eq.s32 	%p12, %r37, 0;
	{
	.reg .b32 %temp; 
	mov.b64 	{%temp, %r38}, %fd78;
	}
	{
	.reg .b32 %temp; 
	mov.b64 	{%r39, %temp}, %fd78;
	}
	xor.b32  	%r40, %r38, -2147483648;
	mov.b64 	%fd79, {%r39, %r40};
	selp.f64 	%fd80, %fd78, %fd79, %p12;
	ld.global.f64 	%fd81, [%rd36];
	fma.rn.f64 	%fd82, %fd81, %fd80, %fd8;
	st.global.f64 	[%rd5], %fd82;
	add.s32 	%r50, %r50, 2;
	add.s64 	%rd36, %rd36, 16;
	add.s64 	%rd35, %rd35, 16;
	add.s64 	%rd34, %rd34, 16;
	setp.ne.s32 	%p13, %r50, 0;
	@%p13 bra 	$L__BB1_5;
	and.b32  	%r41, %r21, 2147483646;
	cvt.u64.u32 	%rd37, %r41;
$L__BB1_15:
	setp.ne.s32 	%p14, %r4, 0;
	@%p14 bra 	$L__BB1_17;
	ld.global.f64 	%fd115, [%rd5];
	bra.uni 	$L__BB1_22;
$L__BB1_17:
	shl.b64 	%rd28, %rd37, 3;
	add.s64 	%rd29, %rd3, %rd28;
	ld.global.f64 	%fd83, [%rd29];
	add.s64 	%rd30, %rd2, %rd28;
	ld.global.f64 	%fd84, [%rd30];
	fma.rn.f64 	%fd16, %fd1, %fd83, %fd84;
	abs.f64 	%fd17, %fd16;
	setp.eq.f64 	%p15, %fd17, 0d7FF0000000000000;
	@%p15 bra 	$L__BB1_20;
	mul.f64 	%fd85, %fd16, 0d3FE45F306DC9C883;
	cvt.rni.s32.f64 	%r53, %fd85;
	cvt.rn.f64.s32 	%fd86, %r53;
	fma.rn.f64 	%fd87, %fd86, 0dBFF921FB54442D18, %fd16;
	fma.rn.f64 	%fd88, %fd86, 0dBC91A62633145C00, %fd87;
	fma.rn.f64 	%fd114, %fd86, 0dB97B839A252049C0, %fd88;
	setp.ltu.f64 	%p16, %fd17, 0d41E0000000000000;
	@%p16 bra 	$L__BB1_21;
	{ // callseq 2, 0
	.param .b64 param0;
	st.param.f64 	[param0], %fd16;
	.param .align 16 .b8 retval0[16];
	call.uni (retval0), 
	__internal_trig_reduction_slowpathd, 
	(
	param0
	);
	ld.param.f64 	%fd114, [retval0];
	ld.param.b32 	%r53, [retval0+8];
	} // callseq 2
	bra.uni 	$L__BB1_21;
$L__BB1_20:
	mov.f64 	%fd90, 0d0000000000000000;
	mul.rn.f64 	%fd114, %fd16, %fd90;
	mov.b32 	%r53, 0;
$L__BB1_21:
	mul.rn.f64 	%fd91, %fd114, %fd114;
	fma.rn.f64 	%fd92, %fd91, 0dBDA8FF8320FD8164, 0d3E21EEA7C1EF8528;
	fma.rn.f64 	%fd93, %fd92, %fd91, 0dBE927E4F8E06E6D9;
	fma.rn.f64 	%fd94, %fd93, %fd91, 0d3EFA01A019DDBCE9;
	fma.rn.f64 	%fd95, %fd94, %fd91, 0dBF56C16C16C15D47;
	fma.rn.f64 	%fd96, %fd95, %fd91, 0d3FA5555555555551;
	fma.rn.f64 	%fd97, %fd96, %fd91, 0dBFE0000000000000;
	fma.rn.f64 	%fd98, %fd97, %fd91, 0d3FF0000000000000;
	fma.rn.f64 	%fd99, %fd91, 0d3DE5DB65F9785EBA, 0dBE5AE5F12CB0D246;
	fma.rn.f64 	%fd100, %fd99, %fd91, 0d3EC71DE369ACE392;
	fma.rn.f64 	%fd101, %fd100, %fd91, 0dBF2A01A019DB62A1;
	fma.rn.f64 	%fd102, %fd101, %fd91, 0d3F81111111110818;
	fma.rn.f64 	%fd103, %fd102, %fd91, 0dBFC5555555555554;
	fma.rn.f64 	%fd104, %fd103, %fd91, 0d0000000000000000;
	fma.rn.f64 	%fd105, %fd104, %fd114, %fd114;
	and.b32  	%r44, %r53, 1;
	setp.eq.b32 	%p17, %r44, 1;
	selp.f64 	%fd106, %fd98, %fd105, %p17;
	and.b32  	%r45, %r53, 2;
	setp.eq.s32 	%p18, %r45, 0;
	{
	.reg .b32 %temp; 
	mov.b64 	{%temp, %r46}, %fd106;
	}
	{
	.reg .b32 %temp; 
	mov.b64 	{%r47, %temp}, %fd106;
	}
	xor.b32  	%r48, %r46, -2147483648;
	mov.b64 	%fd107, {%r47, %r48};
	selp.f64 	%fd108, %fd106, %fd107, %p18;
	add.s64 	%rd32, %rd1, %rd28;
	ld.global.f64 	%fd109, [%rd32];
	ld.global.f64 	%fd110, [%rd5];
	fma.rn.f64 	%fd115, %fd109, %fd108, %fd110;
$L__BB1_22:
	add.f64 	%fd111, %fd24, %fd115;
	st.global.f64 	[%rd5], %fd111;
	add.s32 	%r49, %r49, %r3;
	setp.lt.s32 	%p19, %r49, %r22;
	@%p19 bra 	$L__BB1_3;
	bra.uni 	$L__BB1_24;
$L__BB1_23:
	mul.wide.s32 	%rd22, %r49, 8;
	add.s64 	%rd23, %rd4, %rd22;
	ld.global.f64 	%fd25, [%rd23];
	add.f64 	%fd26, %fd24, %fd25;
	st.global.f64 	[%rd23], %fd26;
	add.s32 	%r49, %r49, %r3;
	setp.lt.s32 	%p3, %r49, %r22;
	@%p3 bra 	$L__BB1_23;
$L__BB1_24:
	ret;

}
	// .globl	rf_volt_comp
.visible .entry rf_volt_comp(
	.param .u64 .ptr .align 1 rf_volt_comp_param_0,
	.param .u64 .ptr .align 1 rf_volt_comp_param_1,
	.param .u64 .ptr .align 1 rf_volt_comp_param_2,
	.param .u64 .ptr .align 1 rf_volt_comp_param_3,
	.param .u32 rf_volt_comp_param_4,
	.param .u32 rf_volt_comp_param_5,
	.param .u32 rf_volt_comp_param_6,
	.param .u64 .ptr .align 1 rf_volt_comp_param_7
)
{
	.reg .pred 	%p<31>;
	.reg .b32 	%r<105>;
	.reg .b64 	%rd<44>;
	.reg .b64 	%fd<160>;

	ld.param.u64 	%rd8, [rf_volt_comp_param_0];
	ld.param.u64 	%rd9, [rf_volt_comp_param_1];
	ld.param.u64 	%rd10, [rf_volt_comp_param_2];
	ld.param.u32 	%r36, [rf_volt_comp_param_4];
	ld.param.u32 	%r37, [rf_volt_comp_param_5];
	cvta.to.global.u64 	%rd1, %rd10;
	cvta.to.global.u64 	%rd2, %rd9;
	cvta.to.global.u64 	%rd3, %rd8;
	mov.u32 	%r38, %tid.x;
	mov.u32 	%r1, %ntid.x;
	mov.u32 	%r39, %ctaid.x;
	mad.lo.s32 	%r98, %r1, %r39, %r38;
	setp.ne.s32 	%p1, %r98, 0;
	setp.lt.s32 	%p2, %r36, 1;
	or.pred  	%p3, %p1, %p2;
	@%p3 bra 	$L__BB2_12;
	add.s32 	%r41, %r36, -1;
	and.b32  	%r3, %r36, 7;
	setp.lt.u32 	%p4, %r41, 7;
	mov.b32 	%r96, 0;
	@%p4 bra 	$L__BB2_4;
	and.b32  	%r96, %r36, 2147483640;
	mov.b32 	%r94, 0;
	mov.u32 	%r44, s;
$L__BB2_3:
	.pragma "nounroll";
	mul.wide.u32 	%rd11, %r94, 8;
	add.s64 	%rd12, %rd3, %rd11;
	ld.global.f64 	%fd22, [%rd12];
	shl.b32 	%r43, %r94, 3;
	add.s32 	%r45, %r44, %r43;
	st.shared.f64 	[%r45], %fd22;
	add.s64 	%rd13, %rd2, %rd11;
	ld.global.f64 	%fd23, [%rd13];
	shl.b32 	%r46, %r36, 3;
	add.s32 	%r47, %r45, %r46;
	st.shared.f64 	[%r47], %fd23;
	add.s64 	%rd14, %rd1, %rd11;
	ld.global.f64 	%fd24, [%rd14];
	add.s32 	%r48, %r47, %r46;
	st.shared.f64 	[%r48], %fd24;
	ld.global.f64 	%fd25, [%rd12+8];
	st.shared.f64 	[%r45+8], %fd25;
	ld.global.f64 	%fd26, [%rd13+8];
	st.shared.f64 	[%r47+8], %fd26;
	ld.global.f64 	%fd27, [%rd14+8];
	st.shared.f64 	[%r48+8], %fd27;
	ld.global.f64 	%fd28, [%rd12+16];
	st.shared.f64 	[%r45+16], %fd28;
	ld.global.f64 	%fd29, [%rd13+16];
	st.shared.f64 	[%r47+16], %fd29;
	ld.global.f64 	%fd30, [%rd14+16];
	st.shared.f64 	[%r48+16], %fd30;
	ld.global.f64 	%fd31, [%rd12+24];
	st.shared.f64 	[%r45+24], %fd31;
	ld.global.f64 	%fd32, [%rd13+24];
	st.shared.f64 	[%r47+24], %fd32;
	ld.global.f64 	%fd33, [%rd14+24];
	st.shared.f64 	[%r48+24], %fd33;
	ld.global.f64 	%fd34, [%rd12+32];
	st.shared.f64 	[%r45+32], %fd34;
	ld.global.f64 	%fd35, [%rd13+32];
	st.shared.f64 	[%r47+32], %fd35;
	ld.global.f64 	%fd36, [%rd14+32];
	st.shared.f64 	[%r48+32], %fd36;
	ld.global.f64 	%fd37, [%rd12+40];
	st.shared.f64 	[%r45+40], %fd37;
	ld.global.f64 	%fd38, [%rd13+40];
	st.shared.f64 	[%r47+40], %fd38;
	ld.global.f64 	%fd39, [%rd14+40];
	st.shared.f64 	[%r48+40], %fd39;
	ld.global.f64 	%fd40, [%rd12+48];
	st.shared.f64 	[%r45+48], %fd40;
	ld.global.f64 	%fd41, [%rd13+48];
	st.shared.f64 	[%r47+48], %fd41;
	ld.global.f64 	%fd42, [%rd14+48];
	st.shared.f64 	[%r48+48], %fd42;
	ld.global.f64 	%fd43, [%rd12+56];
	st.shared.f64 	[%r45+56], %fd43;
	ld.global.f64 	%fd44, [%rd13+56];
	st.shared.f64 	[%r47+56], %fd44;
	ld.global.f64 	%fd45, [%rd14+56];
	st.shared.f64 	[%r48+56], %fd45;
	add.s32 	%r94, %r94, 8;
	setp.ne.s32 	%p5, %r94, %r96;
	@%p5 bra 	$L__BB2_3;
$L__BB2_4:
	setp.eq.s32 	%p6, %r3, 0;
	@%p6 bra 	$L__BB2_12;
	and.b32  	%r8, %r36, 3;
	setp.lt.u32 	%p7, %r3, 4;
	@%p7 bra 	$L__BB2_7;
	mul.wide.u32 	%rd15, %r96, 8;
	add.s64 	%rd16, %rd3, %rd15;
	ld.global.f64 	%fd46, [%rd16];
	shl.b32 	%r49, %r96, 3;
	mov.u32 	%r50, s;
	add.s32 	%r51, %r50, %r49;
	st.shared.f64 	[%r51], %fd46;
	add.s64 	%rd17, %rd2, %rd15;
	ld.global.f64 	%fd47, [%rd17];
	shl.b32 	%r52, %r36, 3;
	add.s32 	%r53, %r51, %r52;
	st.shared.f64 	[%r53], %fd47;
	add.s64 	%rd18, %rd1, %rd15;
	ld.global.f64 	%fd48, [%rd18];
	add.s32 	%r54, %r53, %r52;
	st.shared.f64 	[%r54], %fd48;
	ld.global.f64 	%fd49, [%rd16+8];
	st.shared.f64 	[%r51+8], %fd49;
	ld.global.f64 	%fd50, [%rd17+8];
	st.shared.f64 	[%r53+8], %fd50;
	ld.global.f64 	%fd51, [%rd18+8];
	st.shared.f64 	[%r54+8], %fd51;
	ld.global.f64 	%fd52, [%rd16+16];
	st.shared.f64 	[%r51+16], %fd52;
	ld.global.f64 	%fd53, [%rd17+16];
	st.shared.f64 	[%r53+16], %fd53;
	ld.global.f64 	%fd54, [%rd18+16];
	st.shared.f64 	[%r54+16], %fd54;
	ld.global.f64 	%fd55, [%rd16+24];
	st.shared.f64 	[%r51+24], %fd55;
	ld.global.f64 	%fd56, [%rd17+24];
	st.shared.f64 	[%r53+24], %fd56;
	ld.global.f64 	%fd57, [%rd18+24];
	st.shared.f64 	[%r54+24], %fd57;
	add.s32 	%r96, %r96, 4;
$L__BB2_7:
	setp.eq.s32 	%p8, %r8, 0;
	@%p8 bra 	$L__BB2_12;
	setp.eq.s32 	%p9, %r8, 1;
	@%p9 bra 	$L__BB2_10;
	mul.wide.u32 	%rd19, %r96, 8;
	add.s64 	%rd20, %rd3, %rd19;
	ld.global.f64 	%fd58, [%rd20];
	shl.b32 	%r55, %r96, 3;
	mov.u32 	%r56, s;
	add.s32 	%r57, %r56, %r55;
	st.shared.f64 	[%r57], %fd58;
	add.s64 	%rd21, %rd2, %rd19;
	ld.global.f64 	%fd59, [%rd21];
	shl.b32 	%r58, %r36, 3;
	add.s32 	%r59, %r57, %r58;
	st.shared.f64 	[%r59], %fd59;
	add.s64 	%rd22, %rd1, %rd19;
	ld.global.f64 	%fd60, [%rd22];
	add.s32 	%r60, %r59, %r58;
	st.shared.f64 	[%r60], %fd60;
	ld.global.f64 	%fd61, [%rd20+8];
	st.shared.f64 	[%r57+8], %fd61;
	ld.global.f64 	%fd62, [%rd21+8];
	st.shared.f64 	[%r59+8], %fd62;
	ld.global.f64 	%fd63, [%rd22+8];
	st.shared.f64 	[%r60+8], %fd63;
	add.s32 	%r96, %r96, 2;
$L__BB2_10:
	and.b32  	%r61, %r36, 1;
	setp.eq.b32 	%p10, %r61, 1;
	not.pred 	%p11, %p10;
	@%p11 bra 	$L__BB2_12;
	mul.wide.u32 	%rd23, %r96, 8;
	add.s64 	%rd24, %rd3, %rd23;
	ld.global.f64 	%fd64, [%rd24];
	shl.b32 	%r62, %r96, 3;
	mov.u32 	%r63, s;
	add.s32 	%r64, %r63, %r62;
	st.shared.f64 	[%r64], %fd64;
	add.s64 	%rd25, %rd2, %rd23;
	ld.global.f64 	%fd65, [%rd25];
	shl.b32 	%r65, %r36, 3;
	add.s32 	%r66, %r64, %r65;
	st.shared.f64 	[%r66], %fd65;
	add.s64 	%rd26, %rd1, %rd23;
	ld.global.f64 	%fd66, [%rd26];
	add.s32 	%r67, %r66, %r65;
	st.shared.f64 	[%r67], %fd66;
$L__BB2_12:
	bar.sync 	0;
	setp.ge.s32 	%p12, %r98, %r37;
	@%p12 bra 	$L__BB2_33;
	setp.lt.s32 	%p13, %r36, 1;
	@%p13 bra 	$L__BB2_33;
	and.b32  	%r68, %r36, 2147483646;
	neg.s32 	%r13, %r68;
	shl.b32 	%r14, %r36, 3;
	shl.b32 	%r15, %r36, 4;
	mov.u32 	%r69, %nctaid.x;
	mul.lo.s32 	%r16, %r1, %r69;
	mov.u64 	%rd40, __cudart_sin_cos_coeffs;
$L__BB2_15:
	ld.param.u64 	%rd43, [rf_volt_comp_param_7];
	ld.param.u64 	%rd42, [rf_volt_comp_param_3];
	setp.eq.s32 	%p14, %r36, 1;
	cvta.to.global.u64 	%rd27, %rd42;
	mul.wide.s32 	%rd28, %r98, 8;
	add.s64 	%rd4, %rd27, %rd28;
	cvta.to.global.u64 	%rd29, %rd43;
	add.s64 	%rd5, %rd29, %rd28;
	mov.b32 	%r103, 0;
	@%p14 bra 	$L__BB2_26;
	mov.u32 	%r72, s;
	add.s32 	%r99, %r72, 8;
	mov.u32 	%r100, %r13;
$L__BB2_17:
	ld.shared.f64 	%fd1, [%r99+-8];
	add.s32 	%r20, %r99, %r14;
	ld.shared.f64 	%fd67, [%r20+-8];
	ld.global.f64 	%fd68, [%rd4];
	add.s32 	%r21, %r99, %r15;
	ld.shared.f64 	%fd69, [%r21+-8];
	fma.rn.f64 	%fd2, %fd67, %fd68, %fd69;
	abs.f64 	%fd3, %fd2;
	setp.eq.f64 	%p15, %fd3, 0d7FF0000000000000;
	@%p15 bra 	$L__BB2_20;
	mul.f64 	%fd70, %fd2, 0d3FE45F306DC9C883;
	cvt.rni.s32.f64 	%r101, %fd70;
	cvt.rn.f64.s32 	%fd71, %r101;
	fma.rn.f64 	%fd72, %fd71, 0dBFF921FB54442D18, %fd2;
	fma.rn.f64 	%fd73, %fd71, 0dBC91A62633145C00, %fd72;
	fma.rn.f64 	%fd157, %fd71, 0dB97B839A252049C0, %fd73;
	setp.ltu.f64 	%p16, %fd3, 0d41E0000000000000;
	@%p16 bra 	$L__BB2_21;
	{ // callseq 3, 0
	.param .b64 param0;
	st.param.f64 	[param0], %fd2;
	.param .align 16 .b8 retval0[16];
	call.uni (retval0), 
	__internal_trig_reduction_slowpathd, 
	(
	param0
	);
	ld.param.f64 	%fd157, [retval0];
	ld.param.b32 	%r101, [retval0+8];
	} // callseq 3
	bra.uni 	$L__BB2_21;
$L__BB2_20:
	mov.f64 	%fd75, 0d0000000000000000;
	mul.rn.f64 	%fd157, %fd2, %fd75;
	mov.b32 	%r101, 0;
$L__BB2_21:
	shl.b32 	%r75, %r101, 6;
	cvt.u64.u32 	%rd30, %r75;
	and.b64  	%rd31, %rd30, 64;
	add.s64 	%rd33, %rd40, %rd31;
	mul.rn.f64 	%fd76, %fd157, %fd157;
	and.b32  	%r76, %r101, 1;
	setp.eq.b32 	%p17, %r76, 1;
	selp.f64 	%fd77, 0dBDA8FF8320FD8164, 0d3DE5DB65F9785EBA, %p17;
	ld.global.nc.v2.f64 	{%fd78, %fd79}, [%rd33];
	fma.rn.f64 	%fd80, %fd77, %fd76, %fd78;
	fma.rn.f64 	%fd81, %fd80, %fd76, %fd79;
	ld.global.nc.v2.f64 	{%fd82, %fd83}, [%rd33+16];
	fma.rn.f64 	%fd84, %fd81, %fd76, %fd82;
	fma.rn.f64 	%fd85, %fd84, %fd76, %fd83;
	ld.global.nc.v2.f64 	{%fd86, %fd87}, [%rd33+32];
	fma.rn.f64 	%fd88, %fd85, %fd76, %fd86;
	fma.rn.f64 	%fd89, %fd88, %fd76, %fd87;
	fma.rn.f64 	%fd90, %fd89, %fd157, %fd157;
	fma.rn.f64 	%fd91, %fd89, %fd76, 0d3FF0000000000000;
	selp.f64 	%fd92, %fd91, %fd90, %p17;
	and.b32  	%r77, %r101, 2;
	setp.eq.s32 	%p18, %r77, 0;
	mov.f64 	%fd93, 0d0000000000000000;
	sub.f64 	%fd94, %fd93, %fd92;
	selp.f64 	%fd95, %fd92, %fd94, %p18;
	mul.f64 	%fd96, %fd1, %fd95;
	st.global.f64 	[%rd5], %fd96;
	ld.shared.f64 	%fd8, [%r99];
	ld.shared.f64 	%fd97, [%r20];
	ld.global.f64 	%fd98, [%rd4];
	ld.shared.f64 	%fd99, [%r21];
	fma.rn.f64 	%fd9, %fd97, %fd98, %fd99;
	abs.f64 	%fd10, %fd9;
	setp.eq.f64 	%p19, %fd10, 0d7FF0000000000000;
	@%p19 bra 	$L__BB2_24;
	mul.f64 	%fd100, %fd9, 0d3FE45F306DC9C883;
	cvt.rni.s32.f64 	%r102, %fd100;
	cvt.rn.f64.s32 	%fd101, %r102;
	fma.rn.f64 	%fd102, %fd101, 0dBFF921FB54442D18, %fd9;
	fma.rn.f64 	%fd103, %fd101, 0dBC91A62633145C00, %fd102;
	fma.rn.f64 	%fd158, %fd101, 0dB97B839A252049C0, %fd103;
	setp.ltu.f64 	%p20, %fd10, 0d41E0000000000000;
	@%p20 bra 	$L__BB2_25;
	{ // callseq 4, 0
	.param .b64 param0;
	st.param.f64 	[param0], %fd9;
	.param .align 16 .b8 retval0[16];
	call.uni (retval0), 
	__internal_trig_reduction_slowpathd, 
	(
	param0
	);
	ld.param.f64 	%fd158, [retval0];
	ld.param.b32 	%r102, [retval0+8];
	} // callseq 4
	bra.uni 	$L__BB2_25;
$L__BB2_24:
	mov.f64 	%fd105, 0d0000000000000000;
	mul.rn.f64 	%fd158, %fd9, %fd105;
	mov.b32 	%r102, 0;
$L__BB2_25:
	and.b32  	%r103, %r36, 2147483646;
	shl.b32 	%r80, %r102, 6;
	cvt.u64.u32 	%rd34, %r80;
	and.b64  	%rd35, %rd34, 64;
	add.s64 	%rd37, %rd40, %rd35;
	mul.rn.f64 	%fd106, %fd158, %fd158;
	and.b32  	%r81, %r102, 1;
	setp.eq.b32 	%p21, %r81, 1;
	selp.f64 	%fd107, 0dBDA8FF8320FD8164, 0d3DE5DB65F9785EBA, %p21;
	ld.global.nc.v2.f64 	{%fd108, %fd109}, [%rd37];
	fma.rn.f64 	%fd110, %fd107, %fd106, %fd108;
	fma.rn.f64 	%fd111, %fd110, %fd106, %fd109;
	ld.global.nc.v2.f64 	{%fd112, %fd113}, [%rd37+16];
	fma.rn.f64 	%fd114, %fd111, %fd106, %fd112;
	fma.rn.f64 	%fd115, %fd114, %fd106, %fd113;
	ld.global.nc.v2.f64 	{%fd116, %fd117}, [%rd37+32];
	fma.rn.f64 	%fd118, %fd115, %fd106, %fd116;
	fma.rn.f64 	%fd119, %fd118, %fd106, %fd117;
	fma.rn.f64 	%fd120, %fd119, %fd158, %fd158;
	fma.rn.f64 	%fd121, %fd119, %fd106, 0d3FF0000000000000;
	selp.f64 	%fd122, %fd121, %fd120, %p21;
	and.b32  	%r82, %r102, 2;
	setp.eq.s32 	%p22, %r82, 0;
	mov.f64 	%fd123, 0d0000000000000000;
	sub.f64 	%fd124, %fd123, %fd122;
	selp.f64 	%fd125, %fd122, %fd124, %p22;
	mul.f64 	%fd126, %fd8, %fd125;
	st.global.f64 	[%rd5], %fd126;
	add.s32 	%r100, %r100, 2;
	add.s32 	%r99, %r99, 16;
	setp.ne.s32 	%p23, %r100, 0;
	@%p23 bra 	$L__BB2_17;
$L__BB2_26:
	and.b32  	%r83, %r36, 1;
	setp.eq.b32 	%p24, %r83, 1;
	not.pred 	%p25, %p24;
	@%p25 bra 	$L__BB2_32;
	shl.b32 	%r84, %r103, 3;
	mov.u32 	%r85, s;
	add.s32 	%r86, %r85, %r84;
	ld.shared.f64 	%fd15, [%r86];
	add.s32 	%r87, %r86, %r14;
	ld.shared.f64 	%fd127, [%r87];
	ld.global.f64 	%fd128, [%rd4];
	add.s32 	%r88, %r87, %r14;
	ld.shared.f64 	%fd129, [%r88];
	fma.rn.f64 	%fd16, %fd127, %fd128, %fd129;
	abs.f64 	%fd17, %fd16;
	setp.eq.f64 	%p26, %fd17, 0d7FF0000000000000;
	@%p26 bra 	$L__BB2_30;
	mul.f64 	%fd130, %fd16, 0d3FE45F306DC9C883;
	cvt.rni.s32.f64 	%r104, %fd130;
	cvt.rn.f64.s32 	%fd131, %r104;
	fma.rn.f64 	%fd132, %fd131, 0dBFF921FB54442D18, %fd16;
	fma.rn.f64 	%fd133, %fd131, 0dBC91A62633145C00, %fd132;
	fma.rn.f64 	%fd159, %fd131, 0dB97B839A252049C0, %fd133;
	setp.ltu.f64 	%p27, %fd17, 0d41E0000000000000;
	@%p27 bra 	$L__BB2_31;
	{ // callseq 5, 0
	.param .b64 param0;
	st.param.f64 	[param0], %fd16;
	.param .align 16 .b8 retval0[16];
	call.uni (retval0), 
	__internal_trig_reduction_slowpathd, 
	(
	param0
	);
	ld.param.f64 	%fd159, [retval0];
	ld.param.b32 	%r104, [retval0+8];
	} // callseq 5
	bra.uni 	$L__BB2_31;
$L__BB2_30:
	mov.f64 	%fd135, 0d0000000000000000;
	mul.rn.f64 	%fd159, %fd16, %fd135;
	mov.b32 	%r104, 0;
$L__BB2_31:
	shl.b32 	%r91, %r104, 6;
	cvt.u64.u32 	%rd38, %r91;
	and.b64  	%rd39, %rd38, 64;
	add.s64 	%rd41, %rd40, %rd39;
	mul.rn.f64 	%fd136, %fd159, %fd159;
	and.b32  	%r92, %r104, 1;
	setp.eq.b32 	%p28, %r92, 1;
	selp.f64 	%fd137, 0dBDA8FF8320FD8164, 0d3DE5DB65F9785EBA, %p28;
	ld.global.nc.v2.f64 	{%fd138, %fd139}, [%rd41];
	fma.rn.f64 	%fd140, %fd137, %fd136, %fd138;
	fma.rn.f64 	%fd141, %fd140, %fd136, %fd139;
	ld.global.nc.v2.f64 	{%fd142, %fd143}, [%rd41+16];
	fma.rn.f64 	%fd144, %fd141, %fd136, %fd142;
	fma.rn.f64 	%fd145, %fd144, %fd136, %fd143;
	ld.global.nc.v2.f64 	{%fd146, %fd147}, [%rd41+32];
	fma.rn.f64 	%fd148, %fd145, %fd136, %fd146;
	fma.rn.f64 	%fd149, %fd148, %fd136, %fd147;
	fma.rn.f64 	%fd150, %fd149, %fd159, %fd159;
	fma.rn.f64 	%fd151, %fd149, %fd136, 0d3FF0000000000000;
	selp.f64 	%fd152, %fd151, %fd150, %p28;
	and.b32  	%r93, %r104, 2;
	setp.eq.s32 	%p29, %r93, 0;
	mov.f64 	%fd153, 0d0000000000000000;
	sub.f64 	%fd154, %fd153, %fd152;
	selp.f64 	%fd155, %fd152, %fd154, %p29;
	mul.f64 	%fd156, %fd15, %fd155;
	st.global.f64 	[%rd5], %fd156;
$L__BB2_32:
	add.s32 	%r98, %r98, %r16;
	setp.lt.s32 	%p30, %r98, %r37;
	@%p30 bra 	$L__BB2_15;
$L__BB2_33:
	ret;

}
	// .globl	drift_simple
.visible .entry drift_simple(
	.param .u64 .ptr .align 1 drift_simple_param_0,
	.param .u64 .ptr .align 1 drift_simple_param_1,
	.param .f64 drift_simple_param_2,
	.param .f64 drift_simple_param_3,
	.param .f64 drift_simple_param_4,
	.param .f64 drift_simple_param_5,
	.param .f64 drift_simple_param_6,
	.param .u32 drift_simple_param_7
)
{
	.reg .pred 	%p<3>;
	.reg .b32 	%r<11>;
	.reg .b64 	%rd<8>;
	.reg .b64 	%fd<14>;

	ld.param.u64 	%rd3, [drift_simple_param_0];
	ld.param.u64 	%rd4, [drift_simple_param_1];
	ld.param.f64 	%fd2, [drift_simple_param_2];
	ld.param.f64 	%fd3, [drift_simple_param_3];
	ld.param.f64 	%fd4, [drift_simple_param_4];
	ld.param.f64 	%fd5, [drift_simple_param_5];
	ld.param.f64 	%fd6, [drift_simple_param_6];
	ld.param.u32 	%r6, [drift_simple_param_7];
	mul.f64 	%fd7, %fd2, %fd3;
	mul.f64 	%fd8, %fd5, %fd5;
	mul.f64 	%fd9, %fd8, %fd6;
	div.rn.f64 	%fd10, %fd4, %fd9;
	mul.f64 	%fd1, %fd7, %fd10;
	mov.u32 	%r7, %tid.x;
	mov.u32 	%r1, %ntid.x;
	mov.u32 	%r8, %ctaid.x;
	mad.lo.s32 	%r10, %r1, %r8, %r7;
	setp.ge.s32 	%p1, %r10, %r6;
	@%p1 bra 	$L__BB3_3;
	mov.u32 	%r9, %nctaid.x;
	mul.lo.s32 	%r3, %r9, %r1;
	cvta.to.global.u64 	%rd1, %rd4;
	cvta.to.global.u64 	%rd2, %rd3;
$L__BB3_2:
	mul.wide.s32 	%rd5, %r10, 8;
	add.s64 	%rd6, %rd1, %rd5;
	ld.global.f64 	%fd11, [%rd6];
	add.s64 	%rd7, %rd2, %rd5;
	ld.global.f64 	%fd12, [%rd7];
	fma.rn.f64 	%fd13, %fd1, %fd11, %fd12;
	st.global.f64 	[%rd7], %fd13;
	add.s32 	%r10, %r10, %r3;
	setp.lt.s32 	%p2, %r10, %r6;
	@%p2 bra 	$L__BB3_2;
$L__BB3_3:
	ret;

}
	// .globl	drift_legacy_0
.visible .entry drift_legacy_0(
	.param .u64 .ptr .align 1 drift_legacy_0_param_0,
	.param .u64 .ptr .align 1 drift_legacy_0_param_1,
	.param .f64 drift_legacy_0_param_2,
	.param .f64 drift_legacy_0_param_3,
	.param .u32 drift_legacy_0_param_4
)
{
	.reg .pred 	%p<3>;
	.reg .b32 	%r<11>;
	.reg .b64 	%rd<8>;
	.reg .b64 	%fd<11>;

	ld.param.u64 	%rd3, [drift_legacy_0_param_0];
	ld.param.u64 	%rd4, [drift_legacy_0_param_1];
	ld.param.f64 	%fd1, [drift_legacy_0_param_2];
	ld.param.f64 	%fd2, [drift_legacy_0_param_3];
	ld.param.u32 	%r6, [drift_legacy_0_param_4];
	mov.u32 	%r7, %tid.x;
	mov.u32 	%r1, %ntid.x;
	mov.u32 	%r8, %ctaid.x;
	mad.lo.s32 	%r10, %r1, %r8, %r7;
	setp.ge.s32 	%p1, %r10, %r6;
	@%p1 bra 	$L__BB4_3;
	mov.u32 	%r9, %nctaid.x;
	mul.lo.s32 	%r3, %r1, %r9;
	cvta.to.global.u64 	%rd1, %rd4;
	cvta.to.global.u64 	%rd2, %rd3;
$L__BB4_2:
	mul.wide.s32 	%rd5, %r10, 8;
	add.s64 	%rd6, %rd1, %rd5;
	ld.global.f64 	%fd3, [%rd6];
	mul.f64 	%fd4, %fd2, %fd3;
	mov.f64 	%fd5, 0d3FF0000000000000;
	sub.f64 	%fd6, %fd5, %fd4;
	rcp.rn.f64 	%fd7, %fd6;
	add.f64 	%fd8, %fd7, 0dBFF0000000000000;
	add.s64 	%rd7, %rd2, %rd5;
	ld.global.f64 	%fd9, [%rd7];
	fma.rn.f64 	%fd10, %fd1, %fd8, %fd9;
	st.global.f64 	[%rd7], %fd10;
	add.s32 	%r10, %r10, %r3;
	setp.lt.s32 	%p2, %r10, %r6;
	@%p2 bra 	$L__BB4_2;
$L__BB4_3:
	ret;

}
	// .globl	drift_legacy_1
.visible .entry drift_legacy_1(
	.param .u64 .ptr .align 1 drift_legacy_1_param_0,
	.param .u64 .ptr .align 1 drift_legacy_1_param_1,
	.param .f64 drift_legacy_1_param_2,
	.param .f64 drift_legacy_1_param_3,
	.param .f64 drift_legacy_1_param_4,
	.param .u32 drift_legacy_1_param_5
)
{
	.reg .pred 	%p<3>;
	.reg .b32 	%r<11>;
	.reg .b64 	%rd<8>;
	.reg .b64 	%fd<15>;

	ld.param.u64 	%rd3, [drift_legacy_1_param_0];
	ld.param.u64 	%rd4, [drift_legacy_1_param_1];
	ld.param.f64 	%fd1, [drift_legacy_1_param_2];
	ld.param.f64 	%fd2, [drift_legacy_1_param_3];
	ld.param.f64 	%fd3, [drift_legacy_1_param_4];
	ld.param.u32 	%r6, [drift_legacy_1_param_5];
	mov.u32 	%r7, %tid.x;
	mov.u32 	%r1, %ntid.x;
	mov.u32 	%r8, %ctaid.x;
	mad.lo.s32 	%r10, %r1, %r8, %r7;
	setp.ge.s32 	%p1, %r10, %r6;
	@%p1 bra 	$L__BB5_3;
	mov.u32 	%r9, %nctaid.x;
	mul.lo.s32 	%r3, %r1, %r9;
	cvta.to.global.u64 	%rd1, %rd4;
	cvta.to.global.u64 	%rd2, %rd3;
$L__BB5_2:
	mul.wide.s32 	%rd5, %r10, 8;
	add.s64 	%rd6, %rd1, %rd5;
	ld.global.f64 	%fd4, [%rd6];
	mul.f64 	%fd5, %fd2, %fd4;
	mov.f64 	%fd6, 0d3FF0000000000000;
	sub.f64 	%fd7, %fd6, %fd5;
	mul.f64 	%fd8, %fd3, %fd4;
	mul.f64 	%fd9, %fd4, %fd8;
	sub.f64 	%fd10, %fd7, %fd9;
	rcp.rn.f64 	%fd11, %fd10;
	add.f64 	%fd12, %fd11, 0dBFF0000000000000;
	add.s64 	%rd7, %rd2, %rd5;
	ld.global.f64 	%fd13, [%rd7];
	fma.rn.f64 	%fd14, %fd1, %fd12, %fd13;
	st.global.f64 	[%rd7], %fd14;
	add.s32 	%r10, %r10, %r3;
	setp.lt.s32 	%p2, %r10, %r6;
	@%p2 bra 	$L__BB5_2;
$L__BB5_3:
	ret;

}
	// .globl	drift_legacy_2
.visible .entry drift_legacy_2(
	.param .u64 .ptr .align 1 drift_legacy_2_param_0,
	.param .u64 .ptr .align 1 drift_legacy_2_param_1,
	.param .f64 drift_legacy_2_param_2,
	.param .f64 drift_legacy_2_param_3,
	.param .f64 drift_legacy_2_param_4,
	.param .f64 drift_legacy_2_param_5,
	.param .u32 drift_legacy_2_param_6
)
{
	.reg .pred 	%p<3>;
	.reg .b32 	%r<11>;
	.reg .b64 	%rd<8>;
	.reg .b64 	%fd<20>;

	ld.param.u64 	%rd3, [drift_legacy_2_param_0];
	ld.param.u64 	%rd4, [drift_legacy_2_param_1];
	ld.param.f64 	%fd1, [drift_legacy_2_param_2];
	ld.param.f64 	%fd2, [drift_legacy_2_param_3];
	ld.param.f64 	%fd3, [drift_legacy_2_param_4];
	ld.param.f64 	%fd4, [drift_legacy_2_param_5];
	ld.param.u32 	%r6, [drift_legacy_2_param_6];
	mov.u32 	%r7, %tid.x;
	mov.u32 	%r1, %ntid.x;
	mov.u32 	%r8, %ctaid.x;
	mad.lo.s32 	%r10, %r1, %r8, %r7;
	setp.ge.s32 	%p1, %r10, %r6;
	@%p1 bra 	$L__BB6_3;
	mov.u32 	%r9, %nctaid.x;
	mul.lo.s32 	%r3, %r1, %r9;
	cvta.to.global.u64 	%rd1, %rd4;
	cvta.to.global.u64 	%rd2, %rd3;
$L__BB6_2:
	mul.wide.s32 	%rd5, %r10, 8;
	add.s64 	%rd6, %rd1, %rd5;
	ld.global.f64 	%fd5, [%rd6];
	mul.f64 	%fd6, %fd2, %fd5;
	mov.f64 	%fd7, 0d3FF0000000000000;
	sub.f64 	%fd8, %fd7, %fd6;
	mul.f64 	%fd9, %fd3, %fd5;
	mul.f64 	%fd10, %fd5, %fd9;
	sub.f64 	%fd11, %fd8, %fd10;
	mul.f64 	%fd12, %fd4, %fd5;
	mul.f64 	%fd13, %fd5, %fd12;
	mul.f64 	%fd14, %fd5, %fd13;
	sub.f64 	%fd15, %fd11, %fd14;
	rcp.rn.f64 	%fd16, %fd15;
	add.f64 	%fd17, %fd16, 0dBFF0000000000000;
	add.s64 	%rd7, %rd2, %rd5;
	ld.global.f64 	%fd18, [%rd7];
	fma.rn.f64 	%fd19, %fd1, %fd17, %fd18;
	st.global.f64 	[%rd7], %fd19;
	add.s32 	%r10, %r10, %r3;
	setp.lt.s32 	%p2, %r10, %r6;
	@%p2 bra 	$L__BB6_2;
$L__BB6_3:
	ret;

}
	// .globl	drift_else
.visible .entry drift_else(
	.param .u64 .ptr .align 1 drift_else_param_0,
	.param .u64 .ptr .align 1 drift_else_param_1,
	.param .f64 drift_else_param_2,
	.param .f64 drift_else_param_3,
	.param .f64 drift_else_param_4,
	.param .f64 drift_else_param_5,
	.param .f64 drift_else_param_6,
	.param .f64 drift_else_param_7,
	.param .f64 drift_else_param_8,
	.param .u32 drift_else_param_9
)
{
	.reg .pred 	%p<3>;
	.reg .b32 	%r<11>;
	.reg .b64 	%rd<8>;
	.reg .b64 	%fd<31>;

	ld.param.u64 	%rd3, [drift_else_param_0];
	ld.param.u64 	%rd4, [drift_else_param_1];
	ld.param.f64 	%fd2, [drift_else_param_3];
	ld.param.f64 	%fd4, [drift_else_param_5];
	ld.param.f64 	%fd5, [drift_else_param_6];
	ld.param.f64 	%fd6, [drift_else_param_7];
	ld.param.f64 	%fd7, [drift_else_param_8];
	ld.param.u32 	%r6, [drift_else_param_9];
	mov.u32 	%r7, %tid.x;
	mov.u32 	%r1, %ntid.x;
	mov.u32 	%r8, %ctaid.x;
	mad.lo.s32 	%r10, %r1, %r8, %r7;
	setp.ge.s32 	%p1, %r10, %r6;
	@%p1 bra 	$L__BB7_3;
	mov.u32 	%r9, %nctaid.x;
	mul.lo.s32 	%r3, %r1, %r9;
	cvta.to.global.u64 	%rd1, %rd4;
	cvta.to.global.u64 	%rd2, %rd3;
$L__BB7_2:
	ld.param.f64 	%fd30, [drift_else_param_4];
	ld.param.f64 	%fd29, [drift_else_param_2];
	mul.wide.s32 	%rd5, %r10, 8;
	add.s64 	%rd6, %rd1, %rd5;
	ld.global.f64 	%fd8, [%rd6];
	mul.f64 	%fd9, %fd8, %fd8;
	add.f64 	%fd10, %fd8, %fd8;
	div.rn.f64 	%fd11, %fd10, %fd7;
	fma.rn.f64 	%fd12, %fd2, %fd9, %fd11;
	fma.rn.f64 	%fd13, %fd29, %fd12, 0d3FF0000000000000;
	sqrt.rn.f64 	%fd14, %fd13;
	add.f64 	%fd15, %fd14, 0dBFF0000000000000;
	fma.rn.f64 	%fd16, %fd4, %fd15, 0d3FF0000000000000;
	mul.f64 	%fd17, %fd15, %fd15;
	fma.rn.f64 	%fd18, %fd5, %fd17, %fd16;
	mul.f64 	%fd19, %fd15, %fd17;
	fma.rn.f64 	%fd20, %fd6, %fd19, %fd18;
	div.rn.f64 	%fd21, %fd8, %fd7;
	add.f64 	%fd22, %fd21, 0d3FF0000000000000;
	mul.f64 	%fd23, %fd22, %fd20;
	add.f64 	%fd24, %fd15, 0d3FF0000000000000;
	div.rn.f64 	%fd25, %fd23, %fd24;
	add.f64 	%fd26, %fd25, 0dBFF0000000000000;
	add.s64 	%rd7, %rd2, %rd5;
	ld.global.f64 	%fd27, [%rd7];
	fma.rn.f64 	%fd28, %fd30, %fd26, %fd27;
	st.global.f64 	[%rd7], %fd28;
	add.s32 	%r10, %r10, %r3;
	setp.lt.s32 	%p2, %r10, %r6;
	@%p2 bra 	$L__BB7_2;
$L__BB7_3:
	ret;

}
	// .globl	histogram
.visible .entry histogram(
	.param .u64 .ptr .align 1 histogram_param_0,
	.param .u64 .ptr .align 1 histogram_param_1,
	.param .f64 histogram_param_2,
	.param .f64 histogram_param_3,
	.param .u32 histogram_param_4,
	.param .u32 histogram_param_5
)
{
	.reg .pred 	%p<6>;
	.reg .b32 	%r<14>;
	.reg .b64 	%rd<9>;
	.reg .b64 	%fd<10>;

	ld.param.u64 	%rd3, [histogram_param_0];
	ld.param.u64 	%rd4, [histogram_param_1];
	ld.param.f64 	%fd2, [histogram_param_2];
	ld.param.f64 	%fd3, [histogram_param_3];
	ld.param.u32 	%r7, [histogram_param_4];
	ld.param.u32 	%r8, [histogram_param_5];
	mov.u32 	%r9, %tid.x;
	mov.u32 	%r1, %ntid.x;
	mov.u32 	%r10, %ctaid.x;
	mad.lo.s32 	%r13, %r1, %r10, %r9;
	setp.ge.s32 	%p1, %r13, %r8;
	@%p1 bra 	$L__BB8_5;
	mov.u32 	%r11, %nctaid.x;
	mul.lo.s32 	%r3, %r1, %r11;
	sub.f64 	%fd4, %fd3, %fd2;
	cvt.rn.f64.s32 	%fd5, %r7;
	div.rn.f64 	%fd1, %fd5, %fd4;
	cvta.to.global.u64 	%rd1, %rd3;
	cvta.to.global.u64 	%rd2, %rd4;
$L__BB8_2:
	mul.wide.s32 	%rd5, %r13, 8;
	add.s64 	%rd6, %rd1, %rd5;
	ld.global.f64 	%fd6, [%rd6];
	sub.f64 	%fd7, %fd6, %fd2;
	mul.f64 	%fd8, %fd1, %fd7;
	cvt.rmi.f64.f64 	%fd9, %fd8;
	cvt.rzi.s32.f64 	%r5, %fd9;
	setp.lt.s32 	%p2, %r5, 0;
	setp.ge.s32 	%p3, %r5, %r7;
	or.pred  	%p4, %p2, %p3;
	@%p4 bra 	$L__BB8_4;
	mul.wide.u32 	%rd7, %r5, 4;
	add.s64 	%rd8, %rd2, %rd7;
	atom.global.add.u32 	%r12, [%rd8], 1;
$L__BB8_4:
	add.s32 	%r13, %r13, %r3;
	setp.lt.s32 	%p5, %r13, %r8;
	@%p5 bra 	$L__BB8_2;
$L__BB8_5:
	ret;

}
	// .globl	hybrid_histogram
.visible .entry hybrid_histogram(
	.param .u64 .ptr .align 1 hybrid_histogram_param_0,
	.param .u64 .ptr .align 1 hybrid_histogram_param_1,
	.param .f64 hybrid_histogram_param_2,
	.param .f64 hybrid_histogram_param_3,
	.param .u32 hybrid_histogram_param_4,
	.param .u32 hybrid_histogram_param_5,
	.param .u32 hybrid_histogram_param_6
)
{
	.reg .pred 	%p<13>;
	.reg .b32 	%r<43>;
	.reg .b64 	%rd<11>;
	.reg .b64 	%fd<10>;

	ld.param.u64 	%rd3, [hybrid_histogram_param_0];
	ld.param.u64 	%rd4, [hybrid_histogram_param_1];
	ld.param.f64 	%fd2, [hybrid_histogram_param_2];
	ld.param.f64 	%fd3, [hybrid_histogram_param_3];
	ld.param.u32 	%r15, [hybrid_histogram_param_4];
	ld.param.u32 	%r16, [hybrid_histogram_param_5];
	ld.param.u32 	%r17, [hybrid_histogram_param_6];
	cvta.to.global.u64 	%rd1, %rd4;
	mov.u32 	%r42, %tid.x;
	setp.ge.s32 	%p1, %r42, %r17;
	@%p1 bra 	$L__BB9_3;
	mov.u32 	%r2, %ntid.x;
	mov.u32 	%r19, block_hist;
	mov.u32 	%r40, %r42;
$L__BB9_2:
	shl.b32 	%r18, %r40, 2;
	add.s32 	%r20, %r19, %r18;
	mov.b32 	%r21, 0;
	st.shared.u32 	[%r20], %r21;
	add.s32 	%r40, %r40, %r2;
	setp.lt.s32 	%p2, %r40, %r17;
	@%p2 bra 	$L__BB9_2;
$L__BB9_3:
	bar.sync 	0;
	mov.u32 	%r5, %ntid.x;
	mov.u32 	%r22, %ctaid.x;
	mad.lo.s32 	%r41, %r5, %r22, %r42;
	shr.u32 	%r23, %r15, 1;
	shr.u32 	%r24, %r17, 31;
	add.s32 	%r25, %r17, %r24;
	shr.s32 	%r26, %r25, 1;
	sub.s32 	%r7, %r23, %r26;
	setp.ge.s32 	%p3, %r41, %r16;
	@%p3 bra 	$L__BB9_10;
	mov.u32 	%r27, %nctaid.x;
	mul.lo.s32 	%r8, %r5, %r27;
	cvta.to.global.u64 	%rd2, %rd3;
	add.s32 	%r9, %r7, %r17;
	sub.f64 	%fd4, %fd3, %fd2;
	cvt.rn.f64.u32 	%fd5, %r15;
	div.rn.f64 	%fd1, %fd5, %fd4;
$L__BB9_5:
	mul.wide.s32 	%rd5, %r41, 8;
	add.s64 	%rd6, %rd2, %rd5;
	ld.global.f64 	%fd6, [%rd6];
	sub.f64 	%fd7, %fd6, %fd2;
	mul.f64 	%fd8, %fd1, %fd7;
	cvt.rmi.f64.f64 	%fd9, %fd8;
	cvt.rzi.s32.f64 	%r11, %fd9;
	setp.lt.s32 	%p4, %r11, 0;
	setp.ge.u32 	%p5, %r11, %r15;
	or.pred  	%p6, %p4, %p5;
	@%p6 bra 	$L__BB9_9;
	setp.lt.s32 	%p7, %r11, %r7;
	setp.ge.s32 	%p8, %r11, %r9;
	or.pred  	%p9, %p7, %p8;
	@%p9 bra 	$L__BB9_8;
	sub.s32 	%r29, %r11, %r7;
	shl.b32 	%r30, %r29, 2;
	mov.u32 	%r31, block_hist;
	add.s32 	%r32, %r31, %r30;
	atom.shared.add.u32 	%r33, [%r32], 1;
	bra.uni 	$L__BB9_9;
$L__BB9_8:
	mul.wide.u32 	%rd7, %r11, 4;
	add.s64 	%rd8, %rd1, %rd7;
	atom.global.add.u32 	%r28, [%rd8], 1;
$L__BB9_9:
	add.s32 	%r41, %r41, %r8;
	setp.lt.s32 	%p10, %r41, %r16;
	@%p10 bra 	$L__BB9_5;
$L__BB9_10:
	setp.ge.s32 	%p11, %r42, %r17;
	bar.sync 	0;
	@%p11 bra 	$L__BB9_13;
	mov.u32 	%r36, block_hist;
$L__BB9_12:
	add.s32 	%r34, %r42, %r7;
	mul.wide.s32 	%rd9, %r34, 4;
	add.s64 	%rd10, %rd1, %rd9;
	shl.b32 	%r35, %r42, 2;
	add.s32 	%r37, %r36, %r35;
	ld.shared.u32 	%r38, [%r37];
	atom.global.add.u32 	%r39, [%rd10], %r38;
	add.s32 	%r42, %r42, %r5;
	setp.lt.s32 	%p12, %r42, %r17;
	@%p12 bra 	$L__BB9_12;
$L__BB9_13:
	ret;

}
	// .globl	sm_histogram
.visible .entry sm_histogram(
	.param .u64 .ptr .align 1 sm_histogram_param_0,
	.param .u64 .ptr .align 1 sm_histogram_param_1,
	.param .f64 sm_histogram_param_2,
	.param .f64 sm_histogram_param_3,
	.param .u32 sm_histogram_param_4,
	.param .u32 sm_histogram_param_5
)
{
	.reg .pred 	%p<10>;
	.reg .b32 	%r<33>;
	.reg .b64 	%rd<9>;
	.reg .b64 	%fd<10>;

	ld.param.u64 	%rd3, [sm_histogram_param_0];
	ld.param.u64 	%rd4, [sm_histogram_param_1];
	ld.param.f64 	%fd2, [sm_histogram_param_2];
	ld.param.f64 	%fd3, [sm_histogram_param_3];
	ld.param.u32 	%r13, [sm_histogram_param_4];
	ld.param.u32 	%r14, [sm_histogram_param_5];
	mov.u32 	%r32, %tid.x;
	setp.ge.u32 	%p1, %r32, %r13;
	@%p1 bra 	$L__BB10_3;
	mov.u32 	%r2, %ntid.x;
	mov.u32 	%r16, block_hist;
	mov.u32 	%r30, %r32;
$L__BB10_2:
	shl.b32 	%r15, %r30, 2;
	add.s32 	%r17, %r16, %r15;
	mov.b32 	%r18, 0;
	st.shared.u32 	[%r17], %r18;
	add.s32 	%r30, %r30, %r2;
	setp.lt.u32 	%p2, %r30, %r13;
	@%p2 bra 	$L__BB10_2;
$L__BB10_3:
	bar.sync 	0;
	mov.u32 	%r5, %ntid.x;
	mov.u32 	%r19, %ctaid.x;
	mad.lo.s32 	%r31, %r5, %r19, %r32;
	setp.ge.s32 	%p3, %r31, %r14;
	@%p3 bra 	$L__BB10_8;
	mov.u32 	%r20, %nctaid.x;
	mul.lo.s32 	%r7, %r5, %r20;
	cvta.to.global.u64 	%rd1, %rd3;
	sub.f64 	%fd4, %fd3, %fd2;
	cvt.rn.f64.u32 	%fd5, %r13;
	div.rn.f64 	%fd1, %fd5, %fd4;
$L__BB10_5:
	mul.wide.s32 	%rd5, %r31, 8;
	add.s64 	%rd6, %rd1, %rd5;
	ld.global.f64 	%fd6, [%rd6];
	sub.f64 	%fd7, %fd6, %fd2;
	mul.f64 	%fd8, %fd1, %fd7;
	cvt.rmi.f64.f64 	%fd9, %fd8;
	cvt.rzi.s32.f64 	%r9, %fd9;
	setp.lt.s32 	%p4, %r9, 0;
	setp.ge.u32 	%p5, %r9, %r13;
	or.pred  	%p6, %p4, %p5;
	@%p6 bra 	$L__BB10_7;
	shl.b32 	%r21, %r9, 2;
	mov.u32 	%r22, block_hist;
	add.s32 	%r23, %r22, %r21;
	atom.shared.add.u32 	%r24, [%r23], 1;
$L__BB10_7:
	add.s32 	%r31, %r31, %r7;
	setp.lt.s32 	%p7, %r31, %r14;
	@%p7 bra 	$L__BB10_5;
$L__BB10_8:
	setp.ge.u32 	%p8, %r32, %r13;
	bar.sync 	0;
	@%p8 bra 	$L__BB10_11;
	cvta.to.global.u64 	%rd2, %rd4;
	mov.u32 	%r26, block_hist;
$L__BB10_10:
	mul.wide.s32 	%rd7, %r32, 4;
	add.s64 	%rd8, %rd2, %rd7;
	shl.b32 	%r25, %r32, 2;
	add.s32 	%r27, %r26, %r25;
	ld.shared.u32 	%r28, [%r27];
	atom.global.add.u32 	%r29, [%rd8], %r28;
	add.s32 	%r32, %r32, %r5;
	setp.lt.u32 	%p9, %r32, %r13;
	@%p9 bra 	$L__BB10_10;
$L__BB10_11:
	ret;

}
	// .globl	lik_only_gm_copy
.visible .entry lik_only_gm_copy(
	.param .u64 .ptr .align 1 lik_only_gm_copy_param_0,
	.param .u64 .ptr .align 1 lik_only_gm_copy_param_1,
	.param .u64 .ptr .align 1 lik_only_gm_copy_param_2,
	.param .u64 .ptr .align 1 lik_only_gm_copy_param_3,
	.param .f64 lik_only_gm_copy_param_4,
	.param .u32 lik_only_gm_copy_param_5,
	.param .u32 lik_only_gm_copy_param_6,
	.param .f64 lik_only_gm_copy_param_7,
	.param .u64 .ptr .align 1 lik_only_gm_copy_param_8,
	.param .u64 .ptr .align 1 lik_only_gm_copy_param_9
)
{
	.reg .pred 	%p<3>;
	.reg .b32 	%r<12>;
	.reg .b64 	%rd<16>;
	.reg .b64 	%fd<19>;

	ld.param.u64 	%rd5, [lik_only_gm_copy_param_2];
	ld.param.u64 	%rd8, [lik_only_gm_copy_param_3];
	ld.param.f64 	%fd2, [lik_only_gm_copy_param_4];
	ld.param.u32 	%r7, [lik_only_gm_copy_param_5];
	ld.param.f64 	%fd3, [lik_only_gm_copy_param_7];
	ld.param.u64 	%rd6, [lik_only_gm_copy_param_8];
	ld.param.u64 	%rd7, [lik_only_gm_copy_param_9];
	cvta.to.global.u64 	%rd1, %rd8;
	mov.u32 	%r8, %tid.x;
	mov.u32 	%r1, %ntid.x;
	mov.u32 	%r9, %ctaid.x;
	mad.lo.s32 	%r11, %r1, %r9, %r8;
	add.s32 	%r3, %r7, -1;
	setp.ge.s32 	%p1, %r11, %r3;
	@%p1 bra 	$L__BB11_3;
	mul.wide.s32 	%rd9, %r7, 8;
	add.s64 	%rd10, %rd1, %rd9;
	ld.global.f64 	%fd4, [%rd10+-8];
	ld.global.f64 	%fd5, [%rd1];
	mov.u32 	%r10, %nctaid.x;
	mul.lo.s32 	%r4, %r10, %r1;
	sub.f64 	%fd6, %fd4, %fd5;
	cvt.rn.f64.s32 	%fd7, %r3;
	div.rn.f64 	%fd1, %fd7, %fd6;
	cvta.to.global.u64 	%rd2, %rd5;
	cvta.to.global.u64 	%rd3, %rd6;
	cvta.to.global.u64 	%rd4, %rd7;
$L__BB11_2:
	mul.wide.s32 	%rd11, %r11, 8;
	add.s64 	%rd12, %rd2, %rd11;
	ld.global.f64 	%fd8, [%rd12+8];
	ld.global.f64 	%fd9, [%rd12];
	sub.f64 	%fd10, %fd8, %fd9;
	mul.f64 	%fd11, %fd2, %fd10;
	mul.f64 	%fd12, %fd1, %fd11;
	add.s64 	%rd13, %rd3, %rd11;
	st.global.f64 	[%rd13], %fd12;
	ld.global.f64 	%fd13, [%rd12];
	mul.f64 	%fd14, %fd2, %fd13;
	add.s64 	%rd14, %rd1, %rd11;
	ld.global.f64 	%fd15, [%rd14];
	mul.f64 	%fd16, %fd15, %fd12;
	sub.f64 	%fd17, %fd14, %fd16;
	add.f64 	%fd18, %fd3, %fd17;
	add.s64 	%rd15, %rd4, %rd11;
	st.global.f64 	[%rd15], %fd18;
	add.s32 	%r11, %r11, %r4;
	setp.lt.s32 	%p2, %r11, %r3;
	@%p2 bra 	$L__BB11_2;
$L__BB11_3:
	ret;

}
	// .globl	lik_only_gm_comp
.visible .entry lik_only_gm_comp(
	.param .u64 .ptr .align 1 lik_only_gm_comp_param_0,
	.param .u64 .ptr .align 1 lik_only_gm_comp_param_1,
	.param .u64 .ptr .align 1 lik_only_gm_comp_param_2,
	.param .u64 .ptr .align 1 lik_only_gm_comp_param_3,
	.param .f64 lik_only_gm_comp_param_4,
	.param .u32 lik_only_gm_comp_param_5,
	.param .u32 lik_only_gm_comp_param_6,
	.param .f64 lik_only_gm_comp_param_7,
	.param .u64 .ptr .align 1 lik_only_gm_comp_param_8,
	.param .u64 .ptr .align 1 lik_only_gm_comp_param_9
)
{
	.reg .pred 	%p<6>;
	.reg .b32 	%r<14>;
	.reg .b64 	%rd<20>;
	.reg .b64 	%fd<15>;

	ld.param.u64 	%rd5, [lik_only_gm_comp_param_0];
	ld.param.u64 	%rd6, [lik_only_gm_comp_param_1];
	ld.param.u64 	%rd9, [lik_only_gm_comp_param_3];
	ld.param.u32 	%r9, [lik_only_gm_comp_param_5];
	ld.param.u32 	%r8, [lik_only_gm_comp_param_6];
	ld.param.u64 	%rd7, [lik_only_gm_comp_param_8];
	ld.param.u64 	%rd8, [lik_only_gm_comp_param_9];
	cvta.to.global.u64 	%rd10, %rd9;
	mov.u32 	%r10, %tid.x;
	mov.u32 	%r1, %ntid.x;
	mov.u32 	%r11, %ctaid.x;
	mad.lo.s32 	%r13, %r1, %r11, %r10;
	add.s32 	%r3, %r9, -1;
	cvt.rn.f64.s32 	%fd4, %r3;
	mul.wide.s32 	%rd11, %r9, 8;
	add.s64 	%rd12, %rd10, %rd11;
	ld.global.f64 	%fd5, [%rd12+-8];
	ld.global.f64 	%fd1, [%rd10];
	sub.f64 	%fd6, %fd5, %fd1;
	div.rn.f64 	%fd2, %fd4, %fd6;
	setp.ge.s32 	%p1, %r13, %r8;
	@%p1 bra 	$L__BB12_5;
	mov.u32 	%r12, %nctaid.x;
	mul.lo.s32 	%r4, %r1, %r12;
	cvta.to.global.u64 	%rd1, %rd5;
	cvta.to.global.u64 	%rd2, %rd7;
	cvta.to.global.u64 	%rd3, %rd8;
	cvta.to.global.u64 	%rd4, %rd6;
$L__BB12_2:
	mul.wide.s32 	%rd13, %r13, 8;
	add.s64 	%rd14, %rd1, %rd13;
	ld.global.f64 	%fd3, [%rd14];
	sub.f64 	%fd7, %fd3, %fd1;
	mul.f64 	%fd8, %fd2, %fd7;
	cvt.rmi.f64.f64 	%fd9, %fd8;
	cvt.rzi.s32.f64 	%r6, %fd9;
	setp.ge.s32 	%p2, %r6, %r3;
	setp.lt.s32 	%p3, %r6, 0;
	or.pred  	%p4, %p2, %p3;
	@%p4 bra 	$L__BB12_4;
	mul.wide.u32 	%rd15, %r6, 8;
	add.s64 	%rd16, %rd2, %rd15;
	ld.global.f64 	%fd10, [%rd16];
	add.s64 	%rd17, %rd3, %rd15;
	ld.global.f64 	%fd11, [%rd17];
	fma.rn.f64 	%fd12, %fd3, %fd10, %fd11;
	add.s64 	%rd19, %rd4, %rd13;
	ld.global.f64 	%fd13, [%rd19];
	add.f64 	%fd14, %fd13, %fd12;
	st.global.f64 	[%rd19], %fd14;
$L__BB12_4:
	add.s32 	%r13, %r13, %r4;
	setp.lt.s32 	%p5, %r13, %r8;
	@%p5 bra 	$L__BB12_2;
$L__BB12_5:
	ret;

}
	// .globl	lik_drift_only_gm_comp
.visible .entry lik_drift_only_gm_comp(
	.param .u64 .ptr .align 1 lik_drift_only_gm_comp_param_0,
	.param .u64 .ptr .align 1 lik_drift_only_gm_comp_param_1,
	.param .u64 .ptr .align 1 lik_drift_only_gm_comp_param_2,
	.param .u64 .ptr .align 1 lik_drift_only_gm_comp_param_3,
	.param .f64 lik_drift_only_gm_comp_param_4,
	.param .u32 lik_drift_only_gm_comp_param_5,
	.param .u32 lik_drift_only_gm_comp_param_6,
	.param .f64 lik_drift_only_gm_comp_param_7,
	.param .u64 .ptr .align 1 lik_drift_only_gm_comp_param_8,
	.param .u64 .ptr .align 1 lik_drift_only_gm_comp_param_9,
	.param .f64 lik_drift_only_gm_comp_param_10,
	.param .f64 lik_drift_only_gm_comp_param_11,
	.param .f64 lik_drift_only_gm_comp_param_12,
	.param .f64 lik_drift_only_gm_comp_param_13,
	.param .f64 lik_drift_only_gm_comp_param_14
)
{
	.reg .pred 	%p<4>;
	.reg .b32 	%r<14>;
	.reg .b64 	%rd<25>;
	.reg .b64 	%fd<32>;

	ld.param.u64 	%rd9, [lik_drift_only_gm_comp_param_1];
	ld.param.u64 	%rd10, [lik_drift_only_gm_comp_param_3];
	ld.param.u32 	%r9, [lik_drift_only_gm_comp_param_5];
	ld.param.u32 	%r8, [lik_drift_only_gm_comp_param_6];
	ld.param.f64 	%fd10, [lik_drift_only_gm_comp_param_10];
	ld.param.f64 	%fd11, [lik_drift_only_gm_comp_param_11];
	ld.param.f64 	%fd12, [lik_drift_only_gm_comp_param_12];
	ld.param.f64 	%fd13, [lik_drift_only_gm_comp_param_13];
	ld.param.f64 	%fd14, [lik_drift_only_gm_comp_param_14];
	cvta.to.global.u64 	%rd1, %rd9;
	cvta.to.global.u64 	%rd11, %rd10;
	mul.f64 	%fd15, %fd10, %fd11;
	mul.f64 	%fd16, %fd15, %fd12;
	mul.f64 	%fd17, %fd13, %fd13;
	mul.f64 	%fd18, %fd17, %fd14;
	div.rn.f64 	%fd1, %fd16, %fd18;
	mov.u32 	%r10, %tid.x;
	mov.u32 	%r1, %ntid.x;
	mov.u32 	%r11, %ctaid.x;
	mad.lo.s32 	%r13, %r1, %r11, %r10;
	add.s32 	%r3, %r9, -1;
	cvt.rn.f64.s32 	%fd19, %r3;
	mul.wide.s32 	%rd12, %r9, 8;
	add.s64 	%rd13, %rd11, %rd12;
	ld.global.f64 	%fd20, [%rd13+-8];
	ld.global.f64 	%fd2, [%rd11];
	sub.f64 	%fd21, %fd20, %fd2;
	div.rn.f64 	%fd3, %fd19, %fd21;
	setp.ge.s32 	%p1, %r13, %r8;
	@%p1 bra 	$L__BB13_6;
	ld.param.u64 	%rd24, [lik_drift_only_gm_comp_param_9];
	ld.param.u64 	%rd23, [lik_drift_only_gm_comp_param_8];
	ld.param.u64 	%rd22, [lik_drift_only_gm_comp_param_0];
	mov.u32 	%r12, %nctaid.x;
	mul.lo.s32 	%r4, %r1, %r12;
	cvta.to.global.u64 	%rd2, %rd22;
	cvta.to.global.u64 	%rd3, %rd23;
	cvta.to.global.u64 	%rd4, %rd24;
$L__BB13_2:
	mul.wide.s32 	%rd14, %r13, 8;
	add.s64 	%rd5, %rd2, %rd14;
	ld.global.f64 	%fd30, [%rd5];
	sub.f64 	%fd22, %fd30, %fd2;
	mul.f64 	%fd23, %fd3, %fd22;
	cvt.rmi.f64.f64 	%fd24, %fd23;
	cvt.rzi.u32.f64 	%r6, %fd24;
	setp.lt.u32 	%p2, %r6, %r3;
	@%p2 bra 	$L__BB13_4;
	add.s64 	%rd16, %rd1, %rd14;
	ld.global.f64 	%fd31, [%rd16];
	bra.uni 	$L__BB13_5;
$L__BB13_4:
	mul.wide.u32 	%rd17, %r6, 8;
	add.s64 	%rd18, %rd3, %rd17;
	ld.global.f64 	%fd25, [%rd18];
	add.s64 	%rd19, %rd4, %rd17;
	ld.global.f64 	%fd26, [%rd19];
	fma.rn.f64 	%fd27, %fd30, %fd25, %fd26;
	add.s64 	%rd21, %rd1, %rd14;
	ld.global.f64 	%fd28, [%rd21];
	add.f64 	%fd31, %fd28, %fd27;
	st.global.f64 	[%rd21], %fd31;
	ld.global.f64 	%fd30, [%rd5];
$L__BB13_5:
	fma.rn.f64 	%fd29, %fd1, %fd31, %fd30;
	st.global.f64 	[%rd5], %fd29;
	add.s32 	%r13, %r13, %r4;
	setp.lt.s32 	%p3, %r13, %r8;
	@%p3 bra 	$L__BB13_2;
$L__BB13_6:
	ret;

}
	// .globl	beam_phase_v2
.visible .entry beam_phase_v2(
	.param .u64 .ptr .align 1 beam_phase_v2_param_0,
	.param .u64 .ptr .align 1 beam_phase_v2_param_1,
	.param .f64 beam_phase_v2_param_2,
	.param .u64 .ptr .align 1 beam_phase_v2_param_3,
	.param .u64 .ptr .align 1 beam_phase_v2_param_4,
	.param .u32 beam_phase_v2_param_5,
	.param .f64 beam_phase_v2_param_6,
	.param .u64 .ptr .align 1 beam_phase_v2_param_7,
	.param .u64 .ptr .align 1 beam_phase_v2_param_8,
	.param .u32 beam_phase_v2_param_9
)
{
	.reg .pred 	%p<10>;
	.reg .b32 	%r<45>;
	.reg .b32 	%f<3>;
	.reg .b64 	%rd<23>;
	.reg .b64 	%fd<71>;

	ld.param.u64 	%rd6, [beam_phase_v2_param_0];
	ld.param.u64 	%rd7, [beam_phase_v2_param_1];
	ld.param.f64 	%fd21, [beam_phase_v2_param_2];
	ld.param.u64 	%rd10, [beam_phase_v2_param_3];
	ld.param.u64 	%rd11, [beam_phase_v2_param_4];
	ld.param.u32 	%r13, [beam_phase_v2_param_5];
	ld.param.u64 	%rd8, [beam_phase_v2_param_7];
	ld.param.u64 	%rd9, [beam_phase_v2_param_8];
	ld.param.u32 	%r12, [beam_phase_v2_param_9];
	cvta.to.global.u64 	%rd12, %rd11;
	cvta.to.global.u64 	%rd13, %rd10;
	mul.wide.s32 	%rd14, %r13, 8;
	add.s64 	%rd15, %rd13, %rd14;
	ld.global.f64 	%fd1, [%rd15];
	add.s64 	%rd1, %rd12, %rd14;
	mov.u32 	%r14, %tid.x;
	mov.u32 	%r1, %ntid.x;
	mov.u32 	%r15, %ctaid.x;
	mad.lo.s32 	%r43, %r1, %r15, %r14;
	setp.ge.s32 	%p1, %r43, %r12;
	@%p1 bra 	$L__BB14_12;
	ld.global.f64 	%fd2, [%rd1];
	mov.u32 	%r16, %nctaid.x;
	mul.lo.s32 	%r3, %r16, %r1;
	cvta.to.global.u64 	%rd2, %rd6;
	cvta.to.global.u64 	%rd3, %rd7;
	cvta.to.global.u64 	%rd4, %rd8;
	cvta.to.global.u64 	%rd5, %rd9;
$L__BB14_2:
	mul.wide.s32 	%rd16, %r43, 8;
	add.s64 	%rd17, %rd2, %rd16;
	ld.global.f64 	%fd3, [%rd17];
	fma.rn.f64 	%fd4, %fd1, %fd3, %fd2;
	abs.f64 	%fd5, %fd4;
	setp.neu.f64 	%p2, %fd5, 0d7FF0000000000000;
	@%p2 bra 	$L__BB14_4;
	mov.f64 	%fd27, 0d0000000000000000;
	mul.rn.f64 	%fd67, %fd4, %fd27;
	mov.b32 	%r44, 0;
	bra.uni 	$L__BB14_6;
$L__BB14_4:
	mul.f64 	%fd22, %fd4, 0d3FE45F306DC9C883;
	cvt.rni.s32.f64 	%r44, %fd22;
	cvt.rn.f64.s32 	%fd23, %r44;
	fma.rn.f64 	%fd24, %fd23, 0dBFF921FB54442D18, %fd4;
	fma.rn.f64 	%fd25, %fd23, 0dBC91A62633145C00, %fd24;
	fma.rn.f64 	%fd67, %fd23, 0dB97B839A252049C0, %fd25;
	setp.ltu.f64 	%p3, %fd5, 0d41E0000000000000;
	@%p3 bra 	$L__BB14_6;
	{ // callseq 6, 0
	.param .b64 param0;
	st.param.f64 	[param0], %fd4;
	.param .align 16 .b8 retval0[16];
	call.uni (retval0), 
	__internal_trig_reduction_slowpathd, 
	(
	param0
	);
	ld.param.f64 	%fd67, [retval0];
	ld.param.b32 	%r44, [retval0+8];
	} // callseq 6
$L__BB14_6:
	mul.rn.f64 	%fd28, %fd67, %fd67;
	fma.rn.f64 	%fd29, %fd28, 0dBDA8FF8320FD8164, 0d3E21EEA7C1EF8528;
	fma.rn.f64 	%fd30, %fd29, %fd28, 0dBE927E4F8E06E6D9;
	fma.rn.f64 	%fd31, %fd30, %fd28, 0d3EFA01A019DDBCE9;
	fma.rn.f64 	%fd32, %fd31, %fd28, 0dBF56C16C16C15D47;
	fma.rn.f64 	%fd33, %fd32, %fd28, 0d3FA5555555555551;
	fma.rn.f64 	%fd34, %fd33, %fd28, 0dBFE0000000000000;
	fma.rn.f64 	%fd35, %fd34, %fd28, 0d3FF0000000000000;
	fma.rn.f64 	%fd36, %fd28, 0d3DE5DB65F9785EBA, 0dBE5AE5F12CB0D246;
	fma.rn.f64 	%fd37, %fd36, %fd28, 0d3EC71DE369ACE392;
	fma.rn.f64 	%fd38, %fd37, %fd28, 0dBF2A01A019DB62A1;
	fma.rn.f64 	%fd39, %fd38, %fd28, 0d3F81111111110818;
	fma.rn.f64 	%fd40, %fd39, %fd28, 0dBFC5555555555554;
	fma.rn.f64 	%fd41, %fd40, %fd28, 0d0000000000000000;
	fma.rn.f64 	%fd42, %fd41, %fd67, %fd67;
	and.b32  	%r19, %r44, 1;
	setp.eq.b32 	%p4, %r19, 1;
	{
	.reg .b32 %temp; 
	mov.b64 	{%temp, %r20}, %fd42;
	}
	{
	.reg .b32 %temp; 
	mov.b64 	{%r21, %temp}, %fd42;
	}
	xor.b32  	%r22, %r20, -2147483648;
	mov.b64 	%fd43, {%r21, %r22};
	selp.f64 	%fd68, %fd35, %fd42, %p4;
	selp.f64 	%fd69, %fd43, %fd35, %p4;
	and.b32  	%r23, %r44, 2;
	setp.eq.s32 	%p5, %r23, 0;
	@%p5 bra 	$L__BB14_8;
	{
	.reg .b32 %temp; 
	mov.b64 	{%temp, %r24}, %fd68;
	}
	{
	.reg .b32 %temp; 
	mov.b64 	{%r25, %temp}, %fd68;
	}
	xor.b32  	%r26, %r24, -2147483648;
	mov.b64 	%fd68, {%r25, %r26};
	{
	.reg .b32 %temp; 
	mov.b64 	{%temp, %r27}, %fd69;
	}
	{
	.reg .b32 %temp; 
	mov.b64 	{%r28, %temp}, %fd69;
	}
	xor.b32  	%r29, %r27, -2147483648;
	mov.b64 	%fd69, {%r28, %r29};
$L__BB14_8:
	mul.f64 	%fd16, %fd21, %fd3;
	fma.rn.f64 	%fd44, %fd16, 0d3FF71547652B82FE, 0d4338000000000000;
	{
	.reg .b32 %temp; 
	mov.b64 	{%r8, %temp}, %fd44;
	}
	mov.f64 	%fd45, 0dC338000000000000;
	add.rn.f64 	%fd46, %fd44, %fd45;
	fma.rn.f64 	%fd47, %fd46, 0dBFE62E42FEFA39EF, %fd16;
	fma.rn.f64 	%fd48, %fd46, 0dBC7ABC9E3B39803F, %fd47;
	fma.rn.f64 	%fd49, %fd48, 0d3E5ADE1569CE2BDF, 0d3E928AF3FCA213EA;
	fma.rn.f64 	%fd50, %fd49, %fd48, 0d3EC71DEE62401315;
	fma.rn.f64 	%fd51, %fd50, %fd48, 0d3EFA01997C89EB71;
	fma.rn.f64 	%fd52, %fd51, %fd48, 0d3F2A01A014761F65;
	fma.rn.f64 	%fd53, %fd52, %fd48, 0d3F56C16C1852B7AF;
	fma.rn.f64 	%fd54, %fd53, %fd48, 0d3F81111111122322;
	fma.rn.f64 	%fd55, %fd54, %fd48, 0d3FA55555555502A1;
	fma.rn.f64 	%fd56, %fd55, %fd48, 0d3FC5555555555511;
	fma.rn.f64 	%fd57, %fd56, %fd48, 0d3FE000000000000B;
	fma.rn.f64 	%fd58, %fd57, %fd48, 0d3FF0000000000000;
	fma.rn.f64 	%fd59, %fd58, %fd48, 0d3FF0000000000000;
	{
	.reg .b32 %temp; 
	mov.b64 	{%r9, %temp}, %fd59;
	}
	{
	.reg .b32 %temp; 
	mov.b64 	{%temp, %r10}, %fd59;
	}
	shl.b32 	%r30, %r8, 20;
	add.s32 	%r31, %r30, %r10;
	mov.b64 	%fd70, {%r9, %r31};
	{
	.reg .b32 %temp; 
	mov.b64 	{%temp, %r32}, %fd16;
	}
	mov.b32 	%f2, %r32;
	abs.f32 	%f1, %f2;
	setp.lt.f32 	%p6, %f1, 0f4086232B;
	@%p6 bra 	$L__BB14_11;
	setp.lt.f64 	%p7, %fd16, 0d0000000000000000;
	add.f64 	%fd60, %fd16, 0d7FF0000000000000;
	selp.f64 	%fd70, 0d0000000000000000, %fd60, %p7;
	setp.geu.f32 	%p8, %f1, 0f40874800;
	@%p8 bra 	$L__BB14_11;
	shr.u32 	%r33, %r8, 31;
	add.s32 	%r34, %r8, %r33;
	shr.s32 	%r35, %r34, 1;
	shl.b32 	%r36, %r35, 20;
	add.s32 	%r37, %r10, %r36;
	mov.b64 	%fd61, {%r9, %r37};
	sub.s32 	%r38, %r8, %r35;
	shl.b32 	%r39, %r38, 20;
	add.s32 	%r40, %r39, 1072693248;
	mov.b32 	%r41, 0;
	mov.b64 	%fd62, {%r41, %r40};
	mul.f64 	%fd70, %fd62, %fd61;
$L__BB14_11:
	mul.wide.s32 	%rd18, %r43, 4;
	add.s64 	%rd19, %rd3, %rd18;
	ld.global.u32 	%r42, [%rd19];
	cvt.rn.f64.s32 	%fd63, %r42;
	mul.f64 	%fd64, %fd70, %fd63;
	mul.f64 	%fd65, %fd68, %fd64;
	add.s64 	%rd21, %rd4, %rd16;
	st.global.f64 	[%rd21], %fd65;
	mul.f64 	%fd66, %fd69, %fd64;
	add.s64 	%rd22, %rd5, %rd16;
	st.global.f64 	[%rd22], %fd66;
	add.s32 	%r43, %r43, %r3;
	setp.lt.s32 	%p9, %r43, %r12;
	@%p9 bra 	$L__BB14_2;
$L__BB14_12:
	ret;

}
.func  (.param .align 16 .b8 func_retval0[16]) __internal_trig_reduction_slowpathd(
	.param .b64 __internal_trig_reduction_slowpathd_param_0
)
{
	.local .align 8 .b8 	__local_depot15[40];
	.reg .b64 	%SP;
	.reg .b64 	%SPL;
	.reg .pred 	%p<10>;
	.reg .b32 	%r<47>;
	.reg .b64 	%rd<74>;
	.reg .b64 	%fd<5>;

	mov.u64 	%SPL, __local_depot15;
	ld.param.f64 	%fd4, [__internal_trig_reduction_slowpathd_param_0];
	add.u64 	%rd1, %SPL, 0;
	{
	.reg .b32 %temp; 
	mov.b64 	{%temp, %r1}, %fd4;
	}
	shr.u32 	%r2, %r1, 20;
	and.b32  	%r3, %r2, 2047;
	setp.eq.s32 	%p1, %r3, 2047;
	mov.b32 	%r46, 0;
	@%p1 bra 	$L__BB15_9;
	add.s32 	%r20, %r3, -1024;
	mov.b64 	%rd20, %fd4;
	shl.b64 	%rd2, %rd20, 11;
	shr.u32 	%r4, %r20, 6;
	sub.s32 	%r45, 15, %r4;
	sub.s32 	%r21, 19, %r4;
	setp.lt.u32 	%p2, %r20, 128;
	selp.b32 	%r6, 18, %r21, %p2;
	setp.ge.s32 	%p3, %r45, %r6;
	mov.b64 	%rd70, 0;
	@%p3 bra 	$L__BB15_4;
	add.s32 	%r23, %r6, %r4;
	neg.s32 	%r43, %r23;
	or.b64  	%rd3, %rd2, -9223372036854775808;
	mov.b64 	%rd70, 0;
	mov.b32 	%r42, 0;
	mov.u64 	%rd25, __cudart_i2opi_d;
	mov.u32 	%r44, %r45;
$L__BB15_3:
	.pragma "nounroll";
	mul.wide.s32 	%rd22, %r42, 8;
	add.s64 	%rd23, %rd1, %rd22;
	mul.wide.s32 	%rd24, %r44, 8;
	add.s64 	%rd26, %rd25, %rd24;
	ld.global.nc.u64 	%rd27, [%rd26];
	{
	.reg .u32 %r0, %r1, %r2, %r3, %alo, %ahi, %blo, %bhi, %clo, %chi;
	mov.b64 	{%alo,%ahi}, %rd27;
	mov.b64 	{%blo,%bhi}, %rd3;
	mov.b64 	{%clo,%chi}, %rd70;
	mad.lo.cc.u32 	%r0, %alo, %blo, %clo;
	madc.hi.cc.u32 	%r1, %alo, %blo, %chi;
	madc.hi.u32 	%r2, %alo, %bhi, 0;
	mad.lo.cc.u32 	%r1, %alo, %bhi, %r1;
	madc.hi.cc.u32 	%r2, %ahi, %blo, %r2;
	madc.hi.u32 	%r3, %ahi, %bhi, 0;
	mad.lo.cc.u32 	%r1, %ahi, %blo, %r1;
	madc.lo.cc.u32 	%r2, %ahi, %bhi, %r2;
	addc.u32 	%r3, %r3, 0;
	mov.b64 	%rd28, {%r0,%r1};
	mov.b64 	%rd70, {%r2,%r3};
	}
	st.local.u64 	[%rd23], %rd28;
	add.s32 	%r44, %r44, 1;
	add.s32 	%r43, %r43, 1;
	add.s32 	%r42, %r42, 1;
	setp.ne.s32 	%p4, %r43, -15;
	mov.u32 	%r45, %r6;
	@%p4 bra 	$L__BB15_3;
$L__BB15_4:
	cvt.s64.s32 	%rd29, %r45;
	cvt.u64.u32 	%rd30, %r4;
	add.s64 	%rd31, %rd30, %rd29;
	shl.b64 	%rd32, %rd31, 3;
	add.s64 	%rd33, %rd1, %rd32;
	st.local.u64 	[%rd33+-120], %rd70;
	and.b32  	%r15, %r2, 63;
	ld.local.u64 	%rd72, [%rd1+16];
	ld.local.u64 	%rd71, [%rd1+24];
	setp.eq.s32 	%p5, %r15, 0;
	@%p5 bra 	$L__BB15_6;
	shl.b64 	%rd34, %rd71, %r15;
	shr.u64 	%rd35, %rd72, 1;
	xor.b32  	%r24, %r15, 63;
	shr.u64 	%rd36, %rd35, %r24;
	or.b64  	%rd71, %rd34, %rd36;
	ld.local.u64 	%rd37, [%rd1+8];
	shl.b64 	%rd38, %rd72, %r15;
	shr.u64 	%rd39, %rd37, 1;
	shr.u64 	%rd40, %rd39, %r24;
	or.b64  	%rd72, %rd38, %rd40;
$L__BB15_6:
	and.b32  	%r25, %r1, -2147483648;
	shr.u64 	%rd41, %rd71, 62;
	cvt.u32.u64 	%r26, %rd41;
	mov.b64 	{%r27, %r28}, %rd71;
	mov.b64 	{%r29, %r30}, %rd72;
	shf.l.wrap.b32 	%r31, %r30, %r27, 2;
	shf.l.wrap.b32 	%r32, %r27, %r28, 2;
	mov.b64 	%rd42, {%r31, %r32};
	shl.b64 	%rd43, %rd72, 2;
	shr.u64 	%rd44, %rd42, 63;
	cvt.u32.u64 	%r33, %rd44;
	add.s32 	%r34, %r33, %r26;
	setp.eq.s32 	%p6, %r25, 0;
	neg.s32 	%r35, %r34;
	selp.b32 	%r46, %r34, %r35, %p6;
	setp.gt.s64 	%p7, %rd42, -1;
	mov.b64 	%rd45, 0;
	{
	.reg .u32 %r0, %r1, %r2, %r3, %a0, %a1, %a2, %a3, %b0, %b1, %b2, %b3;
	mov.b64 	{%a0,%a1}, %rd45;
	mov.b64 	{%a2,%a3}, %rd45;
	mov.b64 	{%b0,%b1}, %rd43;
	mov.b64 	{%b2,%b3}, %rd42;
	sub.cc.u32 	%r0, %a0, %b0;
	subc.cc.u32 	%r1, %a1, %b1;
	subc.cc.u32 	%r2, %a2, %b2;
	subc.u32 	%r3, %a3, %b3;
	mov.b64 	%rd46, {%r0,%r1};
	mov.b64 	%rd47, {%r2,%r3};
	}
	xor.b32  	%r36, %r25, -2147483648;
	selp.b64 	%rd73, %rd42, %rd47, %p7;
	selp.b64 	%rd14, %rd43, %rd46, %p7;
	selp.b32 	%r17, %r25, %r36, %p7;
	clz.b64 	%r37, %rd73;
	cvt.u64.u32 	%rd15, %r37;
	setp.eq.s32 	%p8, %r37, 0;
	@%p8 bra 	$L__BB15_8;
	cvt.u32.u64 	%r38, %rd15;
	and.b32  	%r39, %r38, 63;
	shl.b64 	%rd48, %rd73, %r39;
	shr.u64 	%rd49, %rd14, 1;
	not.b32 	%r40, %r38;
	and.b32  	%r41, %r40, 63;
	shr.u64 	%rd50, %rd49, %r41;
	or.b64  	%rd73, %rd48, %rd50;
$L__BB15_8:
	mov.b64 	%rd51, -3958705157555305931;
	{
	.reg .u32 %r0, %r1, %r2, %r3, %alo, %ahi, %blo, %bhi;
	mov.b64 	{%alo,%ahi}, %rd73;
	mov.b64 	{%blo,%bhi}, %rd51;
	mul.lo.u32 	%r0, %alo, %blo;
	mul.hi.u32 	%r1, %alo, %blo;
	mad.lo.cc.u32 	%r1, %alo, %bhi, %r1;
	madc.hi.u32 	%r2, %alo, %bhi, 0;
	mad.lo.cc.u32 	%r1, %ahi, %blo, %r1;
	madc.hi.cc.u32 	%r2, %ahi, %blo, %r2;
	madc.hi.u32 	%r3, %ahi, %bhi, 0;
	mad.lo.cc.u32 	%r2, %ahi, %bhi, %r2;
	addc.u32 	%r3, %r3, 0;
	mov.b64 	%rd52, {%r0,%r1};
	mov.b64 	%rd53, {%r2,%r3};
	}
	setp.gt.s64 	%p9, %rd53, 0;
	{
	.reg .u32 %r0, %r1, %r2, %r3, %a0, %a1, %a2, %a3, %b0, %b1, %b2, %b3;
	mov.b64 	{%a0,%a1}, %rd52;
	mov.b64 	{%a2,%a3}, %rd53;
	mov.b64 	{%b0,%b1}, %rd52;
	mov.b64 	{%b2,%b3}, %rd53;
	add.cc.u32 	%r0, %a0, %b0;
	addc.cc.u32 	%r1, %a1, %b1;
	addc.cc.u32 	%r2, %a2, %b2;
	addc.u32 	%r3, %a3, %b3;
	mov.b64 	%rd54, {%r0,%r1};
	mov.b64 	%rd55, {%r2,%r3};
	}
	selp.b64 	%rd56, %rd55, %rd53, %p9;
	selp.s64 	%rd57, -1, 0, %p9;
	sub.s64 	%rd58, %rd57, %rd15;
	cvt.u64.u32 	%rd59, %r17;
	shl.b64 	%rd60, %rd59, 32;
	add.s64 	%rd61, %rd56, 1;
	shr.u64 	%rd62, %rd61, 10;
	add.s64 	%rd63, %rd62, 1;
	shr.u64 	%rd64, %rd63, 1;
	shl.b64 	%rd65, %rd58, 52;
	add.s64 	%rd66, %rd65, %rd64;
	add.s64 	%rd67, %rd66, 4602678819172646912;
	or.b64  	%rd68, %rd67, %rd60;
	mov.b64 	%fd4, %rd68;
$L__BB15_9:
	st.param.f64 	[func_retval0], %fd4;
	st.param.b32 	[func_retval0+8], %r46;
	ret;

}


// ===== COMPILED SASS (sm_100) =====

	.target	sm_100

	.elftype	@"ET_EXEC"


//--------------------- .note.nv.tkinfo           --------------------------
	.section	.note.nv.tkinfo,"",@"SHT_NOTE"
	.sectionflags	@"SHF_NOTE_NV_TKINFO"
	.tkinfo
        /*0018*/ 	.word	0x00000002
        /*0030*/ 	.string	""
        /*0030*/ 	.string	"ptxas"
        /*0030*/ 	.string	"Cuda compilation tools, release 13.0, V13.0.88"
        /*0030*/ 	.string	"Build cuda_13.0.r13.0/compiler.36424714_0"
        /*0030*/ 	.string	"-arch sm_100 -m 64 "



//--------------------- .note.nv.cuinfo           --------------------------
	.section	.note.nv.cuinfo,"",@"SHT_NOTE"
	.sectionflags	@"SHF_NOTE_NV_CUINFO"
        /*0018*/ 	.short	0x0002
        /*001a*/ 	.short	0x0064
        /*001c*/ 	.short	0x0082
	.zero		2


//--------------------- .nv.info                  --------------------------
	.section	.nv.info,"",@"SHT_CUDA_INFO"
	.align	4


	//----- nvinfo : EIATTR_REGCOUNT
	.align		4
        /*0000*/ 	.byte	0x04, 0x2f
        /*0002*/ 	.short	(.L_3 - .L_2)
	.align		4
.L_2:
        /*0004*/ 	.word	index@(halve_edges)
        /*0008*/ 	.word	0x00000008


	//----- nvinfo : EIATTR_FRAME_SIZE
	.align		4
.L_3:
        /*000c*/ 	.byte	0x04, 0x11
        /*000e*/ 	.short	(.L_5 - .L_4)
	.align		4
.L_4:
        /*0010*/ 	.word	index@(halve_edges)
        /*0014*/ 	.word	0x00000000


	//----- nvinfo : EIATTR_REGCOUNT
	.align		4
.L_5:
        /*0018*/ 	.byte	0x04, 0x2f
        /*001a*/ 	.short	(.L_7 - .L_6)
	.align		4
.L_6:
        /*001c*/ 	.word	index@(simple_kick)
        /*0020*/ 	.word	0x00000028


	//----- nvinfo : EIATTR_FRAME_SIZE
	.align		4
.L_7:
        /*0024*/ 	.byte	0x04, 0x11
        /*0026*/ 	.short	(.L_9 - .L_8)
	.align		4
.L_8:
        /*0028*/ 	.word	index@($simple_kick$__internal_trig_reduction_slowpathd)
        /*002c*/ 	.word	0x00000028


	//----- nvinfo : EIATTR_FRAME_SIZE
	.align		4
.L_9:
        /*0030*/ 	.byte	0x04, 0x11
        /*0032*/ 	.short	(.L_11 - .L_10)
	.align		4
.L_10:
        /*0034*/ 	.word	index@(simple_kick)
        /*0038*/ 	.word	0x00000028


	//----- nvinfo : EIATTR_REGCOUNT
	.align		4
.L_11:
        /*003c*/ 	.byte	0x04, 0x2f
        /*003e*/ 	.short	(.L_13 - .L_12)
	.align		4
.L_12:
        /*0040*/ 	.word	index@(rf_volt_comp)
        /*0044*/ 	.word	0x00000028


	//----- nvinfo : EIATTR_FRAME_SIZE
	.align		4
.L_13:
        /*0048*/ 	.byte	0x04, 0x11
        /*004a*/ 	.short	(.L_15 - .L_14)
	.align		4
.L_14:
        /*004c*/ 	.word	index@($rf_volt_comp$__internal_trig_reduction_slowpathd)
        /*0050*/ 	.word	0x00000028


	//----- nvinfo : EIATTR_FRAME_SIZE
	.align		4
.L_15:
        /*0054*/ 	.byte	0x04, 0x11
        /*0056*/ 	.short	(.L_17 - .L_16)
	.align		4
.L_16:
        /*0058*/ 	.word	index@(rf_volt_comp)
        /*005c*/ 	.word	0x00000028


	//----- nvinfo : EIATTR_REGCOUNT
	.align		4
.L_17:
        /*0060*/ 	.byte	0x04, 0x2f
        /*0062*/ 	.short	(.L_19 - .L_18)
	.align		4
.L_18:
        /*0064*/ 	.word	index@(drift_simple)
        /*0068*/ 	.word	0x0000001a


	//----- nvinfo : EIATTR_FRAME_SIZE
	.align		4
.L_19:
        /*006c*/ 	.byte	0x04, 0x11
        /*006e*/ 	.short	(.L_21 - .L_20)
	.align		4
.L_20:
        /*0070*/ 	.word	index@($__internal_11_$__cuda_sm20_div_rn_f64_full)
        /*0074*/ 	.word	0x00000000


	//----- nvinfo : EIATTR_FRAME_SIZE
	.align		4
.L_21:
        /*0078*/ 	.byte	0x04, 0x11
        /*007a*/ 	.short	(.L_23 - .L_22)
	.align		4
.L_22:
        /*007c*/ 	.word	index@(drift_simple)
        /*0080*/ 	.word	0x00000000


	//----- nvinfo : EIATTR_REGCOUNT
	.align		4
.L_23:
        /*0084*/ 	.byte	0x04, 0x2f
        /*0086*/ 	.short	(.L_25 - .L_24)
	.align		4
.L_24:
        /*0088*/ 	.word	index@(drift_legacy_0)
        /*008c*/ 	.word	0x00000016


	//----- nvinfo : EIATTR_FRAME_SIZE
	.align		4
.L_25:
        /*0090*/ 	.byte	0x04, 0x11
        /*0092*/ 	.short	(.L_27 - .L_26)
	.align		4
.L_26:
        /*0094*/ 	.word	index@($__internal_10_$__cuda_sm20_dblrcp_rn_slowpath_v3)
        /*0098*/ 	.word	0x00000000


	//----- nvinfo : EIATTR_FRAME_SIZE
	.align		4
.L_27:
        /*009c*/ 	.byte	0x04, 0x11
        /*009e*/ 	.short	(.L_29 - .L_28)
	.align		4
.L_28:
        /*00a0*/ 	.word	index@(drift_legacy_0)
        /*00a4*/ 	.word	0x00000000


	//----- nvinfo : EIATTR_REGCOUNT
	.align		4
.L_29:
        /*00a8*/ 	.byte	0x04, 0x2f
        /*00aa*/ 	.short	(.L_31 - .L_30)
	.align		4
.L_30:
        /*00ac*/ 	.word	index@(drift_legacy_1)
        /*00b0*/ 	.word	0x00000016


	//----- nvinfo : EIATTR_FRAME_SIZE
	.align		4
.L_31:
        /*00b4*/ 	.byte	0x04, 0x11
        /*00b6*/ 	.short	(.L_33 - .L_32)
	.align		4
.L_32:
        /*00b8*/ 	.word	index@($__internal_9_$__cuda_sm20_dblrcp_rn_slowpath_v3)
        /*00bc*/ 	.word	0x00000000


	//----- nvinfo : EIATTR_FRAME_SIZE
	.align		4
.L_33:
        /*00c0*/ 	.byte	0x04, 0x11
        /*00c2*/ 	.short	(.L_35 - .L_34)
	.align		4
.L_34:
        /*00c4*/ 	.word	index@(drift_legacy_1)
        /*00c8*/ 	.word	0x00000000


	//----- nvinfo : EIATTR_REGCOUNT
	.align		4
.L_35:
        /*00cc*/ 	.byte	0x04, 0x2f
        /*00ce*/ 	.short	(.L_37 - .L_36)
	.align		4
.L_36:
        /*00d0*/ 	.word	index@(drift_legacy_2)
        /*00d4*/ 	.word	0x00000016


	//----- nvinfo : EIATTR_FRAME_SIZE
	.align		4
.L_37:
        /*00d8*/ 	.byte	0x04, 0x11
        /*00da*/ 	.short	(.L_39 - .L_38)
	.align		4
.L_38:
        /*00dc*/ 	.word	index@($__internal_8_$__cuda_sm20_dblrcp_rn_slowpath_v3)
        /*00e0*/ 	.word	0x00000000


	//----- nvinfo : EIATTR_FRAME_SIZE
	.align		4
.L_39:
        /*00e4*/ 	.byte	0x04, 0x11
        /*00e6*/ 	.short	(.L_41 - .L_40)
	.align		4
.L_40:
        /*00e8*/ 	.word	index@(drift_legacy_2)
        /*00ec*/ 	.word	0x00000000


	//----- nvinfo : EIATTR_REGCOUNT
	.align		4
.L_41:
        /*00f0*/ 	.byte	0x04, 0x2f
        /*00f2*/ 	.short	(.L_43 - .L_42)
	.align		4
.L_42:
        /*00f4*/ 	.word	index@(drift_else)
        /*00f8*/ 	.word	0x0000002a


	//----- nvinfo : EIATTR_FRAME_SIZE
	.align		4
.L_43:
        /*00fc*/ 	.byte	0x04, 0x11
        /*00fe*/ 	.short	(.L_45 - .L_44)
	.align		4
.L_44:
        /*0100*/ 	.word	index@($__internal_7_$__cuda_sm20_dsqrt_rn_f64_mediumpath_v1)
        /*0104*/ 	.word	0x00000000


	//----- nvinfo : EIATTR_FRAME_SIZE
	.align		4
.L_45:
        /*0108*/ 	.byte	0x04, 0x11
        /*010a*/ 	.short	(.L_47 - .L_46)
	.align		4
.L_46:
        /*010c*/ 	.word	index@($__internal_6_$__cuda_sm20_div_rn_f64_full)
        /*0110*/ 	.word	0x00000000


	//----- nvinfo : EIATTR_FRAME_SIZE
	.align		4
.L_47:
        /*0114*/ 	.byte	0x04, 0x11
        /*0116*/ 	.short	(.L_49 - .L_48)
	.align		4
.L_48:
        /*0118*/ 	.word	index@(drift_else)
        /*011c*/ 	.word	0x00000000


	//----- nvinfo : EIATTR_REGCOUNT
	.align		4
.L_49:
        /*0120*/ 	.byte	0x04, 0x2f
        /*0122*/ 	.short	(.L_51 - .L_50)
	.align		4
.L_50:
        /*0124*/ 	.word	index@(histogram)
        /*0128*/ 	.word	0x0000001c


	//----- nvinfo : EIATTR_FRAME_SIZE
	.align		4
.L_51:
        /*012c*/ 	.byte	0x04, 0x11
        /*012e*/ 	.short	(.L_53 - .L_52)
	.align		4
.L_52:
        /*0130*/ 	.word	index@($__internal_5_$__cuda_sm20_div_rn_f64_full)
        /*0134*/ 	.word	0x00000000


	//----- nvinfo : EIATTR_FRAME_SIZE
	.align		4
.L_53:
        /*0138*/ 	.byte	0x04, 0x11
        /*013a*/ 	.short	(.L_55 - .L_54)
	.align		4
.L_54:
        /*013c*/ 	.word	index@(histogram)
        /*0140*/ 	.word	0x00000000


	//----- nvinfo : EIATTR_REGCOUNT
	.align		4
.L_55:
        /*0144*/ 	.byte	0x04, 0x2f
        /*0146*/ 	.short	(.L_57 - .L_56)
	.align		4
.L_56:
        /*0148*/ 	.word	index@(hybrid_histogram)
        /*014c*/ 	.word	0x00000020


	//----- nvinfo : EIATTR_FRAME_SIZE
	.align		4
.L_57:
        /*0150*/ 	.byte	0x04, 0x11
        /*0152*/ 	.short	(.L_59 - .L_58)
	.align		4
.L_58:
        /*0154*/ 	.word	index@($__internal_4_$__cuda_sm20_div_rn_f64_full)
        /*0158*/ 	.word	0x00000000


	//----- nvinfo : EIATTR_FRAME_SIZE
	.align		4
.L_59:
        /*015c*/ 	.byte	0x04, 0x11
        /*015e*/ 	.short	(.L_61 - .L_60)
	.align		4
.L_60:
        /*0160*/ 	.word	index@(hybrid_histogram)
        /*0164*/ 	.word	0x00000000


	//----- nvinfo : EIATTR_REGCOUNT
	.align		4
.L_61:
        /*0168*/ 	.byte	0x04, 0x2f
        /*016a*/ 	.short	(.L_63 - .L_62)
	.align		4
.L_62:
        /*016c*/ 	.word	index@(sm_histogram)
        /*0170*/ 	.word	0x0000001c


	//----- nvinfo : EIATTR_FRAME_SIZE
	.align		4
.L_63:
        /*0174*/ 	.byte	0x04, 0x11
        /*0176*/ 	.short	(.L_65 - .L_64)
	.align		4
.L_64:
        /*0178*/ 	.word	index@($__internal_3_$__cuda_sm20_div_rn_f64_full)
        /*017c*/ 	.word	0x00000000


	//----- nvinfo : EIATTR_FRAME_SIZE
	.align		4
.L_65:
        /*0180*/ 	.byte	0x04, 0x11
        /*0182*/ 	.short	(.L_67 - .L_66)
	.align		4
.L_66:
        /*0184*/ 	.word	index@(sm_histogram)
        /*0188*/ 	.word	0x00000000


	//----- nvinfo : EIATTR_REGCOUNT
	.align		4
.L_67:
        /*018c*/ 	.byte	0x04, 0x2f
        /*018e*/ 	.short	(.L_69 - .L_68)
	.align		4
.L_68:
        /*0190*/ 	.word	index@(lik_only_gm_copy)
        /*0194*/ 	.word	0x00000023


	//----- nvinfo : EIATTR_FRAME_SIZE
	.align		4
.L_69:
        /*0198*/ 	.byte	0x04, 0x11
        /*019a*/ 	.short	(.L_71 - .L_70)
	.align		4
.L_70:
        /*019c*/ 	.word	index@($__internal_2_$__cuda_sm20_div_rn_f64_full)
        /*01a0*/ 	.word	0x00000000


	//----- nvinfo : EIATTR_FRAME_SIZE
	.align		4
.L_71:
        /*01a4*/ 	.byte	0x04, 0x11
        /*01a6*/ 	.short	(.L_73 - .L_72)
	.align		4
.L_72:
        /*01a8*/ 	.word	index@(lik_only_gm_copy)
        /*01ac*/ 	.word	0x00000000


	//----- nvinfo : EIATTR_REGCOUNT
	.align		4
.L_73:
        /*01b0*/ 	.byte	0x04, 0x2f
        /*01b2*/ 	.short	(.L_75 - .L_74)
	.align		4
.L_74:
        /*01b4*/ 	.word	index@(lik_only_gm_comp)
        /*01b8*/ 	.word	0x0000001c


	//----- nvinfo : EIATTR_FRAME_SIZE
	.align		4
.L_75:
        /*01bc*/ 	.byte	0x04, 0x11
        /*01be*/ 	.short	(.L_77 - .L_76)
	.align		4
.L_76:
        /*01c0*/ 	.word	index@($__internal_1_$__cuda_sm20_div_rn_f64_full)
        /*01c4*/ 	.word	0x00000000


	//----- nvinfo : EIATTR_FRAME_SIZE
	.align		4
.L_77:
        /*01c8*/ 	.byte	0x04, 0x11
        /*01ca*/ 	.short	(.L_79 - .L_78)
	.align		4
.L_78:
        /*01cc*/ 	.word	index@(lik_only_gm_comp)
        /*01d0*/ 	.word	0x00000000


	//----- nvinfo : EIATTR_REGCOUNT
	.align		4
.L_79:
        /*01d4*/ 	.byte	0x04, 0x2f
        /*01d6*/ 	.short	(.L_81 - .L_80)
	.align		4
.L_80:
        /*01d8*/ 	.word	index@(lik_drift_only_gm_comp)
        /*01dc*/ 	.word	0x0000001e


	//----- nvinfo : EIATTR_FRAME_SIZE
	.align		4
.L_81:
        /*01e0*/ 	.byte	0x04, 0x11
        /*01e2*/ 	.short	(.L_83 - .L_82)
	.align		4
.L_82:
        /*01e4*/ 	.word	index@($__internal_0_$__cuda_sm20_div_rn_f64_full)
        /*01e8*/ 	.word	0x00000000


	//----- nvinfo : EIATTR_FRAME_SIZE
	.align		4
.L_83:
        /*01ec*/ 	.byte	0x04, 0x11
        /*01ee*/ 	.short	(.L_85 - .L_84)
	.align		4
.L_84:
        /*01f0*/ 	.word	index@(lik_drift_only_gm_comp)
        /*01f4*/ 	.word	0x00000000


	//----- nvinfo : EIATTR_REGCOUNT
	.align		4
.L_85:
        /*01f8*/ 	.byte	0x04, 0x2f
        /*01fa*/ 	.short	(.L_87 - .L_86)
	.align		4
.L_86:
        /*01fc*/ 	.word	index@(beam_phase_v2)
        /*0200*/ 	.word	0x00000028


	//----- nvinfo : EIATTR_FRAME_SIZE
	.align		4
.L_87:
        /*0204*/ 	.byte	0x04, 0x11
        /*0206*/ 	.short	(.L_89 - .L_88)
	.align		4
.L_88:
        /*0208*/ 	.word	index@($beam_phase_v2$__internal_trig_reduction_slowpathd)
        /*020c*/ 	.word	0x00000028


	//----- nvinfo : EIATTR_FRAME_SIZE
	.align		4
.L_89:
        /*0210*/ 	.byte	0x04, 0x11
        /*0212*/ 	.short	(.L_91 - .L_90)
	.align		4
.L_90:
        /*0214*/ 	.word	index@(beam_phase_v2)
        /*0218*/ 	.word	0x00000028


	//----- nvinfo : EIATTR_MIN_STACK_SIZE
	.align		4
.L_91:
        /*021c*/ 	.byte	0x04, 0x12
        /*021e*/ 	.short	(.L_93 - .L_92)
	.align		4
.L_92:
        /*0220*/ 	.word	index@(beam_phase_v2)
        /*0224*/ 	.word	0x00000028


	//----- nvinfo : EIATTR_MIN_STACK_SIZE
	.align		4
.L_93:
        /*0228*/ 	.byte	0x04, 0x12
        /*022a*/ 	.short	(.L_95 - .L_94)
	.align		4
.L_94:
        /*022c*/ 	.word	index@(lik_drift_only_gm_comp)
        /*0230*/ 	.word	0x00000000


	//----- nvinfo : EIATTR_MIN_STACK_SIZE
	.align		4
.L_95:
        /*0234*/ 	.byte	0x04, 0x12
        /*0236*/ 	.short	(.L_97 - .L_96)
	.align		4
.L_96:
        /*0238*/ 	.word	index@(lik_only_gm_comp)
        /*023c*/ 	.word	0x00000000


	//----- nvinfo : EIATTR_MIN_STACK_SIZE
	.align		4
.L_97:
        /*0240*/ 	.byte	0x04, 0x12
        /*0242*/ 	.short	(.L_99 - .L_98)
	.align		4
.L_98:
        /*0244*/ 	.word	index@(lik_only_gm_copy)
        /*0248*/ 	.word	0x00000000


	//----- nvinfo : EIATTR_MIN_STACK_SIZE
	.align		4
.L_99:
        /*024c*/ 	.byte	0x04, 0x12
        /*024e*/ 	.short	(.L_101 - .L_100)
	.align		4
.L_100:
        /*0250*/ 	.word	index@(sm_histogram)
        /*0254*/ 	.word	0x00000000


	//----- nvinfo : EIATTR_MIN_STACK_SIZE
	.align		4
.L_101:
        /*0258*/ 	.byte	0x04, 0x12
        /*025a*/ 	.short	(.L_103 - .L_102)
	.align		4
.L_102:
        /*025c*/ 	.word	index@(hybrid_histogram)
        /*0260*/ 	.word	0x00000000


	//----- nvinfo : EIATTR_MIN_STACK_SIZE
	.align		4
.L_103:
        /*0264*/ 	.byte	0x04, 0x12
        /*0266*/ 	.short	(.L_105 - .L_104)
	.align		4
.L_104:
        /*0268*/ 	.word	index@(histogram)
        /*026c*/ 	.word	0x00000000


	//----- nvinfo : EIATTR_MIN_STACK_SIZE
	.align		4
.L_105:
        /*0270*/ 	.byte	0x04, 0x12
        /*0272*/ 	.short	(.L_107 - .L_106)
	.align		4
.L_106:
        /*0274*/ 	.word	index@(drift_else)
        /*0278*/ 	.word	0x00000000


	//----- nvinfo : EIATTR_MIN_STACK_SIZE
	.align		4
.L_107:
        /*027c*/ 	.byte	0x04, 0x12
        /*027e*/ 	.short	(.L_109 - .L_108)
	.align		4
.L_108:
        /*0280*/ 	.word	index@(drift_legacy_2)
        /*0284*/ 	.word	0x00000000


	//----- nvinfo : EIATTR_MIN_STACK_SIZE
	.align		4
.L_109:
        /*0288*/ 	.byte	0x04, 0x12
        /*028a*/ 	.short	(.L_111 - .L_110)
	.align		4
.L_110:
        /*028c*/ 	.word	index@(drift_legacy_1)
        /*0290*/ 	.word	0x00000000


	//----- nvinfo : EIATTR_MIN_STACK_SIZE
	.align		4
.L_111:
        /*0294*/ 	.byte	0x04, 0x12
        /*0296*/ 	.short	(.L_113 - .L_112)
	.align		4
.L_112:
        /*0298*/ 	.word	index@(drift_legacy_0)
        /*029c*/ 	.word	0x00000000


	//----- nvinfo : EIATTR_MIN_STACK_SIZE
	.align		4
.L_113:
        /*02a0*/ 	.byte	0x04, 0x12
        /*02a2*/ 	.short	(.L_115 - .L_114)
	.align		4
.L_114:
        /*02a4*/ 	.word	index@(drift_simple)
        /*02a8*/ 	.word	0x00000000


	//----- nvinfo : EIATTR_MIN_STACK_SIZE
	.align		4
.L_115:
        /*02ac*/ 	.byte	0x04, 0x12
        /*02ae*/ 	.short	(.L_117 - .L_116)
	.align		4
.L_116:
        /*02b0*/ 	.word	index@(rf_volt_comp)
        /*02b4*/ 	.word	0x00000028


	//----- nvinfo : EIATTR_MIN_STACK_SIZE
	.align		4
.L_117:
        /*02b8*/ 	.byte	0x04, 0x12
        /*02ba*/ 	.short	(.L_119 - .L_118)
	.align		4
.L_118:
        /*02bc*/ 	.word	index@(simple_kick)
        /*02c0*/ 	.word	0x00000028


	//----- nvinfo : EIATTR_MIN_STACK_SIZE
	.align		4
.L_119:
        /*02c4*/ 	.byte	0x04, 0x12
        /*02c6*/ 	.short	(.L_121 - .L_120)
	.align		4
.L_120:
        /*02c8*/ 	.word	index@(halve_edges)
        /*02cc*/ 	.word	0x00000000
.L_121:


//--------------------- .nv.compat                --------------------------
	.section	.nv.compat,"",@"SHT_CUDA_COMPAT_INFO"
	.align	4
        /*0000*/ 	.byte	0x02, 0x09, 0x00, 0x00, 0x02, 0x02, 0x01, 0x00, 0x02, 0x05, 0x05, 0x00, 0x03, 0x07, 0x01, 0x01
        /*0010*/ 	.byte	0x02, 0x03, 0x00, 0x00, 0x02, 0x06, 0x01, 0x00, 0x04, 0x0b, 0x08, 0x00, 0x01, 0x00, 0x00, 0x00
        /*0020*/ 	.byte	0x00, 0x00, 0x00, 0x00


//--------------------- .nv.info.beam_phase_v2    --------------------------
	.section	.nv.info.beam_phase_v2,"",@"SHT_CUDA_INFO"
	.sectionflags	@""
	.align	4


	//----- nvinfo : EIATTR_CUDA_API_VERSION
	.align		4
        /*0000*/ 	.byte	0x04, 0x37
        /*0002*/ 	.short	(.L_123 - .L_122)
.L_122:
        /*0004*/ 	.word	0x00000082


	//----- nvinfo : EIATTR_KPARAM_INFO
	.align		4
.L_123:
        /*0008*/ 	.byte	0x04, 0x17
        /*000a*/ 	.short	(.L_125 - .L_124)
.L_124:
        /*000c*/ 	.word	0x00000000
        /*0010*/ 	.short	0x0009
        /*0012*/ 	.short	0x0048
        /*0014*/ 	.byte	0x00, 0xf0, 0x11, 0x00


	//----- nvinfo : EIATTR_KPARAM_INFO
	.align		4
.L_125:
        /*0018*/ 	.byte	0x04, 0x17
        /*001a*/ 	.short	(.L_127 - .L_126)
.L_126:
        /*001c*/ 	.word	0x00000000
        /*0020*/ 	.short	0x0008
        /*0022*/ 	.short	0x0040
        /*0024*/ 	.byte	0x00, 0xf5, 0x21, 0x00


	//----- nvinfo : EIATTR_KPARAM_INFO
	.align		4
.L_127:
        /*0028*/ 	.byte	0x04, 0x17
        /*002a*/ 	.short	(.L_129 - .L_128)
.L_128:
        /*002c*/ 	.word	0x00000000
        /*0030*/ 	.short	0x0007
        /*0032*/ 	.short	0x0038
        /*0034*/ 	.byte	0x00, 0xf5, 0x21, 0x00


	//----- nvinfo : EIATTR_KPARAM_INFO
	.align		4
.L_129:
        /*0038*/ 	.byte	0x04, 0x17
        /*003a*/ 	.short	(.L_131 - .L_130)
.L_130:
        /*003c*/ 	.word	0x00000000
        /*0040*/ 	.short	0x0006
        /*0042*/ 	.short	0x0030
        /*0044*/ 	.byte	0x00, 0xf0, 0x21, 0x00


	//----- nvinfo : EIATTR_KPARAM_INFO
	.align		4
.L_131:
        /*0048*/ 	.byte	0x04, 0x17
        /*004a*/ 	.short	(.L_133 - .L_132)
.L_132:
        /*004c*/ 	.word	0x00000000
        /*0050*/ 	.short	0x0005
        /*0052*/ 	.short	0x0028
        /*0054*/ 	.byte	0x00, 0xf0, 0x11, 0x00


	//----- nvinfo : EIATTR_KPARAM_INFO
	.align		4
.L_133:
        /*0058*/ 	.byte	0x04, 0x17
        /*005a*/ 	.short	(.L_135 - .L_134)
.L_134:
        /*005c*/ 	.word	0x00000000
        /*0060*/ 	.short	0x0004
        /*0062*/ 	.short	0x0020
        /*0064*/ 	.byte	0x00, 0xf5, 0x21, 0x00


	//----- nvinfo : EIATTR_KPARAM_INFO
	.align		4
.L_135:
        /*0068*/ 	.byte	0x04, 0x17
        /*006a*/ 	.short	(.L_137 - .L_136)
.L_136:
        /*006c*/ 	.word	0x00000000
        /*0070*/ 	.short	0x0003
        /*0072*/ 	.short	0x0018
        /*0074*/ 	.byte	0x00, 0xf5, 0x21, 0x00


	//----- nvinfo : EIATTR_KPARAM_INFO
	.align		4
.L_137:
        /*0078*/ 	.byte	0x04, 0x17
        /*007a*/ 	.short	(.L_139 - .L_138)
.L_138:
        /*007c*/ 	.word	0x00000000
        /*0080*/ 	.short	0x0002
        /*0082*/ 	.short	0x0010
        /*0084*/ 	.byte	0x00, 0xf0, 0x21, 0x00


	//----- nvinfo : EIATTR_KPARAM_INFO
	.align		4
.L_139:
        /*0088*/ 	.byte	0x04, 0x17
        /*008a*/ 	.short	(.L_141 - .L_140)
.L_140:
        /*008c*/ 	.word	0x00000000
        /*0090*/ 	.short	0x0001
        /*0092*/ 	.short	0x0008
        /*0094*/ 	.byte	0x00, 0xf5, 0x21, 0x00


	//----- nvinfo : EIATTR_KPARAM_INFO
	.align		4
.L_141:
        /*0098*/ 	.byte	0x04, 0x17
        /*009a*/ 	.short	(.L_143 - .L_142)
.L_142:
        /*009c*/ 	.word	0x00000000
        /*00a0*/ 	.short	0x0000
        /*00a2*/ 	.short	0x0000
        /*00a4*/ 	.byte	0x00, 0xf5, 0x21, 0x00


	//----- nvinfo : EIATTR_SPARSE_MMA_MASK
	.align		4
.L_143:
        /*00a8*/ 	.byte	0x03, 0x50
        /*00aa*/ 	.short	0x0000


	//----- nvinfo : EIATTR_MAXREG_COUNT
	.align		4
        /*00ac*/ 	.byte	0x03, 0x1b
        /*00ae*/ 	.short	0x00ff


	//----- nvinfo : EIATTR_MERCURY_ISA_VERSION
	.align		4
        /*00b0*/ 	.byte	0x03, 0x5f
        /*00b2*/ 	.short	0x0101


	//----- nvinfo : EIATTR_VRC_CTA_INIT_COUNT
	.align		4
        /*00b4*/ 	.byte	0x02, 0x4a
	.zero		1
	.zero		1


	//----- nvinfo : EIATTR_EXIT_INSTR_OFFSETS
	.align		4
        /*00b8*/ 	.byte	0x04, 0x1c
        /*00ba*/ 	.short	(.L_145 - .L_144)


	//   ....[0]....
.L_144:
        /*00bc*/ 	.word	0x000000b0


	//   ....[1]....
        /*00c0*/ 	.word	0x00000af0


	//----- nvinfo : EIATTR_CRS_STACK_SIZE
	.align		4
.L_145:
        /*00c4*/ 	.byte	0x04, 0x1e
        /*00c6*/ 	.short	(.L_147 - .L_146)
.L_146:
        /*00c8*/ 	.word	0x00000000


	//----- nvinfo : EIATTR_CBANK_PARAM_SIZE
	.align		4
.L_147:
        /*00cc*/ 	.byte	0x03, 0x19
        /*00ce*/ 	.short	0x004c


	//----- nvinfo : EIATTR_PARAM_CBANK
	.align		4
        /*00d0*/ 	.byte	0x04, 0x0a
        /*00d2*/ 	.short	(.L_149 - .L_148)
	.align		4
.L_148:
        /*00d4*/ 	.word	index@(.nv.constant0.beam_phase_v2)
        /*00d8*/ 	.short	0x0380
        /*00da*/ 	.short	0x004c


	//----- nvinfo : EIATTR_SW_WAR
	.align		4
.L_149:
        /*00dc*/ 	.byte	0x04, 0x36
        /*00de*/ 	.short	(.L_151 - .L_150)
.L_150:
        /*00e0*/ 	.word	0x00000008
.L_151:


//--------------------- .nv.info.lik_drift_only_gm_comp --------------------------
	.section	.nv.info.lik_drift_only_gm_comp,"",@"SHT_CUDA_INFO"
	.sectionflags	@""
	.align	4


	//----- nvinfo : EIATTR_CUDA_API_VERSION
	.align		4
        /*0000*/ 	.byte	0x04, 0x37
        /*0002*/ 	.short	(.L_153 - .L_152)
.L_152:
        /*0004*/ 	.word	0x00000082


	//----- nvinfo : EIATTR_KPARAM_INFO
	.align		4
.L_153:
        /*0008*/ 	.byte	0x04, 0x17
        /*000a*/ 	.short	(.L_155 - .L_154)
.L_154:
        /*000c*/ 	.word	0x00000000
        /*0010*/ 	.short	0x000e
        /*0012*/ 	.short	0x0068
        /*0014*/ 	.byte	0x00, 0xf0, 0x21, 0x00


	//----- nvinfo : EIATTR_KPARAM_INFO
	.align		4
.L_155:
        /*0018*/ 	.byte	0x04, 0x17
        /*001a*/ 	.short	(.L_157 - .L_156)
.L_156:
        /*001c*/ 	.word	0x00000000
        /*0020*/ 	.short	0x000d
        /*0022*/ 	.short	0x0060
        /*0024*/ 	.byte	0x00, 0xf0, 0x21, 0x00


	//----- nvinfo : EIATTR_KPARAM_INFO
	.align		4
.L_157:
        /*0028*/ 	.byte	0x04, 0x17
        /*002a*/ 	.short	(.L_159 - .L_158)
.L_158:
        /*002c*/ 	.word	0x00000000
        /*0030*/ 	.short	0x000c
        /*0032*/ 	.short	0x0058
        /*0034*/ 	.byte	0x00, 0xf0, 0x21, 0x00


	//----- nvinfo : EIATTR_KPARAM_INFO
	.align		4
.L_159:
        /*0038*/ 	.byte	0x04, 0x17
        /*003a*/ 	.short	(.L_161 - .L_160)
.L_160:
        /*003c*/ 	.word	0x00000000
        /*0040*/ 	.short	0x000b
        /*0042*/ 	.short	0x0050
        /*0044*/ 	.byte	0x00, 0xf0, 0x21, 0x00


	//----- nvinfo : EIATTR_KPARAM_INFO
	.align		4
.L_161:
        /*0048*/ 	.byte	0x04, 0x17
        /*004a*/ 	.short	(.L_163 - .L_162)
.L_162:
        /*004c*/ 	.word	0x00000000
        /*0050*/ 	.short	0x000a
        /*0052*/ 	.short	0x0048
        /*0054*/ 	.byte	0x00, 0xf0, 0x21, 0x00


	//----- nvinfo : EIATTR_KPARAM_INFO
	.align		4
.L_163:
        /*0058*/ 	.byte	0x04, 0x17
        /*005a*/ 	.short	(.L_165 - .L_164)
.L_164:
        /*005c*/ 	.word	0x00000000
        /*0060*/ 	.short	0x0009
        /*0062*/ 	.short	0x0040
        /*0064*/ 	.byte	0x00, 0xf5, 0x21, 0x00


	//----- nvinfo : EIATTR_KPARAM_INFO
	.align		4
.L_165:
        /*0068*/ 	.byte	0x04, 0x17
        /*006a*/ 	.short	(.L_167 - .L_166)
.L_166:
        /*006c*/ 	.word	0x00000000
        /*0070*/ 	.short	0x0008
        /*0072*/ 	.short	0x0038
        /*0074*/ 	.byte	0x00, 0xf5, 0x21, 0x00


	//----- nvinfo : EIATTR_KPARAM_INFO
	.align		4
.L_167:
        /*0078*/ 	.byte	0x04, 0x17
        /*007a*/ 	.short	(.L_169 - .L_168)
.L_168:
        /*007c*/ 	.word	0x00000000
        /*0080*/ 	.short	0x0007
        /*0082*/ 	.short	0x0030
        /*0084*/ 	.byte	0x00, 0xf0, 0x21, 0x00


	//----- nvinfo : EIATTR_KPARAM_INFO
	.align		4
.L_169:
        /*0088*/ 	.byte	0x04, 0x17
        /*008a*/ 	.short	(.L_171 - .L_170)
.L_170:
        /*008c*/ 	.word	0x00000000
        /*0090*/ 	.short	0x0006
        /*0092*/ 	.short	0x002c
        /*0094*/ 	.byte	0x00, 0xf0, 0x11, 0x00


	//----- nvinfo : EIATTR_KPARAM_INFO
	.align		4
.L_171:
        /*0098*/ 	.byte	0x04, 0x17
        /*009a*/ 	.short	(.L_173 - .L_172)
.L_172:
        /*009c*/ 	.word	0x00000000
        /*00a0*/ 	.short	0x0005
        /*00a2*/ 	.short	0x0028
        /*00a4*/ 	.byte	0x00, 0xf0, 0x11, 0x00


	//----- nvinfo : EIATTR_KPARAM_INFO
	.align		4
.L_173:
        /*00a8*/ 	.byte	0x04, 0x17
        /*00aa*/ 	.short	(.L_175 - .L_174)
.L_174:
        /*00ac*/ 	.word	0x00000000
        /*00b0*/ 	.short	0x0004
        /*00b2*/ 	.short	0x0020
        /*00b4*/ 	.byte	0x00, 0xf0, 0x21, 0x00


	//----- nvinfo : EIATTR_KPARAM_INFO
	.align		4
.L_175:
        /*00b8*/ 	.byte	0x04, 0x17
        /*00ba*/ 	.short	(.L_177 - .L_176)
.L_176:
        /*00bc*/ 	.word	0x00000000
        /*00c0*/ 	.short	0x0003
        /*00c2*/ 	.short	0x0018
        /*00c4*/ 	.byte	0x00, 0xf5, 0x21, 0x00


	//----- nvinfo : EIATTR_KPARAM_INFO
	.align		4
.L_177:
        /*00c8*/ 	.byte	0x04, 0x17
        /*00ca*/ 	.short	(.L_179 - .L_178)
.L_178:
        /*00cc*/ 	.word	0x00000000
        /*00d0*/ 	.short	0x0002
        /*00d2*/ 	.short	0x0010
        /*00d4*/ 	.byte	0x00, 0xf5, 0x21, 0x00


	//----- nvinfo : EIATTR_KPARAM_INFO
	.align		4
.L_179:
        /*00d8*/ 	.byte	0x04, 0x17
        /*00da*/ 	.short	(.L_181 - .L_180)
.L_180:
        /*00dc*/ 	.word	0x00000000
        /*00e0*/ 	.short	0x0001
        /*00e2*/ 	.short	0x0008
        /*00e4*/ 	.byte	0x00, 0xf5, 0x21, 0x00


	//----- nvinfo : EIATTR_KPARAM_INFO
	.align		4
.L_181:
        /*00e8*/ 	.byte	0x04, 0x17
        /*00ea*/ 	.short	(.L_183 - .L_182)
.L_182:
        /*00ec*/ 	.word	0x00000000
        /*00f0*/ 	.short	0x0000
        /*00f2*/ 	.short	0x0000
        /*00f4*/ 	.byte	0x00, 0xf5, 0x21, 0x00


	//----- nvinfo : EIATTR_SPARSE_MMA_MASK
	.align		4
.L_183:
        /*00f8*/ 	.byte	0x03, 0x50
        /*00fa*/ 	.short	0x0000


	//----- nvinfo : EIATTR_MAXREG_COUNT
	.align		4
        /*00fc*/ 	.byte	0x03, 0x1b
        /*00fe*/ 	.short	0x00ff


	//----- nvinfo : EIATTR_MERCURY_ISA_VERSION
	.align		4
        /*0100*/ 	.byte	0x03, 0x5f
        /*0102*/ 	.short	0x0101


	//----- nvinfo : EIATTR_VRC_CTA_INIT_COUNT
	.align		4
        /*0104*/ 	.byte	0x02, 0x4a
	.zero		1
	.zero		1


	//----- nvinfo : EIATTR_EXIT_INSTR_OFFSETS
	.align		4
        /*0108*/ 	.byte	0x04, 0x1c
        /*010a*/ 	.short	(.L_185 - .L_184)


	//   ....[0]....
.L_184:
        /*010c*/ 	.word	0x00000400


	//   ....[1]....
        /*0110*/ 	.word	0x000005d0


	//----- nvinfo : EIATTR_CRS_STACK_SIZE
	.align		4
.L_185:
        /*0114*/ 	.byte	0x04, 0x1e
        /*0116*/ 	.short	(.L_187 - .L_186)
.L_186:
        /*0118*/ 	.word	0x00000000


	//----- nvinfo : EIATTR_CBANK_PARAM_SIZE
	.align		4
.L_187:
        /*011c*/ 	.byte	0x03, 0x19
        /*011e*/ 	.short	0x0070


	//----- nvinfo : EIATTR_PARAM_CBANK
	.align		4
        /*0120*/ 	.byte	0x04, 0x0a
        /*0122*/ 	.short	(.L_189 - .L_188)
	.align		4
.L_188:
        /*0124*/ 	.word	index@(.nv.constant0.lik_drift_only_gm_comp)
        /*0128*/ 	.short	0x0380
        /*012a*/ 	.short	0x0070


	//----- nvinfo : EIATTR_SW_WAR
	.align		4
.L_189:
        /*012c*/ 	.byte	0x04, 0x36
        /*012e*/ 	.short	(.L_191 - .L_190)
.L_190:
        /*0130*/ 	.word	0x00000008
.L_191:


//--------------------- .nv.info.lik_only_gm_comp --------------------------
	.section	.nv.info.lik_only_gm_comp,"",@"SHT_CUDA_INFO"
	.sectionflags	@""
	.align	4


	//----- nvinfo : EIATTR_CUDA_API_VERSION
	.align		4
        /*0000*/ 	.byte	0x04, 0x37
        /*0002*/ 	.short	(.L_193 - .L_192)
.L_192:
        /*0004*/ 	.word	0x00000082


	//----- nvinfo : EIATTR_KPARAM_INFO
	.align		4
.L_193:
        /*0008*/ 	.byte	0x04, 0x17
        /*000a*/ 	.short	(.L_195 - .L_194)
.L_194:
        /*000c*/ 	.word	0x00000000
        /*0010*/ 	.short	0x0009
        /*0012*/ 	.short	0x0040
        /*0014*/ 	.byte	0x00, 0xf5, 0x21, 0x00


	//----- nvinfo : EIATTR_KPARAM_INFO
	.align		4
.L_195:
        /*0018*/ 	.byte	0x04, 0x17
        /*001a*/ 	.short	(.L_197 - .L_196)
.L_196:
        /*001c*/ 	.word	0x00000000
        /*0020*/ 	.short	0x0008
        /*0022*/ 	.short	0x0038
        /*0024*/ 	.byte	0x00, 0xf5, 0x21, 0x00


	//----- nvinfo : EIATTR_KPARAM_INFO
	.align		4
.L_197:
        /*0028*/ 	.byte	0x04, 0x17
        /*002a*/ 	.short	(.L_199 - .L_198)
.L_198:
        /*002c*/ 	.word	0x00000000
        /*0030*/ 	.short	0x0007
        /*0032*/ 	.short	0x0030
        /*0034*/ 	.byte	0x00, 0xf0, 0x21, 0x00


	//----- nvinfo : EIATTR_KPARAM_INFO
	.align		4
.L_199:
        /*0038*/ 	.byte	0x04, 0x17
        /*003a*/ 	.short	(.L_201 - .L_200)
.L_200:
        /*003c*/ 	.word	0x00000000
        /*0040*/ 	.short	0x0006
        /*0042*/ 	.short	0x002c
        /*0044*/ 	.byte	0x00, 0xf0, 0x11, 0x00


	//----- nvinfo : EIATTR_KPARAM_INFO
	.align		4
.L_201:
        /*0048*/ 	.byte	0x04, 0x17
        /*004a*/ 	.short	(.L_203 - .L_202)
.L_202:
        /*004c*/ 	.word	0x00000000
        /*0050*/ 	.short	0x0005
        /*0052*/ 	.short	0x0028
        /*0054*/ 	.byte	0x00, 0xf0, 0x11, 0x00


	//----- nvinfo : EIATTR_KPARAM_INFO
	.align		4
.L_203:
        /*0058*/ 	.byte	0x04, 0x17
        /*005a*/ 	.short	(.L_205 - .L_204)
.L_204:
        /*005c*/ 	.word	0x00000000
        /*0060*/ 	.short	0x0004
        /*0062*/ 	.short	0x0020
        /*0064*/ 	.byte	0x00, 0xf0, 0x21, 0x00


	//----- nvinfo : EIATTR_KPARAM_INFO
	.align		4
.L_205:
        /*0068*/ 	.byte	0x04, 0x17
        /*006a*/ 	.short	(.L_207 - .L_206)
.L_206:
        /*006c*/ 	.word	0x00000000
        /*0070*/ 	.short	0x0003
        /*0072*/ 	.short	0x0018
        /*0074*/ 	.byte	0x00, 0xf5, 0x21, 0x00


	//----- nvinfo : EIATTR_KPARAM_INFO
	.align		4
.L_207:
        /*0078*/ 	.byte	0x04, 0x17
        /*007a*/ 	.short	(.L_209 - .L_208)
.L_208:
        /*007c*/ 	.word	0x00000000
        /*0080*/ 	.short	0x0002
        /*0082*/ 	.short	0x0010
        /*0084*/ 	.byte	0x00, 0xf5, 0x21, 0x00


	//----- nvinfo : EIATTR_KPARAM_INFO
	.align		4
.L_209:
        /*0088*/ 	.byte	0x04, 0x17
        /*008a*/ 	.short	(.L_211 - .L_210)
.L_210:
        /*008c*/ 	.word	0x00000000
        /*0090*/ 	.short	0x0001
        /*0092*/ 	.short	0x0008
        /*0094*/ 	.byte	0x00, 0xf5, 0x21, 0x00


	//----- nvinfo : EIATTR_KPARAM_INFO
	.align		4
.L_211:
        /*0098*/ 	.byte	0x04, 0x17
        /*009a*/ 	.short	(.L_213 - .L_212)
.L_212:
        /*009c*/ 	.word	0x00000000
        /*00a0*/ 	.short	0x0000
        /*00a2*/ 	.short	0x0000
        /*00a4*/ 	.byte	0x00, 0xf5, 0x21, 0x00


	//----- nvinfo : EIATTR_SPARSE_MMA_MASK
	.align		4
.L_213:
        /*00a8*/ 	.byte	0x03, 0x50
        /*00aa*/ 	.short	0x0000


	//----- nvinfo : EIATTR_MAXREG_COUNT
	.align		4
        /*00ac*/ 	.byte	0x03, 0x1b
        /*00ae*/ 	.short	0x00ff


	//----- nvinfo : EIATTR_MERCURY_ISA_VERSION
	.align		4
        /*00b0*/ 	.byte	0x03, 0x5f
        /*00b2*/ 	.short	0x0101


	//----- nvinfo : EIATTR_VRC_CTA_INIT_COUNT
	.align		4
        /*00b4*/ 	.byte	0x02, 0x4a
	.zero		1
	.zero		1


	//----- nvinfo : EIATTR_EXIT_INSTR_OFFSETS
	.align		4
        /*00b8*/ 	.byte	0x04, 0x1c
        /*00ba*/ 	.short	(.L_215 - .L_214)


	//   ....[0]....
.L_214:
        /*00bc*/ 	.word	0x00000210


	//   ....[1]....
        /*00c0*/ 	.word	0x00000400


	//----- nvinfo : EIATTR_CRS_STACK_SIZE
	.align		4
.L_215:
        /*00c4*/ 	.byte	0x04, 0x1e
        /*00c6*/ 	.short	(.L_217 - .L_216)
.L_216:
        /*00c8*/ 	.word	0x00000000


	//----- nvinfo : EIATTR_CBANK_PARAM_SIZE
	.align		4
.L_217:
        /*00cc*/ 	.byte	0x03, 0x19
        /*00ce*/ 	.short	0x0048


	//----- nvinfo : EIATTR_PARAM_CBANK
	.align		4
        /*00d0*/ 	.byte	0x04, 0x0a
        /*00d2*/ 	.short	(.L_219 - .L_218)
	.align		4
.L_218:
        /*00d4*/ 	.word	index@(.nv.constant0.lik_only_gm_comp)
        /*00d8*/ 	.short	0x0380
        /*00da*/ 	.short	0x0048


	//----- nvinfo : EIATTR_SW_WAR
	.align		4
.L_219:
        /*00dc*/ 	.byte	0x04, 0x36
        /*00de*/ 	.short	(.L_221 - .L_220)
.L_220:
        /*00e0*/ 	.word	0x00000008
.L_221:


//--------------------- .nv.info.lik_only_gm_copy --------------------------
	.section	.nv.info.lik_only_gm_copy,"",@"SHT_CUDA_INFO"
	.sectionflags	@""
	.align	4


	//----- nvinfo : EIATTR_CUDA_API_VERSION
	.align		4
        /*0000*/ 	.byte	0x04, 0x37
        /*0002*/ 	.short	(.L_223 - .L_222)
.L_222:
        /*0004*/ 	.word	0x00000082


	//----- nvinfo : EIATTR_KPARAM_INFO
	.align		4
.L_223:
        /*0008*/ 	.byte	0x04, 0x17
        /*000a*/ 	.short	(.L_225 - .L_224)
.L_224:
        /*000c*/ 	.word	0x00000000
        /*0010*/ 	.short	0x0009
        /*0012*/ 	.short	0x0040
        /*0014*/ 	.byte	0x00, 0xf5, 0x21, 0x00


	//----- nvinfo : EIATTR_KPARAM_INFO
	.align		4
.L_225:
        /*0018*/ 	.byte	0x04, 0x17
        /*001a*/ 	.short	(.L_227 - .L_226)
.L_226:
        /*001c*/ 	.word	0x00000000
        /*0020*/ 	.short	0x0008
        /*0022*/ 	.short	0x0038
        /*0024*/ 	.byte	0x00, 0xf5, 0x21, 0x00


	//----- nvinfo : EIATTR_KPARAM_INFO
	.align		4
.L_227:
        /*0028*/ 	.byte	0x04, 0x17
        /*002a*/ 	.short	(.L_229 - .L_228)
.L_228:
        /*002c*/ 	.word	0x00000000
        /*0030*/ 	.short	0x0007
        /*0032*/ 	.short	0x0030
        /*0034*/ 	.byte	0x00, 0xf0, 0x21, 0x00


	//----- nvinfo : EIATTR_KPARAM_INFO
	.align		4
.L_229:
        /*0038*/ 	.byte	0x04, 0x17
        /*003a*/ 	.short	(.L_231 - .L_230)
.L_230:
        /*003c*/ 	.word	0x00000000
        /*0040*/ 	.short	0x0006
        /*0042*/ 	.short	0x002c
        /*0044*/ 	.byte	0x00, 0xf0, 0x11, 0x00


	//----- nvinfo : EIATTR_KPARAM_INFO
	.align		4
.L_231:
        /*0048*/ 	.byte	0x04, 0x17
        /*004a*/ 	.short	(.L_233 - .L_232)
.L_232:
        /*004c*/ 	.word	0x00000000
        /*0050*/ 	.short	0x0005
        /*0052*/ 	.short	0x0028
        /*0054*/ 	.byte	0x00, 0xf0, 0x11, 0x00


	//----- nvinfo : EIATTR_KPARAM_INFO
	.align		4
.L_233:
        /*0058*/ 	.byte	0x04, 0x17
        /*005a*/ 	.short	(.L_235 - .L_234)
.L_234:
        /*005c*/ 	.word	0x00000000
        /*0060*/ 	.short	0x0004
        /*0062*/ 	.short	0x0020
        /*0064*/ 	.byte	0x00, 0xf0, 0x21, 0x00


	//----- nvinfo : EIATTR_KPARAM_INFO
	.align		4
.L_235:
        /*0068*/ 	.byte	0x04, 0x17
        /*006a*/ 	.short	(.L_237 - .L_236)
.L_236:
        /*006c*/ 	.word	0x00000000
        /*0070*/ 	.short	0x0003
        /*0072*/ 	.short	0x0018
        /*0074*/ 	.byte	0x00, 0xf5, 0x21, 0x00


	//----- nvinfo : EIATTR_KPARAM_INFO
	.align		4
.L_237:
        /*0078*/ 	.byte	0x04, 0x17
        /*007a*/ 	.short	(.L_239 - .L_238)
.L_238:
        /*007c*/ 	.word	0x00000000
        /*0080*/ 	.short	0x0002
        /*0082*/ 	.short	0x0010
        /*0084*/ 	.byte	0x00, 0xf5, 0x21, 0x00


	//----- nvinfo : EIATTR_KPARAM_INFO
	.align		4
.L_239:
        /*0088*/ 	.byte	0x04, 0x17
        /*008a*/ 	.short	(.L_241 - .L_240)
.L_240:
        /*008c*/ 	.word	0x00000000
        /*0090*/ 	.short	0x0001
        /*0092*/ 	.short	0x0008
        /*0094*/ 	.byte	0x00, 0xf5, 0x21, 0x00


	//----- nvinfo : EIATTR_KPARAM_INFO
	.align		4
.L_241:
        /*0098*/ 	.byte	0x04, 0x17
        /*009a*/ 	.short	(.L_243 - .L_242)
.L_242:
        /*009c*/ 	.word	0x00000000
        /*00a0*/ 	.short	0x0000
        /*00a2*/ 	.short	0x0000
        /*00a4*/ 	.byte	0x00, 0xf5, 0x21, 0x00


	//----- nvinfo : EIATTR_SPARSE_MMA_MASK
	.align		4
.L_243:
        /*00a8*/ 	.byte	0x03, 0x50
        /*00aa*/ 	.short	0x0000


	//----- nvinfo : EIATTR_MAXREG_COUNT
	.align		4
        /*00ac*/ 	.byte	0x03, 0x1b
        /*00ae*/ 	.short	0x00ff


	//----- nvinfo : EIATTR_MERCURY_ISA_VERSION
	.align		4
        /*00b0*/ 	.byte	0x03, 0x5f
        /*00b2*/ 	.short	0x0101


	//----- nvinfo : EIATTR_VRC_CTA_INIT_COUNT
	.align		4
        /*00b4*/ 	.byte	0x02, 0x4a
	.zero		1
	.zero		1


	//----- nvinfo : EIATTR_EXIT_INSTR_OFFSETS
	.align		4
        /*00b8*/ 	.byte	0x04, 0x1c
        /*00ba*/ 	.short	(.L_245 - .L_244)


	//   ....[0]....
.L_244:
        /*00bc*/ 	.word	0x00000080


	//   ....[1]....
        /*00c0*/ 	.word	0x000003e0


	//----- nvinfo : EIATTR_CRS_STACK_SIZE
	.align		4
.L_245:
        /*00c4*/ 	.byte	0x04, 0x1e
        /*00c6*/ 	.short	(.L_247 - .L_246)
.L_246:
        /*00c8*/ 	.word	0x00000000


	//----- nvinfo : EIATTR_CBANK_PARAM_SIZE
	.align		4
.L_247:
        /*00cc*/ 	.byte	0x03, 0x19
        /*00ce*/ 	.short	0x0048


	//----- nvinfo : EIATTR_PARAM_CBANK
	.align		4
        /*00d0*/ 	.byte	0x04, 0x0a
        /*00d2*/ 	.short	(.L_249 - .L_248)
	.align		4
.L_248:
        /*00d4*/ 	.word	index@(.nv.constant0.lik_only_gm_copy)
        /*00d8*/ 	.short	0x0380
        /*00da*/ 	.short	0x0048


	//----- nvinfo : EIATTR_SW_WAR
	.align		4
.L_249:
        /*00dc*/ 	.byte	0x04, 0x36
        /*00de*/ 	.short	(.L_251 - .L_250)
.L_250:
        /*00e0*/ 	.word	0x00000008
.L_251:


//--------------------- .nv.info.sm_histogram     --------------------------
	.section	.nv.info.sm_histogram,"",@"SHT_CUDA_INFO"
	.sectionflags	@""
	.align	4


	//----- nvinfo : EIATTR_CUDA_API_VERSION
	.align		4
        /*0000*/ 	.byte	0x04, 0x37
        /*0002*/ 	.short	(.L_253 - .L_252)
.L_252:
        /*0004*/ 	.word	0x00000082


	//----- nvinfo : EIATTR_KPARAM_INFO
	.align		4
.L_253:
        /*0008*/ 	.byte	0x04, 0x17
        /*000a*/ 	.short	(.L_255 - .L_254)
.L_254:
        /*000c*/ 	.word	0x00000000
        /*0010*/ 	.short	0x0005
        /*0012*/ 	.short	0x0024
        /*0014*/ 	.byte	0x00, 0xf0, 0x11, 0x00


	//----- nvinfo : EIATTR_KPARAM_INFO
	.align		4
.L_255:
        /*0018*/ 	.byte	0x04, 0x17
        /*001a*/ 	.short	(.L_257 - .L_256)
.L_256:
        /*001c*/ 	.word	0x00000000
        /*0020*/ 	.short	0x0004
        /*0022*/ 	.short	0x0020
        /*0024*/ 	.byte	0x00, 0xf0, 0x11, 0x00


	//----- nvinfo : EIATTR_KPARAM_INFO
	.align		4
.L_257:
        /*0028*/ 	.byte	0x04, 0x17
        /*002a*/ 	.short	(.L_259 - .L_258)
.L_258:
        /*002c*/ 	.word	0x00000000
        /*0030*/ 	.short	0x0003
        /*0032*/ 	.short	0x0018
        /*0034*/ 	.byte	0x00, 0xf0, 0x21, 0x00


	//----- nvinfo : EIATTR_KPARAM_INFO
	.align		4
.L_259:
        /*0038*/ 	.byte	0x04, 0x17
        /*003a*/ 	.short	(.L_261 - .L_260)
.L_260:
        /*003c*/ 	.word	0x00000000
        /*0040*/ 	.short	0x0002
        /*0042*/ 	.short	0x0010
        /*0044*/ 	.byte	0x00, 0xf0, 0x21, 0x00


	//----- nvinfo : EIATTR_KPARAM_INFO
	.align		4
.L_261:
        /*0048*/ 	.byte	0x04, 0x17
        /*004a*/ 	.short	(.L_263 - .L_262)
.L_262:
        /*004c*/ 	.word	0x00000000
        /*0050*/ 	.short	0x0001
        /*0052*/ 	.short	0x0008
        /*0054*/ 	.byte	0x00, 0xf5, 0x21, 0x00


	//----- nvinfo : EIATTR_KPARAM_INFO
	.align		4
.L_263:
        /*0058*/ 	.byte	0x04, 0x17
        /*005a*/ 	.short	(.L_265 - .L_264)
.L_264:
        /*005c*/ 	.word	0x00000000
        /*0060*/ 	.short	0x0000
        /*0062*/ 	.short	0x0000
        /*0064*/ 	.byte	0x00, 0xf5, 0x21, 0x00


	//----- nvinfo : EIATTR_SPARSE_MMA_MASK
	.align		4
.L_265:
        /*0068*/ 	.byte	0x03, 0x50
        /*006a*/ 	.short	0x0000


	//----- nvinfo : EIATTR_MAXREG_COUNT
	.align		4
        /*006c*/ 	.byte	0x03, 0x1b
        /*006e*/ 	.short	0x00ff


	//----- nvinfo : EIATTR_NUM_BARRIERS
	.align		4
        /*0070*/ 	.byte	0x02, 0x4c
        /*0072*/ 	.byte	0x01
	.zero		1


	//----- nvinfo : EIATTR_MERCURY_ISA_VERSION
	.align		4
        /*0074*/ 	.byte	0x03, 0x5f
        /*0076*/ 	.short	0x0101


	//----- nvinfo : EIATTR_VRC_CTA_INIT_COUNT
	.align		4
        /*0078*/ 	.byte	0x02, 0x4a
	.zero		1
	.zero		1


	//----- nvinfo : EIATTR_EXIT_INSTR_OFFSETS
	.align		4
        /*007c*/ 	.byte	0x04, 0x1c
        /*007e*/ 	.short	(.L_267 - .L_266)


	//   ....[0]....
.L_266:
        /*0080*/ 	.word	0x000004b0


	//   ....[1]....
        /*0084*/ 	.word	0x00000570


	//----- nvinfo : EIATTR_CRS_STACK_SIZE
	.align		4
.L_267:
        /*0088*/ 	.byte	0x04, 0x1e
        /*008a*/ 	.short	(.L_269 - .L_268)
.L_268:
        /*008c*/ 	.word	0x00000000


	//----- nvinfo : EIATTR_CBANK_PARAM_SIZE
	.align		4
.L_269:
        /*0090*/ 	.byte	0x03, 0x19
        /*0092*/ 	.short	0x0028


	//----- nvinfo : EIATTR_PARAM_CBANK
	.align		4
        /*0094*/ 	.byte	0x04, 0x0a
        /*0096*/ 	.short	(.L_271 - .L_270)
	.align		4
.L_270:
        /*0098*/ 	.word	index@(.nv.constant0.sm_histogram)
        /*009c*/ 	.short	0x0380
        /*009e*/ 	.short	0x0028


	//----- nvinfo : EIATTR_SW_WAR
	.align		4
.L_271:
        /*00a0*/ 	.byte	0x04, 0x36
        /*00a2*/ 	.short	(.L_273 - .L_272)
.L_272:
        /*00a4*/ 	.word	0x00000008
.L_273:


//--------------------- .nv.info.hybrid_histogram --------------------------
	.section	.nv.info.hybrid_histogram,"",@"SHT_CUDA_INFO"
	.sectionflags	@""
	.align	4


	//----- nvinfo : EIATTR_CUDA_API_VERSION
	.align		4
        /*0000*/ 	.byte	0x04, 0x37
        /*0002*/ 	.short	(.L_275 - .L_274)
.L_274:
        /*0004*/ 	.word	0x00000082


	//----- nvinfo : EIATTR_KPARAM_INFO
	.align		4
.L_275:
        /*0008*/ 	.byte	0x04, 0x17
        /*000a*/ 	.short	(.L_277 - .L_276)
.L_276:
        /*000c*/ 	.word	0x00000000
        /*0010*/ 	.short	0x0006
        /*0012*/ 	.short	0x0028
        /*0014*/ 	.byte	0x00, 0xf0, 0x11, 0x00


	//----- nvinfo : EIATTR_KPARAM_INFO
	.align		4
.L_277:
        /*0018*/ 	.byte	0x04, 0x17
        /*001a*/ 	.short	(.L_279 - .L_278)
.L_278:
        /*001c*/ 	.word	0x00000000
        /*0020*/ 	.short	0x0005
        /*0022*/ 	.short	0x0024
        /*0024*/ 	.byte	0x00, 0xf0, 0x11, 0x00


	//----- nvinfo : EIATTR_KPARAM_INFO
	.align		4
.L_279:
        /*0028*/ 	.byte	0x04, 0x17
        /*002a*/ 	.short	(.L_281 - .L_280)
.L_280:
        /*002c*/ 	.word	0x00000000
        /*0030*/ 	.short	0x0004
        /*0032*/ 	.short	0x0020
        /*0034*/ 	.byte	0x00, 0xf0, 0x11, 0x00


	//----- nvinfo : EIATTR_KPARAM_INFO
	.align		4
.L_281:
        /*0038*/ 	.byte	0x04, 0x17
        /*003a*/ 	.short	(.L_283 - .L_282)
.L_282:
        /*003c*/ 	.word	0x00000000
        /*0040*/ 	.short	0x0003
        /*0042*/ 	.short	0x0018
        /*0044*/ 	.byte	0x00, 0xf0, 0x21, 0x00


	//----- nvinfo : EIATTR_KPARAM_INFO
	.align		4
.L_283:
        /*0048*/ 	.byte	0x04, 0x17
        /*004a*/ 	.short	(.L_285 - .L_284)
.L_284:
        /*004c*/ 	.word	0x00000000
        /*0050*/ 	.short	0x0002
        /*0052*/ 	.short	0x0010
        /*0054*/ 	.byte	0x00, 0xf0, 0x21, 0x00


	//----- nvinfo : EIATTR_KPARAM_INFO
	.align		4
.L_285:
        /*0058*/ 	.byte	0x04, 0x17
        /*005a*/ 	.short	(.L_287 - .L_286)
.L_286:
        /*005c*/ 	.word	0x00000000
        /*0060*/ 	.short	0x0001
        /*0062*/ 	.short	0x0008
        /*0064*/ 	.byte	0x00, 0xf5, 0x21, 0x00


	//----- nvinfo : EIATTR_KPARAM_INFO
	.align		4
.L_287:
        /*0068*/ 	.byte	0x04, 0x17
        /*006a*/ 	.short	(.L_289 - .L_288)
.L_288:
        /*006c*/ 	.word	0x00000000
        /*0070*/ 	.short	0x0000
        /*0072*/ 	.short	0x0000
        /*0074*/ 	.byte	0x00, 0xf5, 0x21, 0x00


	//----- nvinfo : EIATTR_SPARSE_MMA_MASK
	.align		4
.L_289:
        /*0078*/ 	.byte	0x03, 0x50
        /*007a*/ 	.short	0x0000


	//----- nvinfo : EIATTR_MAXREG_COUNT
	.align		4
        /*007c*/ 	.byte	0x03, 0x1b
        /*007e*/ 	.short	0x00ff


	//----- nvinfo : EIATTR_NUM_BARRIERS
	.align		4
        /*0080*/ 	.byte	0x02, 0x4c
        /*0082*/ 	.byte	0x01
	.zero		1


	//----- nvinfo : EIATTR_MERCURY_ISA_VERSION
	.align		4
        /*0084*/ 	.byte	0x03, 0x5f
        /*0086*/ 	.short	0x0101


	//----- nvinfo : EIATTR_VRC_CTA_INIT_COUNT
	.align		4
        /*0088*/ 	.byte	0x02, 0x4a
	.zero		1
	.zero		1


	//----- nvinfo : EIATTR_EXIT_INSTR_OFFSETS
	.align		4
        /*008c*/ 	.byte	0x04, 0x1c
        /*008e*/ 	.short	(.L_291 - .L_290)


	//   ....[0]....
.L_290:
        /*0090*/ 	.word	0x00000580


	//   ....[1]....
        /*0094*/ 	.word	0x00000650


	//----- nvinfo : EIATTR_CRS_STACK_SIZE
	.align		4
.L_291:
        /*0098*/ 	.byte	0x04, 0x1e
        /*009a*/ 	.short	(.L_293 - .L_292)
.L_292:
        /*009c*/ 	.word	0x00000000


	//----- nvinfo : EIATTR_CBANK_PARAM_SIZE
	.align		4
.L_293:
        /*00a0*/ 	.byte	0x03, 0x19
        /*00a2*/ 	.short	0x002c


	//----- nvinfo : EIATTR_PARAM_CBANK
	.align		4
        /*00a4*/ 	.byte	0x04, 0x0a
        /*00a6*/ 	.short	(.L_295 - .L_294)
	.align		4
.L_294:
        /*00a8*/ 	.word	index@(.nv.constant0.hybrid_histogram)
        /*00ac*/ 	.short	0x0380
        /*00ae*/ 	.short	0x002c


	//----- nvinfo : EIATTR_SW_WAR
	.align		4
.L_295:
        /*00b0*/ 	.byte	0x04, 0x36
        /*00b2*/ 	.short	(.L_297 - .L_296)
.L_296:
        /*00b4*/ 	.word	0x00000008
.L_297:


//--------------------- .nv.info.histogram        --------------------------
	.section	.nv.info.histogram,"",@"SHT_CUDA_INFO"
	.sectionflags	@""
	.align	4


	//----- nvinfo : EIATTR_CUDA_API_VERSION
	.align		4
        /*0000*/ 	.byte	0x04, 0x37
        /*0002*/ 	.short	(.L_299 - .L_298)
.L_298:
        /*0004*/ 	.word	0x00000082


	//----- nvinfo : EIATTR_KPARAM_INFO
	.align		4
.L_299:
        /*0008*/ 	.byte	0x04, 0x17
        /*000a*/ 	.short	(.L_301 - .L_300)
.L_300:
        /*000c*/ 	.word	0x00000000
        /*0010*/ 	.short	0x0005
        /*0012*/ 	.short	0x0024
        /*0014*/ 	.byte	0x00, 0xf0, 0x11, 0x00


	//----- nvinfo : EIATTR_KPARAM_INFO
	.align		4
.L_301:
        /*0018*/ 	.byte	0x04, 0x17
        /*001a*/ 	.short	(.L_303 - .L_302)
.L_302:
        /*001c*/ 	.word	0x00000000
        /*0020*/ 	.short	0x0004
        /*0022*/ 	.short	0x0020
        /*0024*/ 	.byte	0x00, 0xf0, 0x11, 0x00


	//----- nvinfo : EIATTR_KPARAM_INFO
	.align		4
.L_303:
        /*0028*/ 	.byte	0x04, 0x17
        /*002a*/ 	.short	(.L_305 - .L_304)
.L_304:
        /*002c*/ 	.word	0x00000000
        /*0030*/ 	.short	0x0003
        /*0032*/ 	.short	0x0018
        /*0034*/ 	.byte	0x00, 0xf0, 0x21, 0x00


	//----- nvinfo : EIATTR_KPARAM_INFO
	.align		4
.L_305:
        /*0038*/ 	.byte	0x04, 0x17
        /*003a*/ 	.short	(.L_307 - .L_306)
.L_306:
        /*003c*/ 	.word	0x00000000
        /*0040*/ 	.short	0x0002
        /*0042*/ 	.short	0x0010
        /*0044*/ 	.byte	0x00, 0xf0, 0x21, 0x00


	//----- nvinfo : EIATTR_KPARAM_INFO
	.align		4
.L_307:
        /*0048*/ 	.byte	0x04, 0x17
        /*004a*/ 	.short	(.L_309 - .L_308)
.L_308:
        /*004c*/ 	.word	0x00000000
        /*0050*/ 	.short	0x0001
        /*0052*/ 	.short	0x0008
        /*0054*/ 	.byte	0x00, 0xf5, 0x21, 0x00


	//----- nvinfo : EIATTR_KPARAM_INFO
	.align		4
.L_309:
        /*0058*/ 	.byte	0x04, 0x17
        /*005a*/ 	.short	(.L_311 - .L_310)
.L_310:
        /*005c*/ 	.word	0x00000000
        /*0060*/ 	.short	0x0000
        /*0062*/ 	.short	0x0000
        /*0064*/ 	.byte	0x00, 0xf5, 0x21, 0x00


	//----- nvinfo : EIATTR_SPARSE_MMA_MASK
	.align		4
.L_311:
        /*0068*/ 	.byte	0x03, 0x50
        /*006a*/ 	.short	0x0000


	//----- nvinfo : EIATTR_MAXREG_COUNT
	.align		4
        /*006c*/ 	.byte	0x03, 0x1b
        /*006e*/ 	.short	0x00ff


	//----- nvinfo : EIATTR_MERCURY_ISA_VERSION
	.align		4
        /*0070*/ 	.byte	0x03, 0x5f
        /*0072*/ 	.short	0x0101


	//----- nvinfo : EIATTR_VRC_CTA_INIT_COUNT
	.align		4
        /*0074*/ 	.byte	0x02, 0x4a
	.zero		1
	.zero		1


	//----- nvinfo : EIATTR_EXIT_INSTR_OFFSETS
	.align		4
        /*0078*/ 	.byte	0x04, 0x1c
        /*007a*/ 	.short	(.L_313 - .L_312)


	//   ....[0]....
.L_312:
        /*007c*/ 	.word	0x00000070


	//   ....[1]....
        /*0080*/ 	.word	0x00000370


	//----- nvinfo : EIATTR_CRS_STACK_SIZE
	.align		4
.L_313:
        /*0084*/ 	.byte	0x04, 0x1e
        /*0086*/ 	.short	(.L_315 - .L_314)
.L_314:
        /*0088*/ 	.word	0x00000000


	//----- nvinfo : EIATTR_CBANK_PARAM_SIZE
	.align		4
.L_315:
        /*008c*/ 	.byte	0x03, 0x19
        /*008e*/ 	.short	0x0028


	//----- nvinfo : EIATTR_PARAM_CBANK
	.align		4
        /*0090*/ 	.byte	0x04, 0x0a
        /*0092*/ 	.short	(.L_317 - .L_316)
	.align		4
.L_316:
        /*0094*/ 	.word	index@(.nv.constant0.histogram)
        /*0098*/ 	.short	0x0380
        /*009a*/ 	.short	0x0028


	//----- nvinfo : EIATTR_SW_WAR
	.align		4
.L_317:
        /*009c*/ 	.byte	0x04, 0x36
        /*009e*/ 	.short	(.L_319 - .L_318)
.L_318:
        /*00a0*/ 	.word	0x00000008
.L_319:


//--------------------- .nv.info.drift_else       --------------------------
	.section	.nv.info.drift_else,"",@"SHT_CUDA_INFO"
	.sectionflags	@""
	.align	4


	//----- nvinfo : EIATTR_CUDA_API_VERSION
	.align		4
        /*0000*/ 	.byte	0x04, 0x37
        /*0002*/ 	.short	(.L_321 - .L_320)
.L_320:
        /*0004*/ 	.word	0x00000082


	//----- nvinfo : EIATTR_KPARAM_INFO
	.align		4
.L_321:
        /*0008*/ 	.byte	0x04, 0x17
        /*000a*/ 	.short	(.L_323 - .L_322)
.L_322:
        /*000c*/ 	.word	0x00000000
        /*0010*/ 	.short	0x0009
        /*0012*/ 	.short	0x0048
        /*0014*/ 	.byte	0x00, 0xf0, 0x11, 0x00


	//----- nvinfo : EIATTR_KPARAM_INFO
	.align		4
.L_323:
        /*0018*/ 	.byte	0x04, 0x17
        /*001a*/ 	.short	(.L_325 - .L_324)
.L_324:
        /*001c*/ 	.word	0x00000000
        /*0020*/ 	.short	0x0008
        /*0022*/ 	.short	0x0040
        /*0024*/ 	.byte	0x00, 0xf0, 0x21, 0x00


	//----- nvinfo : EIATTR_KPARAM_INFO
	.align		4
.L_325:
        /*0028*/ 	.byte	0x04, 0x17
        /*002a*/ 	.short	(.L_327 - .L_326)
.L_326:
        /*002c*/ 	.word	0x00000000
        /*0030*/ 	.short	0x0007
        /*0032*/ 	.short	0x0038
        /*0034*/ 	.byte	0x00, 0xf0, 0x21, 0x00


	//----- nvinfo : EIATTR_KPARAM_INFO
	.align		4
.L_327:
        /*0038*/ 	.byte	0x04, 0x17
        /*003a*/ 	.short	(.L_329 - .L_328)
.L_328:
        /*003c*/ 	.word	0x00000000
        /*0040*/ 	.short	0x0006
        /*0042*/ 	.short	0x0030
        /*0044*/ 	.byte	0x00, 0xf0, 0x21, 0x00


	//----- nvinfo : EIATTR_KPARAM_INFO
	.align		4
.L_329:
        /*0048*/ 	.byte	0x04, 0x17
        /*004a*/ 	.short	(.L_331 - .L_330)
.L_330:
        /*004c*/ 	.word	0x00000000
        /*0050*/ 	.short	0x0005
        /*0052*/ 	.short	0x0028
        /*0054*/ 	.byte	0x00, 0xf0, 0x21, 0x00


	//----- nvinfo : EIATTR_KPARAM_INFO
	.align		4
.L_331:
        /*0058*/ 	.byte	0x04, 0x17
        /*005a*/ 	.short	(.L_333 - .L_332)
.L_332:
        /*005c*/ 	.word	0x00000000
        /*0060*/ 	.short	0x0004
        /*0062*/ 	.short	0x0020
        /*0064*/ 	.byte	0x00, 0xf0, 0x21, 0x00


	//----- nvinfo : EIATTR_KPARAM_INFO
	.align		4
.L_333:
        /*0068*/ 	.byte	0x04, 0x17
        /*006a*/ 	.short	(.L_335 - .L_334)
.L_334:
        /*006c*/ 	.word	0x00000000
        /*0070*/ 	.short	0x0003
        /*0072*/ 	.short	0x0018
        /*0074*/ 	.byte	0x00, 0xf0, 0x21, 0x00


	//----- nvinfo : EIATTR_KPARAM_INFO
	.align		4
.L_335:
        /*0078*/ 	.byte	0x04, 0x17
        /*007a*/ 	.short	(.L_337 - .L_336)
.L_336:
        /*007c*/ 	.word	0x00000000
        /*0080*/ 	.short	0x0002
        /*0082*/ 	.short	0x0010
        /*0084*/ 	.byte	0x00, 0xf0, 0x21, 0x00


	//----- nvinfo : EIATTR_KPARAM_INFO
	.align		4
.L_337:
        /*0088*/ 	.byte	0x04, 0x17
        /*008a*/ 	.short	(.L_339 - .L_338)
.L_338:
        /*008c*/ 	.word	0x00000000
        /*0090*/ 	.short	0x0001
        /*0092*/ 	.short	0x0008
        /*0094*/ 	.byte	0x00, 0xf5, 0x21, 0x00


	//----- nvinfo : EIATTR_KPARAM_INFO
	.align		4
.L_339:
        /*0098*/ 	.byte	0x04, 0x17
        /*009a*/ 	.short	(.L_341 - .L_340)
.L_340:
        /*009c*/ 	.word	0x00000000
        /*00a0*/ 	.short	0x0000
        /*00a2*/ 	.short	0x0000
        /*00a4*/ 	.byte	0x00, 0xf5, 0x21, 0x00


	//----- nvinfo : EIATTR_SPARSE_MMA_MASK
	.align		4
.L_341:
        /*00a8*/ 	.byte	0x03, 0x50
        /*00aa*/ 	.short	0x0000


	//----- nvinfo : EIATTR_MAXREG_COUNT
	.align		4
        /*00ac*/ 	.byte	0x03, 0x1b
        /*00ae*/ 	.short	0x00ff


	//----- nvinfo : EIATTR_MERCURY_ISA_VERSION
	.align		4
        /*00b0*/ 	.byte	0x03, 0x5f
        /*00b2*/ 	.short	0x0101


	//----- nvinfo : EIATTR_VRC_CTA_INIT_COUNT
	.align		4
        /*00b4*/ 	.byte	0x02, 0x4a
	.zero		1
	.zero		1


	//----- nvinfo : EIATTR_EXIT_INSTR_OFFSETS
	.align		4
        /*00b8*/ 	.byte	0x04, 0x1c
        /*00ba*/ 	.short	(.L_343 - .L_342)


	//   ....[0]....
.L_342:
        /*00bc*/ 	.word	0x00000070


	//   ....[1]....
        /*00c0*/ 	.word	0x00000890


	//----- nvinfo : EIATTR_CRS_STACK_SIZE
	.align		4
.L_343:
        /*00c4*/ 	.byte	0x04, 0x1e
        /*00c6*/ 	.short	(.L_345 - .L_344)
.L_344:
        /*00c8*/ 	.word	0x00000000


	//----- nvinfo : EIATTR_CBANK_PARAM_SIZE
	.align		4
.L_345:
        /*00cc*/ 	.byte	0x03, 0x19
        /*00ce*/ 	.short	0x004c


	//----- nvinfo : EIATTR_PARAM_CBANK
	.align		4
        /*00d0*/ 	.byte	0x04, 0x0a
        /*00d2*/ 	.short	(.L_347 - .L_346)
	.align		4
.L_346:
        /*00d4*/ 	.word	index@(.nv.constant0.drift_else)
        /*00d8*/ 	.short	0x0380
        /*00da*/ 	.short	0x004c


	//----- nvinfo : EIATTR_SW_WAR
	.align		4
.L_347:
        /*00dc*/ 	.byte	0x04, 0x36
        /*00de*/ 	.short	(.L_349 - .L_348)
.L_348:
        /*00e0*/ 	.word	0x00000008
.L_349:


//--------------------- .nv.info.drift_legacy_2   --------------------------
	.section	.nv.info.drift_legacy_2,"",@"SHT_CUDA_INFO"
	.sectionflags	@""
	.align	4


	//----- nvinfo : EIATTR_CUDA_API_VERSION
	.align		4
        /*0000*/ 	.byte	0x04, 0x37
        /*0002*/ 	.short	(.L_351 - .L_350)
.L_350:
        /*0004*/ 	.word	0x00000082


	//----- nvinfo : EIATTR_KPARAM_INFO
	.align		4
.L_351:
        /*0008*/ 	.byte	0x04, 0x17
        /*000a*/ 	.short	(.L_353 - .L_352)
.L_352:
        /*000c*/ 	.word	0x00000000
        /*0010*/ 	.short	0x0006
        /*0012*/ 	.short	0x0030
        /*0014*/ 	.byte	0x00, 0xf0, 0x11, 0x00


	//----- nvinfo : EIATTR_KPARAM_INFO
	.align		4
.L_353:
        /*0018*/ 	.byte	0x04, 0x17
        /*001a*/ 	.short	(.L_355 - .L_354)
.L_354:
        /*001c*/ 	.word	0x00000000
        /*0020*/ 	.short	0x0005
        /*0022*/ 	.short	0x0028
        /*0024*/ 	.byte	0x00, 0xf0, 0x21, 0x00


	//----- nvinfo : EIATTR_KPARAM_INFO
	.align		4
.L_355:
        /*0028*/ 	.byte	0x04, 0x17
        /*002a*/ 	.short	(.L_357 - .L_356)
.L_356:
        /*002c*/ 	.word	0x00000000
        /*0030*/ 	.short	0x0004
        /*0032*/ 	.short	0x0020
        /*0034*/ 	.byte	0x00, 0xf0, 0x21, 0x00


	//----- nvinfo : EIATTR_KPARAM_INFO
	.align		4
.L_357:
        /*0038*/ 	.byte	0x04, 0x17
        /*003a*/ 	.short	(.L_359 - .L_358)
.L_358:
        /*003c*/ 	.word	0x00000000
        /*0040*/ 	.short	0x0003
        /*0042*/ 	.short	0x0018
        /*0044*/ 	.byte	0x00, 0xf0, 0x21, 0x00


	//----- nvinfo : EIATTR_KPARAM_INFO
	.align		4
.L_359:
        /*0048*/ 	.byte	0x04, 0x17
        /*004a*/ 	.short	(.L_361 - .L_360)
.L_360:
        /*004c*/ 	.word	0x00000000
        /*0050*/ 	.short	0x0002
        /*0052*/ 	.short	0x0010
        /*0054*/ 	.byte	0x00, 0xf0, 0x21, 0x00


	//----- nvinfo : EIATTR_KPARAM_INFO
	.align		4
.L_361:
        /*0058*/ 	.byte	0x04, 0x17
        /*005a*/ 	.short	(.L_363 - .L_362)
.L_362:
        /*005c*/ 	.word	0x00000000
        /*0060*/ 	.short	0x0001
        /*0062*/ 	.short	0x0008
        /*0064*/ 	.byte	0x00, 0xf5, 0x21, 0x00


	//----- nvinfo : EIATTR_KPARAM_INFO
	.align		4
.L_363:
        /*0068*/ 	.byte	0x04, 0x17
        /*006a*/ 	.short	(.L_365 - .L_364)
.L_364:
        /*006c*/ 	.word	0x00000000
        /*0070*/ 	.short	0x0000
        /*0072*/ 	.short	0x0000
        /*0074*/ 	.byte	0x00, 0xf5, 0x21, 0x00


	//----- nvinfo : EIATTR_SPARSE_MMA_MASK
	.align		4
.L_365:
        /*0078*/ 	.byte	0x03, 0x50
        /*007a*/ 	.short	0x0000


	//----- nvinfo : EIATTR_MAXREG_COUNT
	.align		4
        /*007c*/ 	.byte	0x03, 0x1b
        /*007e*/ 	.short	0x00ff


	//----- nvinfo : EIATTR_MERCURY_ISA_VERSION
	.align		4
        /*0080*/ 	.byte	0x03, 0x5f
        /*0082*/ 	.short	0x0101


	//----- nvinfo : EIATTR_VRC_CTA_INIT_COUNT
	.align		4
        /*0084*/ 	.byte	0x02, 0x4a
	.zero		1
	.zero		1


	//----- nvinfo : EIATTR_EXIT_INSTR_OFFSETS
	.align		4
        /*0088*/ 	.byte	0x04, 0x1c
        /*008a*/ 	.short	(.L_367 - .L_366)


	//   ....[0]....
.L_366:
        /*008c*/ 	.word	0x00000070


	//   ....[1]....
        /*0090*/ 	.word	0x00000310


	//----- nvinfo : EIATTR_CRS_STACK_SIZE
	.align		4
.L_367:
        /*0094*/ 	.byte	0x04, 0x1e
        /*0096*/ 	.short	(.L_369 - .L_368)
.L_368:
        /*0098*/ 	.word	0x00000000


	//----- nvinfo : EIATTR_CBANK_PARAM_SIZE
	.align		4
.L_369:
        /*009c*/ 	.byte	0x03, 0x19
        /*009e*/ 	.short	0x0034


	//----- nvinfo : EIATTR_PARAM_CBANK
	.align		4
        /*00a0*/ 	.byte	0x04, 0x0a
        /*00a2*/ 	.short	(.L_371 - .L_370)
	.align		4
.L_370:
        /*00a4*/ 	.word	index@(.nv.constant0.drift_legacy_2)
        /*00a8*/ 	.short	0x0380
        /*00aa*/ 	.short	0x0034


	//----- nvinfo : EIATTR_SW_WAR
	.align		4
.L_371:
        /*00ac*/ 	.byte	0x04, 0x36
        /*00ae*/ 	.short	(.L_373 - .L_372)
.L_372:
        /*00b0*/ 	.word	0x00000008
.L_373:


//--------------------- .nv.info.drift_legacy_1   --------------------------
	.section	.nv.info.drift_legacy_1,"",@"SHT_CUDA_INFO"
	.sectionflags	@""
	.align	4


	//----- nvinfo : EIATTR_CUDA_API_VERSION
	.align		4
        /*0000*/ 	.byte	0x04, 0x37
        /*0002*/ 	.short	(.L_375 - .L_374)
.L_374:
        /*0004*/ 	.word	0x00000082


	//----- nvinfo : EIATTR_KPARAM_INFO
	.align		4
.L_375:
        /*0008*/ 	.byte	0x04, 0x17
        /*000a*/ 	.short	(.L_377 - .L_376)
.L_376:
        /*000c*/ 	.word	0x00000000
        /*0010*/ 	.short	0x0005
        /*0012*/ 	.short	0x0028
        /*0014*/ 	.byte	0x00, 0xf0, 0x11, 0x00


	//----- nvinfo : EIATTR_KPARAM_INFO
	.align		4
.L_377:
        /*0018*/ 	.byte	0x04, 0x17
        /*001a*/ 	.short	(.L_379 - .L_378)
.L_378:
        /*001c*/ 	.word	0x00000000
        /*0020*/ 	.short	0x0004
        /*0022*/ 	.short	0x0020
        /*0024*/ 	.byte	0x00, 0xf0, 0x21, 0x00


	//----- nvinfo : EIATTR_KPARAM_INFO
	.align		4
.L_379:
        /*0028*/ 	.byte	0x04, 0x17
        /*002a*/ 	.short	(.L_381 - .L_380)
.L_380:
        /*002c*/ 	.word	0x00000000
        /*0030*/ 	.short	0x0003
        /*0032*/ 	.short	0x0018
        /*0034*/ 	.byte	0x00, 0xf0, 0x21, 0x00


	//----- nvinfo : EIATTR_KPARAM_INFO
	.align		4
.L_381:
        /*0038*/ 	.byte	0x04, 0x17
        /*003a*/ 	.short	(.L_383 - .L_382)
.L_382:
        /*003c*/ 	.word	0x00000000
        /*0040*/ 	.short	0x0002
        /*0042*/ 	.short	0x0010
        /*0044*/ 	.byte	0x00, 0xf0, 0x21, 0x00


	//----- nvinfo : EIATTR_KPARAM_INFO
	.align		4
.L_383:
        /*0048*/ 	.byte	0x04, 0x17
        /*004a*/ 	.short	(.L_385 - .L_384)
.L_384:
        /*004c*/ 	.word	0x00000000
        /*0050*/ 	.short	0x0001
        /*0052*/ 	.short	0x0008
        /*0054*/ 	.byte	0x00, 0xf5, 0x21, 0x00


	//----- nvinfo : EIATTR_KPARAM_INFO
	.align		4
.L_385:
        /*0058*/ 	.byte	0x04, 0x17
        /*005a*/ 	.short	(.L_387 - .L_386)
.L_386:
        /*005c*/ 	.word	0x00000000
        /*0060*/ 	.short	0x0000
        /*0062*/ 	.short	0x0000
        /*0064*/ 	.byte	0x00, 0xf5, 0x21, 0x00


	//----- nvinfo : EIATTR_SPARSE_MMA_MASK
	.align		4
.L_387:
        /*0068*/ 	.byte	0x03, 0x50
        /*006a*/ 	.short	0x0000


	//----- nvinfo : EIATTR_MAXREG_COUNT
	.align		4
        /*006c*/ 	.byte	0x03, 0x1b
        /*006e*/ 	.short	0x00ff


	//----- nvinfo : EIATTR_MERCURY_ISA_VERSION
	.align		4
        /*0070*/ 	.byte	0x03, 0x5f
        /*0072*/ 	.short	0x0101


	//----- nvinfo : EIATTR_VRC_CTA_INIT_COUNT
	.align		4
        /*0074*/ 	.byte	0x02, 0x4a
	.zero		1
	.zero		1


	//----- nvinfo : EIATTR_EXIT_INSTR_OFFSETS
	.align		4
        /*0078*/ 	.byte	0x04, 0x1c
        /*007a*/ 	.short	(.L_389 - .L_388)


	//   ....[0]....
.L_388:
        /*007c*/ 	.word	0x00000070


	//   ....[1]....
        /*0080*/ 	.word	0x000002e0


	//----- nvinfo : EIATTR_CRS_STACK_SIZE
	.align		4
.L_389:
        /*0084*/ 	.byte	0x04, 0x1e
        /*0086*/ 	.short	(.L_391 - .L_390)
.L_390:
        /*0088*/ 	.word	0x00000000


	//----- nvinfo : EIATTR_CBANK_PARAM_SIZE
	.align		4
.L_391:
        /*008c*/ 	.byte	0x03, 0x19
        /*008e*/ 	.short	0x002c


	//----- nvinfo : EIATTR_PARAM_CBANK
	.align		4
        /*0090*/ 	.byte	0x04, 0x0a
        /*0092*/ 	.short	(.L_393 - .L_392)
	.align		4
.L_392:
        /*0094*/ 	.word	index@(.nv.constant0.drift_legacy_1)
        /*0098*/ 	.short	0x0380
        /*009a*/ 	.short	0x002c


	//----- nvinfo : EIATTR_SW_WAR
	.align		4
.L_393:
        /*009c*/ 	.byte	0x04, 0x36
        /*009e*/ 	.short	(.L_395 - .L_394)
.L_394:
        /*00a0*/ 	.word	0x00000008
.L_395:


//--------------------- .nv.info.drift_legacy_0   --------------------------
	.section	.nv.info.drift_legacy_0,"",@"SHT_CUDA_INFO"
	.sectionflags	@""
	.align	4


	//----- nvinfo : EIATTR_CUDA_API_VERSION
	.align		4
        /*0000*/ 	.byte	0x04, 0x37
        /*0002*/ 	.short	(.L_397 - .L_396)
.L_396:
        /*0004*/ 	.word	0x00000082


	//----- nvinfo : EIATTR_KPARAM_INFO
	.align		4
.L_397:
        /*0008*/ 	.byte	0x04, 0x17
        /*000a*/ 	.short	(.L_399 - .L_398)
.L_398:
        /*000c*/ 	.word	0x00000000
        /*0010*/ 	.short	0x0004
        /*0012*/ 	.short	0x0020
        /*0014*/ 	.byte	0x00, 0xf0, 0x11, 0x00


	//----- nvinfo : EIATTR_KPARAM_INFO
	.align		4
.L_399:
        /*0018*/ 	.byte	0x04, 0x17
        /*001a*/ 	.short	(.L_401 - .L_400)
.L_400:
        /*001c*/ 	.word	0x00000000
        /*0020*/ 	.short	0x0003
        /*0022*/ 	.short	0x0018
        /*0024*/ 	.byte	0x00, 0xf0, 0x21, 0x00


	//----- nvinfo : EIATTR_KPARAM_INFO
	.align		4
.L_401:
        /*0028*/ 	.byte	0x04, 0x17
        /*002a*/ 	.short	(.L_403 - .L_402)
.L_402:
        /*002c*/ 	.word	0x00000000
        /*0030*/ 	.short	0x0002
        /*0032*/ 	.short	0x0010
        /*0034*/ 	.byte	0x00, 0xf0, 0x21, 0x00


	//----- nvinfo : EIATTR_KPARAM_INFO
	.align		4
.L_403:
        /*0038*/ 	.byte	0x04, 0x17
        /*003a*/ 	.short	(.L_405 - .L_404)
.L_404:
        /*003c*/ 	.word	0x00000000
        /*0040*/ 	.short	0x0001
        /*0042*/ 	.short	0x0008
        /*0044*/ 	.byte	0x00, 0xf5, 0x21, 0x00


	//----- nvinfo : EIATTR_KPARAM_INFO
	.align		4
.L_405:
        /*0048*/ 	.byte	0x04, 0x17
        /*004a*/ 	.short	(.L_407 - .L_406)
.L_406:
        /*004c*/ 	.word	0x00000000
        /*0050*/ 	.short	0x0000
        /*0052*/ 	.short	0x0000
        /*0054*/ 	.byte	0x00, 0xf5, 0x21, 0x00


	//----- nvinfo : EIATTR_SPARSE_MMA_MASK
	.align		4
.L_407:
        /*0058*/ 	.byte	0x03, 0x50
        /*005a*/ 	.short	0x0000


	//----- nvinfo : EIATTR_MAXREG_COUNT
	.align		4
        /*005c*/ 	.byte	0x03, 0x1b
        /*005e*/ 	.short	0x00ff


	//----- nvinfo : EIATTR_MERCURY_ISA_VERSION
	.align		4
        /*0060*/ 	.byte	0x03, 0x5f
        /*0062*/ 	.short	0x0101


	//----- nvinfo : EIATTR_VRC_CTA_INIT_COUNT
	.align		4
        /*0064*/ 	.byte	0x02, 0x4a
	.zero		1
	.zero		1


	//----- nvinfo : EIATTR_EXIT_INSTR_OFFSETS
	.align		4
        /*0068*/ 	.byte	0x04, 0x1c
        /*006a*/ 	.short	(.L_409 - .L_408)


	//   ....[0]....
.L_408:
        /*006c*/ 	.word	0x00000070


	//   ....[1]....
        /*0070*/ 	.word	0x000002b0


	//----- nvinfo : EIATTR_CRS_STACK_SIZE
	.align		4
.L_409:
        /*0074*/ 	.byte	0x04, 0x1e
        /*0076*/ 	.short	(.L_411 - .L_410)
.L_410:
        /*0078*/ 	.word	0x00000000


	//----- nvinfo : EIATTR_CBANK_PARAM_SIZE
	.align		4
.L_411:
        /*007c*/ 	.byte	0x03, 0x19
        /*007e*/ 	.short	0x0024


	//----- nvinfo : EIATTR_PARAM_CBANK
	.align		4
        /*0080*/ 	.byte	0x04, 0x0a
        /*0082*/ 	.short	(.L_413 - .L_412)
	.align		4
.L_412:
        /*0084*/ 	.word	index@(.nv.constant0.drift_legacy_0)
        /*0088*/ 	.short	0x0380
        /*008a*/ 	.short	0x0024


	//----- nvinfo : EIATTR_SW_WAR
	.align		4
.L_413:
        /*008c*/ 	.byte	0x04, 0x36
        /*008e*/ 	.short	(.L_415 - .L_414)
.L_414:
        /*0090*/ 	.word	0x00000008
.L_415:


//--------------------- .nv.info.drift_simple     --------------------------
	.section	.nv.info.drift_simple,"",@"SHT_CUDA_INFO"
	.sectionflags	@""
	.align	4


	//----- nvinfo : EIATTR_CUDA_API_VERSION
	.align		4
        /*0000*/ 	.byte	0x04, 0x37
        /*0002*/ 	.short	(.L_417 - .L_416)
.L_416:
        /*0004*/ 	.word	0x00000082


	//----- nvinfo : EIATTR_KPARAM_INFO
	.align		4
.L_417:
        /*0008*/ 	.byte	0x04, 0x17
        /*000a*/ 	.short	(.L_419 - .L_418)
.L_418:
        /*000c*/ 	.word	0x00000000
        /*0010*/ 	.short	0x0007
        /*0012*/ 	.short	0x0038
        /*0014*/ 	.byte	0x00, 0xf0, 0x11, 0x00


	//----- nvinfo : EIATTR_KPARAM_INFO
	.align		4
.L_419:
        /*0018*/ 	.byte	0x04, 0x17
        /*001a*/ 	.short	(.L_421 - .L_420)
.L_420:
        /*001c*/ 	.word	0x00000000
        /*0020*/ 	.short	0x0006
        /*0022*/ 	.short	0x0030
        /*0024*/ 	.byte	0x00, 0xf0, 0x21, 0x00


	//----- nvinfo : EIATTR_KPARAM_INFO
	.align		4
.L_421:
        /*0028*/ 	.byte	0x04, 0x17
        /*002a*/ 	.short	(.L_423 - .L_422)
.L_422:
        /*002c*/ 	.word	0x00000000
        /*0030*/ 	.short	0x0005
        /*0032*/ 	.short	0x0028
        /*0034*/ 	.byte	0x00, 0xf0, 0x21, 0x00


	//----- nvinfo : EIATTR_KPARAM_INFO
	.align		4
.L_423:
        /*0038*/ 	.byte	0x04, 0x17
        /*003a*/ 	.short	(.L_425 - .L_424)
.L_424:
        /*003c*/ 	.word	0x00000000
        /*0040*/ 	.short	0x0004
        /*0042*/ 	.short	0x0020
        /*0044*/ 	.byte	0x00, 0xf0, 0x21, 0x00


	//----- nvinfo : EIATTR_KPARAM_INFO
	.align		4
.L_425:
        /*0048*/ 	.byte	0x04, 0x17
        /*004a*/ 	.short	(.L_427 - .L_426)
.L_426:
        /*004c*/ 	.word	0x00000000
        /*0050*/ 	.short	0x0003
        /*0052*/ 	.short	0x0018
        /*0054*/ 	.byte	0x00, 0xf0, 0x21, 0x00


	//----- nvinfo : EIATTR_KPARAM_INFO
	.align		4
.L_427:
        /*0058*/ 	.byte	0x04, 0x17
        /*005a*/ 	.short	(.L_429 - .L_428)
.L_428:
        /*005c*/ 	.word	0x00000000
        /*0060*/ 	.short	0x0002
        /*0062*/ 	.short	0x0010
        /*0064*/ 	.byte	0x00, 0xf0, 0x21, 0x00


	//----- nvinfo : EIATTR_KPARAM_INFO
	.align		4
.L_429:
        /*0068*/ 	.byte	0x04, 0x17
        /*006a*/ 	.short	(.L_431 - .L_430)
.L_430:
        /*006c*/ 	.word	0x00000000
        /*0070*/ 	.short	0x0001
        /*0072*/ 	.short	0x0008
        /*0074*/ 	.byte	0x00, 0xf5, 0x21, 0x00


	//----- nvinfo : EIATTR_KPARAM_INFO
	.align		4
.L_431:
        /*0078*/ 	.byte	0x04, 0x17
        /*007a*/ 	.short	(.L_433 - .L_432)
.L_432:
        /*007c*/ 	.word	0x00000000
        /*0080*/ 	.short	0x0000
        /*0082*/ 	.short	0x0000
        /*0084*/ 	.byte	0x00, 0xf5, 0x21, 0x00


	//----- nvinfo : EIATTR_SPARSE_MMA_MASK
	.align		4
.L_433:
        /*0088*/ 	.byte	0x03, 0x50
        /*008a*/ 	.short	0x0000


	//----- nvinfo : EIATTR_MAXREG_COUNT
	.align		4
        /*008c*/ 	.byte	0x03, 0x1b
        /*008e*/ 	.short	0x00ff


	//----- nvinfo : EIATTR_MERCURY_ISA_VERSION
	.align		4
        /*0090*/ 	.byte	0x03, 0x5f
        /*0092*/ 	.short	0x0101


	//----- nvinfo : EIATTR_VRC_CTA_INIT_COUNT
	.align		4
        /*0094*/ 	.byte	0x02, 0x4a
	.zero		1
	.zero		1


	//----- nvinfo : EIATTR_EXIT_INSTR_OFFSETS
	.align		4
        /*0098*/ 	.byte	0x04, 0x1c
        /*009a*/ 	.short	(.L_435 - .L_434)


	//   ....[0]....
.L_434:
        /*009c*/ 	.word	0x00000220


	//   ....[1]....
        /*00a0*/ 	.word	0x00000320


	//----- nvinfo : EIATTR_CRS_STACK_SIZE
	.align		4
.L_435:
        /*00a4*/ 	.byte	0x04, 0x1e
        /*00a6*/ 	.short	(.L_437 - .L_436)
.L_436:
        /*00a8*/ 	.word	0x00000000


	//----- nvinfo : EIATTR_CBANK_PARAM_SIZE
	.align		4
.L_437:
        /*00ac*/ 	.byte	0x03, 0x19
        /*00ae*/ 	.short	0x003c


	//----- nvinfo : EIATTR_PARAM_CBANK
	.align		4
        /*00b0*/ 	.byte	0x04, 0x0a
        /*00b2*/ 	.short	(.L_439 - .L_438)
	.align		4
.L_438:
        /*00b4*/ 	.word	index@(.nv.constant0.drift_simple)
        /*00b8*/ 	.short	0x0380
        /*00ba*/ 	.short	0x003c


	//----- nvinfo : EIATTR_SW_WAR
	.align		4
.L_439:
        /*00bc*/ 	.byte	0x04, 0x36
        /*00be*/ 	.short	(.L_441 - .L_440)
.L_440:
        /*00c0*/ 	.word	0x00000008
.L_441:


//--------------------- .nv.info.rf_volt_comp     --------------------------
	.section	.nv.info.rf_volt_comp,"",@"SHT_CUDA_INFO"
	.sectionflags	@""
	.align	4


	//----- nvinfo : EIATTR_CUDA_API_VERSION
	.align		4
        /*0000*/ 	.byte	0x04, 0x37
        /*0002*/ 	.short	(.L_443 - .L_442)
.L_442:
        /*0004*/ 	.word	0x00000082


	//----- nvinfo : EIATTR_KPARAM_INFO
	.align		4
.L_443:
        /*0008*/ 	.byte	0x04, 0x17
        /*000a*/ 	.short	(.L_445 - .L_444)
.L_444:
        /*000c*/ 	.word	0x00000000
        /*0010*/ 	.short	0x0007
        /*0012*/ 	.short	0x0030
        /*0014*/ 	.byte	0x00, 0xf5, 0x21, 0x00


	//----- nvinfo : EIATTR_KPARAM_INFO
	.align		4
.L_445:
        /*0018*/ 	.byte	0x04, 0x17
        /*001a*/ 	.short	(.L_447 - .L_446)
.L_446:
        /*001c*/ 	.word	0x00000000
        /*0020*/ 	.short	0x0006
        /*0022*/ 	.short	0x0028
        /*0024*/ 	.byte	0x00, 0xf0, 0x11, 0x00


	//----- nvinfo : EIATTR_KPARAM_INFO
	.align		4
.L_447:
        /*0028*/ 	.byte	0x04, 0x17
        /*002a*/ 	.short	(.L_449 - .L_448)
.L_448:
        /*002c*/ 	.word	0x00000000
        /*0030*/ 	.short	0x0005
        /*0032*/ 	.short	0x0024
        /*0034*/ 	.byte	0x00, 0xf0, 0x11, 0x00


	//----- nvinfo : EIATTR_KPARAM_INFO
	.align		4
.L_449:
        /*0038*/ 	.byte	0x04, 0x17
        /*003a*/ 	.short	(.L_451 - .L_450)
.L_450:
        /*003c*/ 	.word	0x00000000
        /*0040*/ 	.short	0x0004
        /*0042*/ 	.short	0x0020
        /*0044*/ 	.byte	0x00, 0xf0, 0x11, 0x00


	//----- nvinfo : EIATTR_KPARAM_INFO
	.align		4
.L_451:
        /*0048*/ 	.byte	0x04, 0x17
        /*004a*/ 	.short	(.L_453 - .L_452)
.L_452:
        /*004c*/ 	.word	0x00000000
        /*0050*/ 	.short	0x0003
        /*0052*/ 	.short	0x0018
        /*0054*/ 	.byte	0x00, 0xf5, 0x21, 0x00


	//----- nvinfo : EIATTR_KPARAM_INFO
	.align		4
.L_453:
        /*0058*/ 	.byte	0x04, 0x17
        /*005a*/ 	.short	(.L_455 - .L_454)
.L_454:
        /*005c*/ 	.word	0x00000000
        /*0060*/ 	.short	0x0002
        /*0062*/ 	.short	0x0010
        /*0064*/ 	.byte	0x00, 0xf5, 0x21, 0x00


	//----- nvinfo : EIATTR_KPARAM_INFO
	.align		4
.L_455:
        /*0068*/ 	.byte	0x04, 0x17
        /*006a*/ 	.short	(.L_457 - .L_456)
.L_456:
        /*006c*/ 	.word	0x00000000
        /*0070*/ 	.short	0x0001
        /*0072*/ 	.short	0x0008
        /*0074*/ 	.byte	0x00, 0xf5, 0x21, 0x00


	//----- nvinfo : EIATTR_KPARAM_INFO
	.align		4
.L_457:
        /*0078*/ 	.byte	0x04, 0x17
        /*007a*/ 	.short	(.L_459 - .L_458)
.L_458:
        /*007c*/ 	.word	0x00000000
        /*0080*/ 	.short	0x0000
        /*0082*/ 	.short	0x0000
        /*0084*/ 	.byte	0x00, 0xf5, 0x21, 0x00


	//----- nvinfo : EIATTR_SPARSE_MMA_MASK
	.align		4
.L_459:
        /*0088*/ 	.byte	0x03, 0x50
        /*008a*/ 	.short	0x0000


	//----- nvinfo : EIATTR_MAXREG_COUNT
	.align		4
        /*008c*/ 	.byte	0x03, 0x1b
        /*008e*/ 	.short	0x00ff


	//----- nvinfo : EIATTR_NUM_BARRIERS
	.align		4
        /*0090*/ 	.byte	0x02, 0x4c
        /*0092*/ 	.byte	0x01
	.zero		1


	//----- nvinfo : EIATTR_MERCURY_ISA_VERSION
	.align		4
        /*0094*/ 	.byte	0x03, 0x5f
        /*0096*/ 	.short	0x0101


	//----- nvinfo : EIATTR_VRC_CTA_INIT_COUNT
	.align		4
        /*0098*/ 	.byte	0x02, 0x4a
	.zero		1
	.zero		1


	//----- nvinfo : EIATTR_EXIT_INSTR_OFFSETS
	.align		4
        /*009c*/ 	.byte	0x04, 0x1c
        /*009e*/ 	.short	(.L_461 - .L_460)


	//   ....[0]....
.L_460:
        /*00a0*/ 	.word	0x00000b20


	//   ....[1]....
        /*00a4*/ 	.word	0x00000b30


	//   ....[2]....
        /*00a8*/ 	.word	0x000019f0


	//----- nvinfo : EIATTR_CRS_STACK_SIZE
	.align		4
.L_461:
        /*00ac*/ 	.byte	0x04, 0x1e
        /*00ae*/ 	.short	(.L_463 - .L_462)
.L_462:
        /*00b0*/ 	.word	0x00000000


	//----- nvinfo : EIATTR_CBANK_PARAM_SIZE
	.align		4
.L_463:
        /*00b4*/ 	.byte	0x03, 0x19
        /*00b6*/ 	.short	0x0038


	//----- nvinfo : EIATTR_PARAM_CBANK
	.align		4
        /*00b8*/ 	.byte	0x04, 0x0a
        /*00ba*/ 	.short	(.L_465 - .L_464)
	.align		4
.L_464:
        /*00bc*/ 	.word	index@(.nv.constant0.rf_volt_comp)
        /*00c0*/ 	.short	0x0380
        /*00c2*/ 	.short	0x0038


	//----- nvinfo : EIATTR_SW_WAR
	.align		4
.L_465:
        /*00c4*/ 	.byte	0x04, 0x36
        /*00c6*/ 	.short	(.L_467 - .L_466)
.L_466:
        /*00c8*/ 	.word	0x00000008
.L_467:


//--------------------- .nv.info.simple_kick      --------------------------
	.section	.nv.info.simple_kick,"",@"SHT_CUDA_INFO"
	.sectionflags	@""
	.align	4


	//----- nvinfo : EIATTR_CUDA_API_VERSION
	.align		4
        /*0000*/ 	.byte	0x04, 0x37
        /*0002*/ 	.short	(.L_469 - .L_468)
.L_468:
        /*0004*/ 	.word	0x00000082


	//----- nvinfo : EIATTR_KPARAM_INFO
	.align		4
.L_469:
        /*0008*/ 	.byte	0x04, 0x17
        /*000a*/ 	.short	(.L_471 - .L_470)
.L_470:
        /*000c*/ 	.word	0x00000000
        /*0010*/ 	.short	0x0007
        /*0012*/ 	.short	0x0038
        /*0014*/ 	.byte	0x00, 0xf0, 0x21, 0x00


	//----- nvinfo : EIATTR_KPARAM_INFO
	.align		4
.L_471:
        /*0018*/ 	.byte	0x04, 0x17
        /*001a*/ 	.short	(.L_473 - .L_472)
.L_472:
        /*001c*/ 	.word	0x00000000
        /*0020*/ 	.short	0x0006
        /*0022*/ 	.short	0x0030
        /*0024*/ 	.byte	0x00, 0xf0, 0x11, 0x00


	//----- nvinfo : EIATTR_KPARAM_INFO
	.align		4
.L_473:
        /*0028*/ 	.byte	0x04, 0x17
        /*002a*/ 	.short	(.L_475 - .L_474)
.L_474:
        /*002c*/ 	.word	0x00000000
        /*0030*/ 	.short	0x0005
        /*0032*/ 	.short	0x0028
        /*0034*/ 	.byte	0x00, 0xf5, 0x21, 0x00


	//----- nvinfo : EIATTR_KPARAM_INFO
	.align		4
.L_475:
        /*0038*/ 	.byte	0x04, 0x17
        /*003a*/ 	.short	(.L_477 - .L_476)
.L_476:
        /*003c*/ 	.word	0x00000000
        /*0040*/ 	.short	0x0004
        /*0042*/ 	.short	0x0020
        /*0044*/ 	.byte	0x00, 0xf5, 0x21, 0x00


	//----- nvinfo : EIATTR_KPARAM_INFO
	.align		4
.L_477:
        /*0048*/ 	.byte	0x04, 0x17
        /*004a*/ 	.short	(.L_479 - .L_478)
.L_478:
        /*004c*/ 	.word	0x00000000
        /*0050*/ 	.short	0x0003
        /*0052*/ 	.short	0x0018
        /*0054*/ 	.byte	0x00, 0xf5, 0x21, 0x00


	//----- nvinfo : EIATTR_KPARAM_INFO
	.align		4
.L_479:
        /*0058*/ 	.byte	0x04, 0x17
        /*005a*/ 	.short	(.L_481 - .L_480)
.L_480:
        /*005c*/ 	.word	0x00000000
        /*0060*/ 	.short	0x0002
        /*0062*/ 	.short	0x0010
        /*0064*/ 	.byte	0x00, 0xf0, 0x11, 0x00


	//----- nvinfo : EIATTR_KPARAM_INFO
	.align		4
.L_481:
        /*0068*/ 	.byte	0x04, 0x17
        /*006a*/ 	.short	(.L_483 - .L_482)
.L_482:
        /*006c*/ 	.word	0x00000000
        /*0070*/ 	.short	0x0001
        /*0072*/ 	.short	0x0008
        /*0074*/ 	.byte	0x00, 0xf5, 0x21, 0x00


	//----- nvinfo : EIATTR_KPARAM_INFO
	.align		4
.L_483:
        /*0078*/ 	.byte	0x04, 0x17
        /*007a*/ 	.short	(.L_485 - .L_484)
.L_484:
        /*007c*/ 	.word	0x00000000
        /*0080*/ 	.short	0x0000
        /*0082*/ 	.short	0x0000
        /*0084*/ 	.byte	0x00, 0xf5, 0x21, 0x00


	//----- nvinfo : EIATTR_SPARSE_MMA_MASK
	.align		4
.L_485:
        /*0088*/ 	.byte	0x03, 0x50
        /*008a*/ 	.short	0x0000


	//----- nvinfo : EIATTR_MAXREG_COUNT
	.align		4
        /*008c*/ 	.byte	0x03, 0x1b
        /*008e*/ 	.short	0x00ff


	//----- nvinfo : EIATTR_MERCURY_ISA_VERSION
	.align		4
        /*0090*/ 	.byte	0x03, 0x5f
        /*0092*/ 	.short	0x0101


	//----- nvinfo : EIATTR_VRC_CTA_INIT_COUNT
	.align		4
        /*0094*/ 	.byte	0x02, 0x4a
	.zero		1
	.zero		1


	//----- nvinfo : EIATTR_EXIT_INSTR_OFFSETS
	.align		4
        /*0098*/ 	.byte	0x04, 0x1c
        /*009a*/ 	.short	(.L_487 - .L_486)


	//   ....[0]....
.L_486:
        /*009c*/ 	.word	0x00000080


	//   ....[1]....
        /*00a0*/ 	.word	0x00000180


	//   ....[2]....
        /*00a4*/ 	.word	0x000014a0


	//----- nvinfo : EIATTR_CRS_STACK_SIZE
	.align		4
.L_487:
        /*00a8*/ 	.byte	0x04, 0x1e
        /*00aa*/ 	.short	(.L_489 - .L_488)
.L_488:
        /*00ac*/ 	.word	0x00000000


	//----- nvinfo : EIATTR_CBANK_PARAM_SIZE
	.align		4
.L_489:
        /*00b0*/ 	.byte	0x03, 0x19
        /*00b2*/ 	.short	0x0040


	//----- nvinfo : EIATTR_PARAM_CBANK
	.align		4
        /*00b4*/ 	.byte	0x04, 0x0a
        /*00b6*/ 	.short	(.L_491 - .L_490)
	.align		4
.L_490:
        /*00b8*/ 	.word	index@(.nv.constant0.simple_kick)
        /*00bc*/ 	.short	0x0380
        /*00be*/ 	.short	0x0040


	//----- nvinfo : EIATTR_SW_WAR
	.align		4
.L_491:
        /*00c0*/ 	.byte	0x04, 0x36
        /*00c2*/ 	.short	(.L_493 - .L_492)
.L_492:
        /*00c4*/ 	.word	0x00000008
.L_493:


//--------------------- .nv.info.halve_edges      --------------------------
	.section	.nv.info.halve_edges,"",@"SHT_CUDA_INFO"
	.sectionflags	@""
	.align	4


	//----- nvinfo : EIATTR_CUDA_API_VERSION
	.align		4
        /*0000*/ 	.byte	0x04, 0x37
        /*0002*/ 	.short	(.L_495 - .L_494)
.L_494:
        /*0004*/ 	.word	0x00000082


	//----- nvinfo : EIATTR_KPARAM_INFO
	.align		4
.L_495:
        /*0008*/ 	.byte	0x04, 0x17
        /*000a*/ 	.short	(.L_497 - .L_496)
.L_496:
        /*000c*/ 	.word	0x00000000
        /*0010*/ 	.short	0x0001
        /*0012*/ 	.short	0x0008
        /*0014*/ 	.byte	0x00, 0xf0, 0x11, 0x00


	//----- nvinfo : EIATTR_KPARAM_INFO
	.align		4
.L_497:
        /*0018*/ 	.byte	0x04, 0x17
        /*001a*/ 	.short	(.L_499 - .L_498)
.L_498:
        /*001c*/ 	.word	0x00000000
        /*0020*/ 	.short	0x0000
        /*0022*/ 	.short	0x0000
        /*0024*/ 	.byte	0x00, 0xf5, 0x21, 0x00


	//----- nvinfo : EIATTR_SPARSE_MMA_MASK
	.align		4
.L_499:
        /*0028*/ 	.byte	0x03, 0x50
        /*002a*/ 	.short	0x0000


	//----- nvinfo : EIATTR_MAXREG_COUNT
	.align		4
        /*002c*/ 	.byte	0x03, 0x1b
        /*002e*/ 	.short	0x00ff


	//----- nvinfo : EIATTR_MERCURY_ISA_VERSION
	.align		4
        /*0030*/ 	.byte	0x03, 0x5f
        /*0032*/ 	.short	0x0101


	//----- nvinfo : EIATTR_VRC_CTA_INIT_COUNT
	.align		4
        /*0034*/ 	.byte	0x02, 0x4a
	.zero		1
	.zero		1


	//----- nvinfo : EIATTR_EXIT_INSTR_OFFSETS
	.align		4
        /*0038*/ 	.byte	0x04, 0x1c
        /*003a*/ 	.short	(.L_501 - .L_500)


	//   ....[0]....
.L_500:
        /*003c*/ 	.word	0x00000060


	//   ....[1]....
        /*0040*/ 	.word	0x000000b0


	//   ....[2]....
        /*0044*/ 	.word	0x00000120


	//----- nvinfo : EIATTR_CRS_STACK_SIZE
	.align		4
.L_501:
        /*0048*/ 	.byte	0x04, 0x1e
        /*004a*/ 	.short	(.L_503 - .L_502)
.L_502:
        /*004c*/ 	.word	0x00000000


	//----- nvinfo : EIATTR_CBANK_PARAM_SIZE
	.align		4
.L_503:
        /*0050*/ 	.byte	0x03, 0x19
        /*0052*/ 	.short	0x000c


	//----- nvinfo : EIATTR_PARAM_CBANK
	.align		4
        /*0054*/ 	.byte	0x04, 0x0a
        /*0056*/ 	.short	(.L_505 - .L_504)
	.align		4
.L_504:
        /*0058*/ 	.word	index@(.nv.constant0.halve_edges)
        /*005c*/ 	.short	0x0380
        /*005e*/ 	.short	0x000c


	//----- nvinfo : EIATTR_SW_WAR
	.align		4
.L_505:
        /*0060*/ 	.byte	0x04, 0x36
        /*0062*/ 	.short	(.L_507 - .L_506)
.L_506:
        /*0064*/ 	.word	0x00000008
.L_507:


//--------------------- .nv.callgraph             --------------------------
	.section	.nv.callgraph,"",@"SHT_CUDA_CALLGRAPH"
	.align	4
	.sectionentsize	8
	.align		4
        /*0000*/ 	.word	0x00000000
	.align		4
        /*0004*/ 	.word	0xffffffff
	.align		4
        /*0008*/ 	.word	0x00000000
	.align		4
        /*000c*/ 	.word	0xfffffffe
	.align		4
        /*0010*/ 	.word	0x00000000
	.align		4
        /*0014*/ 	.word	0xfffffffd
	.align		4
        /*0018*/ 	.word	0x00000000
	.align		4
        /*001c*/ 	.word	0xfffffffc


//--------------------- .nv.constant4             --------------------------
	.section	.nv.constant4,"a",@progbits
	.align	8
	.align		8
.nv.constant4:
        /*0000*/ 	.dword	__cudart_i2opi_d
	.align		8
        /*0008*/ 	.dword	__cudart_sin_cos_coeffs


//--------------------- .text.beam_phase_v2       --------------------------
	.section	.text.beam_phase_v2,"ax",@progbits
	.align	128
        .global         beam_phase_v2
        .type           beam_phase_v2,@function
        .size           beam_phase_v2,(.L_x_183 - beam_phase_v2)
        .other          beam_phase_v2,@"STO_CUDA_ENTRY STV_DEFAULT"
beam_phase_v2:
.text.beam_phase_v2:
[----:B------:R-:W0:Y:S01]  /*0000*/  LDC R1, c[0x0][0x37c] ;  /* 0x0000df00ff017b82 */ /* 0x000e220000000800 */
[----:B------:R-:W1:Y:S01]  /*0010*/  S2R R31, SR_TID.X ;  /* 0x00000000001f7919 */ /* 0x000e620000002100 */
[----:B------:R-:W1:Y:S06]  /*0020*/  LDCU UR4, c[0x0][0x360] ;  /* 0x00006c00ff0477ac */ /* 0x000e6c0008000800 */
[----:B------:R-:W2:Y:S01]  /*0030*/  LDC R3, c[0x0][0x3a8] ;  /* 0x0000ea00ff037b82 */ /* 0x000ea20000000800 */
[----:B0-----:R-:W-:Y:S01]  /*0040*/  VIADD R1, R1, 0xffffffd8 ;  /* 0xffffffd801017836 */ /* 0x001fe20000000000 */
[----:B------:R-:W1:Y:S01]  /*0050*/  S2R R0, SR_CTAID.X ;  /* 0x0000000000007919 */ /* 0x000e620000002500 */
[----:B------:R-:W0:Y:S05]  /*0060*/  LDCU UR5, c[0x0][0x3c8] ;  /* 0x00007900ff0577ac */ /* 0x000e2a0008000800 */
[----:B------:R-:W3:Y:S08]  /*0070*/  LDC.64 R14, c[0x0][0x398] ;  /* 0x0000e600ff0e7b82 */ /* 0x000ef00000000a00 */
[----:B------:R-:W4:Y:S01]  /*0080*/  LDC.64 R12, c[0x0][0x3a0] ;  /* 0x0000e800ff0c7b82 */ /* 0x000f220000000a00 */
[----:B-1----:R-:W-:-:S05]  /*0090*/  IMAD R31, R0, UR4, R31 ;  /* 0x00000004001f7c24 */ /* 0x002fca000f8e021f */
[----:B0-----:R-:W-:-:S13]  /*00a0*/  ISETP.GE.AND P0, PT, R31, UR5, PT ;  /* 0x000000051f007c0c */ /* 0x001fda000bf06270 */
[----:B--2---:R-:W-:Y:S05]  /*00b0*/  @P0 EXIT ;  /* 0x000000000000094d */ /* 0x004fea0003800000 */
[----:B------:R-:W0:Y:S01]  /*00c0*/  LDCU.64 UR6, c[0x0][0x358] ;  /* 0x00006b00ff0677ac */ /* 0x000e220008000a00 */
[C---:B---3--:R-:W-:Y:S01]  /*00d0*/  IMAD.WIDE R14, R3.reuse, 0x8, R14 ;  /* 0x00000008030e7825 */ /* 0x048fe200078e020e */
[----:B------:R-:W1:Y:S03]  /*00e0*/  LDC.64 R10, c[0x0][0x380] ;  /* 0x0000e000ff0a7b82 */ /* 0x000e660000000a00 */
[----:B----4-:R-:W-:Y:S01]  /*00f0*/  IMAD.WIDE R12, R3, 0x8, R12 ;  /* 0x00000008030c7825 */ /* 0x010fe200078e020c */
[----:B------:R-:W2:Y:S04]  /*0100*/  LDCU UR5, c[0x0][0x370] ;  /* 0x00006e00ff0577ac */ /* 0x000ea80008000800 */
[----:B------:R-:W3:Y:S01]  /*0110*/  LDC.64 R8, c[0x0][0x388] ;  /* 0x0000e200ff087b82 */ /* 0x000ee20000000a00 */
[----:B------:R-:W4:Y:S01]  /*0120*/  LDCU UR14, c[0x0][0x3c8] ;  /* 0x00007900ff0e77ac */ /* 0x000f220008000800 */
[----:B------:R-:W1:Y:S01]  /*0130*/  LDCU.64 UR12, c[0x0][0x390] ;  /* 0x00007200ff0c77ac */ /* 0x000e620008000a00 */
[----:B0-----:R-:W5:Y:S05]  /*0140*/  LDG.E.64 R14, desc[UR6][R14.64] ;  /* 0x000000060e0e7981 */ /* 0x001f6a000c1e1b00 */
[----:B------:R-:W0:Y:S01]  /*0150*/  LDC.64 R6, c[0x0][0x3b8] ;  /* 0x0000ee00ff067b82 */ /* 0x000e220000000a00 */
[----:B------:R-:W5:Y:S01]  /*0160*/  LDG.E.64 R12, desc[UR6][R12.64] ;  /* 0x000000060c0c7981 */ /* 0x000f62000c1e1b00 */
[----:B--2---:R-:W-:-:S06]  /*0170*/  UIMAD UR4, UR4, UR5, URZ ;  /* 0x00000005040472a4 */ /* 0x004fcc000f8e02ff */
[----:B----4-:R-:W2:Y:S06]  /*0180*/  LDC.64 R4, c[0x0][0x3c0] ;  /* 0x0000f000ff047b82 */ /* 0x010eac0000000a00 */
.L_x_4:
[----:B-1----:R-:W-:-:S06]  /*0190*/  IMAD.WIDE R2, R31, 0x8, R10 ;  /* 0x000000081f027825 */ /* 0x002fcc00078e020a */
[----:B------:R-:W4:Y:S01]  /*01a0*/  LDG.E.64 R2, desc[UR6][R2.64] ;  /* 0x0000000602027981 */ /* 0x000f22000c1e1b00 */
[----:B------:R-:W-:Y:S01]  /*01b0*/  BSSY.RECONVERGENT B0, `(.L_x_0) ;  /* 0x0000018000007945 */ /* 0x000fe20003800200 */
[----:B----45:R-:W-:-:S08]  /*01c0*/  DFMA R26, R14, R2, R12 ;  /* 0x000000020e1a722b */ /* 0x030fd0000000000c */
[----:B------:R-:W-:-:S14]  /*01d0*/  DSETP.NEU.AND P0, PT, |R26|, +INF , PT ;  /* 0x7ff000001a00742a */ /* 0x000fdc0003f0d200 */
[----:B------:R-:W-:Y:S01]  /*01e0*/  @!P0 DMUL R18, RZ, R26 ;  /* 0x0000001aff128228 */ /* 0x000fe20000000000 */
[----:B------:R-:W-:Y:S01]  /*01f0*/  @!P0 IMAD.MOV.U32 R0, RZ, RZ, RZ ;  /* 0x000000ffff008224 */ /* 0x000fe200078e00ff */
[----:B------:R-:W-:Y:S09]  /*0200*/  @!P0 BRA `(.L_x_1) ;  /* 0x0000000000488947 */ /* 0x000ff20003800000 */
[----:B------:R-:W-:Y:S01]  /*0210*/  UMOV UR8, 0x6dc9c883 ;  /* 0x6dc9c88300087882 */ /* 0x000fe20000000000 */
[----:B------:R-:W-:Y:S01]  /*0220*/  UMOV UR9, 0x3fe45f30 ;  /* 0x3fe45f3000097882 */ /* 0x000fe20000000000 */
[C---:B------:R-:W-:Y:S02]  /*0230*/  DSETP.GE.AND P0, PT, |R26|.reuse, 2.14748364800000000000e+09, PT ;  /* 0x41e000001a00742a */ /* 0x040fe40003f06200 */
[----:B------:R-:W-:Y:S01]  /*0240*/  DMUL R16, R26, UR8 ;  /* 0x000000081a107c28 */ /* 0x000fe20008000000 */
[----:B------:R-:W-:Y:S01]  /*0250*/  UMOV UR8, 0x54442d18 ;  /* 0x54442d1800087882 */ /* 0x000fe20000000000 */
[----:B------:R-:W-:-:S04]  /*0260*/  UMOV UR9, 0x3ff921fb ;  /* 0x3ff921fb00097882 */ /* 0x000fc80000000000 */
[----:B------:R-:W1:Y:S08]  /*0270*/  F2I.F64 R0, R16 ;  /* 0x0000001000007311 */ /* 0x000e700000301100 */
[----:B-1----:R-:W1:Y:S02]  /*0280*/  I2F.F64 R18, R0 ;  /* 0x0000000000127312 */ /* 0x002e640000201c00 */
[----:B-1----:R-:W-:Y:S01]  /*0290*/  DFMA R20, R18, -UR8, R26 ;  /* 0x8000000812147c2b */ /* 0x002fe2000800001a */
[----:B------:R-:W-:Y:S01]  /*02a0*/  UMOV UR8, 0x33145c00 ;  /* 0x33145c0000087882 */ /* 0x000fe20000000000 */
[----:B------:R-:W-:-:S06]  /*02b0*/  UMOV UR9, 0x3c91a626 ;  /* 0x3c91a62600097882 */ /* 0x000fcc0000000000 */
[----:B------:R-:W-:Y:S01]  /*02c0*/  DFMA R20, R18, -UR8, R20 ;  /* 0x8000000812147c2b */ /* 0x000fe20008000014 */
[----:B------:R-:W-:Y:S01]  /*02d0*/  UMOV UR8, 0x252049c0 ;  /* 0x252049c000087882 */ /* 0x000fe20000000000 */
[----:B------:R-:W-:-:S06]  /*02e0*/  UMOV UR9, 0x397b839a ;  /* 0x397b839a00097882 */ /* 0x000fcc0000000000 */
[----:B------:R-:W-:Y:S01]  /*02f0*/  DFMA R18, R18, -UR8, R20 ;  /* 0x8000000812127c2b */ /* 0x000fe20008000014 */
[----:B------:R-:W-:Y:S10]  /*0300*/  @!P0 BRA `(.L_x_1) ;  /* 0x0000000000088947 */ /* 0x000ff40003800000 */
[----:B------:R-:W-:-:S07]  /*0310*/  MOV R24, 0x330 ;  /* 0x0000033000187802 */ /* 0x000fce0000000f00 */
[----:B0-23--:R-:W-:Y:S05]  /*0320*/  CALL.REL.NOINC `($beam_phase_v2$__internal_trig_reduction_slowpathd) ;  /* 0x0000000400f47944 */ /* 0x00dfea0003c00000 */
.L_x_1:
[----:B------:R-:W-:Y:S05]  /*0330*/  BSYNC.RECONVERGENT B0 ;  /* 0x0000000000007941 */ /* 0x000fea0003800200 */
.L_x_0:
[----:B------:R-:W-:Y:S01]  /*0340*/  DMUL R2, R2, UR12 ;  /* 0x0000000c02027c28 */ /* 0x000fe20008000000 */
[----:B------:R-:W-:Y:S01]  /*0350*/  IMAD.MOV.U32 R16, RZ, RZ, 0x652b82fe ;  /* 0x652b82feff107424 */ /* 0x000fe200078e00ff */
[----:B------:R-:W-:Y:S01]  /*0360*/  UMOV UR8, 0xfefa39ef ;  /* 0xfefa39ef00087882 */ /* 0x000fe20000000000 */
[----:B------:R-:W-:Y:S01]  /*0370*/  IMAD.MOV.U32 R17, RZ, RZ, 0x3ff71547 ;  /* 0x3ff71547ff117424 */ /* 0x000fe200078e00ff */
[----:B------:R-:W-:Y:S01]  /*0380*/  UMOV UR9, 0x3fe62e42 ;  /* 0x3fe62e4200097882 */ /* 0x000fe20000000000 */
[----:B------:R-:W-:Y:S01]  /*0390*/  IMAD.MOV.U32 R26, RZ, RZ, -0x3e107ad8 ;  /* 0xc1ef8528ff1a7424 */ /* 0x000fe200078e00ff */
[----:B------:R-:W-:Y:S01]  /*03a0*/  UMOV UR10, 0xf9785eba ;  /* 0xf9785eba000a7882 */ /* 0x000fe20000000000 */
[----:B------:R-:W-:Y:S01]  /*03b0*/  IMAD.MOV.U32 R27, RZ, RZ, 0x3e21eea7 ;  /* 0x3e21eea7ff1b7424 */ /* 0x000fe200078e00ff */
[----:B------:R-:W-:Y:S01]  /*03c0*/  UMOV UR11, 0x3de5db65 ;  /* 0x3de5db65000b7882 */ /* 0x000fe20000000000 */
[----:B------:R-:W-:Y:S01]  /*03d0*/  DFMA R16, R2, R16, 6.75539944105574400000e+15 ;  /* 0x433800000210742b */ /* 0x000fe20000000010 */
[----:B------:R-:W-:Y:S01]  /*03e0*/  IMAD.MOV.U32 R32, RZ, RZ, 0x2cb0d246 ;  /* 0x2cb0d246ff207424 */ /* 0x000fe200078e00ff */
[----:B------:R-:W-:Y:S01]  /*03f0*/  LOP3.LUT P1, RZ, R0, 0x2, RZ, 0xc0, !PT ;  /* 0x0000000200ff7812 */ /* 0x000fe2000782c0ff */
[----:B------:R-:W-:Y:S01]  /*0400*/  IMAD.MOV.U32 R33, RZ, RZ, 0x3e5ae5f1 ;  /* 0x3e5ae5f1ff217424 */ /* 0x000fe200078e00ff */
[----:B------:R-:W-:Y:S04]  /*0410*/  BSSY.RECONVERGENT B0, `(.L_x_2) ;  /* 0x0000060000007945 */ /* 0x000fe80003800200 */
[----:B------:R-:W-:-:S08]  /*0420*/  DADD R20, R16, -6.75539944105574400000e+15 ;  /* 0xc338000010147429 */ /* 0x000fd00000000000 */
[----:B------:R-:W-:Y:S01]  /*0430*/  DFMA R22, R20, -UR8, R2 ;  /* 0x8000000814167c2b */ /* 0x000fe20008000002 */
[----:B------:R-:W-:Y:S01]  /*0440*/  UMOV UR8, 0x3b39803f ;  /* 0x3b39803f00087882 */ /* 0x000fe20000000000 */
[----:B------:R-:W-:-:S06]  /*0450*/  UMOV UR9, 0x3c7abc9e ;  /* 0x3c7abc9e00097882 */ /* 0x000fcc0000000000 */
[----:B------:R-:W-:Y:S01]  /*0460*/  DFMA R20, R20, -UR8, R22 ;  /* 0x8000000814147c2b */ /* 0x000fe20008000016 */
[----:B------:R-:W-:Y:S01]  /*0470*/  UMOV UR8, 0x69ce2bdf ;  /* 0x69ce2bdf00087882 */ /* 0x000fe20000000000 */
[----:B------:R-:W-:Y:S01]  /*0480*/  IMAD.MOV.U32 R22, RZ, RZ, -0x35dec16 ;  /* 0xfca213eaff167424 */ /* 0x000fe200078e00ff */
[----:B------:R-:W-:Y:S01]  /*0490*/  UMOV UR9, 0x3e5ade15 ;  /* 0x3e5ade1500097882 */ /* 0x000fe20000000000 */
[----:B------:R-:W-:-:S06]  /*04a0*/  IMAD.MOV.U32 R23, RZ, RZ, 0x3e928af3 ;  /* 0x3e928af3ff177424 */ /* 0x000fcc00078e00ff */
[----:B------:R-:W-:Y:S01]  /*04b0*/  DFMA R22, R20, UR8, R22 ;  /* 0x0000000814167c2b */ /* 0x000fe20008000016 */
[----:B------:R-:W-:Y:S01]  /*04c0*/  UMOV UR8, 0x62401315 ;  /* 0x6240131500087882 */ /* 0x000fe20000000000 */
[----:B------:R-:W-:-:S06]  /*04d0*/  UMOV UR9, 0x3ec71dee ;  /* 0x3ec71dee00097882 */ /* 0x000fcc0000000000 */
[----:B------:R-:W-:Y:S01]  /*04e0*/  DFMA R24, R20, R22, UR8 ;  /* 0x0000000814187e2b */ /* 0x000fe20008000016 */
[----:B------:R-:W-:Y:S01]  /*04f0*/  UMOV UR8, 0x7c89eb71 ;  /* 0x7c89eb7100087882 */ /* 0x000fe20000000000 */
[----:B------:R-:W-:Y:S01]  /*0500*/  DMUL R22, R18, R18 ;  /* 0x0000001212167228 */ /* 0x000fe20000000000 */
[----:B------:R-:W-:-:S05]  /*0510*/  UMOV UR9, 0x3efa0199 ;  /* 0x3efa019900097882 */ /* 0x000fca0000000000 */
[----:B------:R-:W-:Y:S01]  /*0520*/  DFMA R28, R20, R24, UR8 ;  /* 0x00000008141c7e2b */ /* 0x000fe20008000018 */
[----:B------:R-:W-:Y:S01]  /*0530*/  UMOV UR8, 0x20fd8164 ;  /* 0x20fd816400087882 */ /* 0x000fe20000000000 */
[----:B------:R-:W-:Y:S02]  /*0540*/  UMOV UR9, 0x3da8ff83 ;  /* 0x3da8ff8300097882 */ /* 0x000fe40000000000 */
[C---:B------:R-:W-:Y:S01]  /*0550*/  DFMA R24, R22.reuse, -UR8, R26 ;  /* 0x8000000816187c2b */ /* 0x040fe2000800001a */
[----:B------:R-:W-:Y:S01]  /*0560*/  UMOV UR8, 0x14761f65 ;  /* 0x14761f6500087882 */ /* 0x000fe20000000000 */
[----:B------:R-:W-:Y:S01]  /*0570*/  UMOV UR9, 0x3f2a01a0 ;  /* 0x3f2a01a000097882 */ /* 0x000fe20000000000 */
[----:B------:R-:W-:Y:S01]  /*0580*/  DFMA R26, R22, UR10, -R32 ;  /* 0x0000000a161a7c2b */ /* 0x000fe20008000820 */
[----:B------:R-:W-:Y:S01]  /*0590*/  UMOV UR10, 0x69ace392 ;  /* 0x69ace392000a7882 */ /* 0x000fe20000000000 */
[----:B------:R-:W-:Y:S01]  /*05a0*/  DFMA R28, R20, R28, UR8 ;  /* 0x00000008141c7e2b */ /* 0x000fe2000800001c */
[----:B------:R-:W-:Y:S01]  /*05b0*/  UMOV UR8, 0x8e06e6d9 ;  /* 0x8e06e6d900087882 */ /* 0x000fe20000000000 */
[----:B------:R-:W-:Y:S01]  /*05c0*/  UMOV UR9, 0x3e927e4f ;  /* 0x3e927e4f00097882 */ /* 0x000fe20000000000 */
[----:B------:R-:W-:Y:S01]  /*05d0*/  UMOV UR11, 0x3ec71de3 ;  /* 0x3ec71de3000b7882 */ /* 0x000fe20000000000 */
[C---:B------:R-:W-:Y:S01]  /*05e0*/  DFMA R24, R22.reuse, R24, -UR8 ;  /* 0x8000000816187e2b */ /* 0x040fe20008000018 */
[----:B------:R-:W-:Y:S01]  /*05f0*/  UMOV UR8, 0x1852b7af ;  /* 0x1852b7af00087882 */ /* 0x000fe20000000000 */
[----:B------:R-:W-:Y:S01]  /*0600*/  UMOV UR9, 0x3f56c16c ;  /* 0x3f56c16c00097882 */ /* 0x000fe20000000000 */
[----:B------:R-:W-:Y:S01]  /*0610*/  DFMA R26, R22, R26, UR10 ;  /* 0x0000000a161a7e2b */ /* 0x000fe2000800001a */
[----:B------:R-:W-:Y:S01]  /*0620*/  UMOV UR10, 0x19db62a1 ;  /* 0x19db62a1000a7882 */ /* 0x000fe20000000000 */
[----:B------:R-:W-:Y:S01]  /*0630*/  DFMA R28, R20, R28, UR8 ;  /* 0x00000008141c7e2b */ /* 0x000fe2000800001c */
[----:B------:R-:W-:Y:S01]  /*0640*/  UMOV UR8, 0x19ddbce9 ;  /* 0x19ddbce900087882 */ /* 0x000fe20000000000 */
[----:B------:R-:W-:Y:S01]  /*0650*/  UMOV UR9, 0x3efa01a0 ;  /* 0x3efa01a000097882 */ /* 0x000fe20000000000 */
[----:B------:R-:W-:Y:S01]  /*0660*/  UMOV UR11, 0x3f2a01a0 ;  /* 0x3f2a01a0000b7882 */ /* 0x000fe20000000000 */
[C---:B------:R-:W-:Y:S01]  /*0670*/  DFMA R24, R22.reuse, R24, UR8 ;  /* 0x0000000816187e2b */ /* 0x040fe20008000018 */
[----:B------:R-:W-:Y:S01]  /*0680*/  UMOV UR8, 0x11122322 ;  /* 0x1112232200087882 */ /* 0x000fe20000000000 */
[----:B------:R-:W-:Y:S01]  /*0690*/  UMOV UR9, 0x3f811111 ;  /* 0x3f81111100097882 */ /* 0x000fe20000000000 */
[----:B------:R-:W-:Y:S01]  /*06a0*/  DFMA R26, R22, R26, -UR10 ;  /* 0x8000000a161a7e2b */ /* 0x000fe2000800001a */
        /* <DEDUP_REMOVED lines=13> */
[C---:B------:R-:W-:Y:S01]  /*0780*/  DFMA R24, R22.reuse, R24, UR8 ;  /* 0x0000000816187e2b */ /* 0x040fe20008000018 */
[----:B------:R-:W-:Y:S01]  /*0790*/  UMOV UR8, 0x55555511 ;  /* 0x5555551100087882 */ /* 0x000fe20000000000 */
[----:B------:R-:W-:Y:S01]  /*07a0*/  UMOV UR9, 0x3fc55555 ;  /* 0x3fc5555500097882 */ /* 0x000fe20000000000 */
[----:B------:R-:W-:-:S02]  /*07b0*/  DFMA R26, R22, R26, -UR10 ;  /* 0x8000000a161a7e2b */ /* 0x000fc4000800001a */
[----:B------:R-:W-:Y:S01]  /*07c0*/  DFMA R28, R20, R28, UR8 ;  /* 0x00000008141c7e2b */ /* 0x000fe2000800001c */
[----:B------:R-:W-:Y:S01]  /*07d0*/  UMOV UR8, 0xb ;  /* 0x0000000b00087882 */ /* 0x000fe20000000000 */
[----:B------:R-:W-:Y:S01]  /*07e0*/  UMOV UR9, 0x3fe00000 ;  /* 0x3fe0000000097882 */ /* 0x000fe20000000000 */
[----:B------:R-:W-:-:S03]  /*07f0*/  DFMA R24, R22, R24, -0.5 ;  /* 0xbfe000001618742b */ /* 0x000fc60000000018 */
[----:B------:R-:W-:Y:S02]  /*0800*/  DFMA R26, R22, R26, RZ ;  /* 0x0000001a161a722b */ /* 0x000fe400000000ff */
[----:B------:R-:W-:-:S03]  /*0810*/  DFMA R28, R20, R28, UR8 ;  /* 0x00000008141c7e2b */ /* 0x000fc6000800001c */
[----:B------:R-:W-:-:S03]  /*0820*/  DFMA R22, R22, R24, 1 ;  /* 0x3ff000001616742b */ /* 0x000fc60000000018 */
[----:B------:R-:W-:Y:S02]  /*0830*/  DFMA R26, R26, R18, R18 ;  /* 0x000000121a1a722b */ /* 0x000fe40000000012 */
[----:B------:R-:W-:Y:S01]  /*0840*/  DFMA R24, R20, R28, 1 ;  /* 0x3ff000001418742b */ /* 0x000fe2000000001c */
[----:B------:R-:W-:-:S04]  /*0850*/  LOP3.LUT R18, R0, 0x1, RZ, 0xc0, !PT ;  /* 0x0000000100127812 */ /* 0x000fc800078ec0ff */
[----:B------:R-:W-:-:S03]  /*0860*/  ISETP.NE.U32.AND P0, PT, R18, 0x1, PT ;  /* 0x000000011200780c */ /* 0x000fc60003f05070 */
[----:B------:R-:W-:Y:S01]  /*0870*/  DFMA R24, R20, R24, 1 ;  /* 0x3ff000001418742b */ /* 0x000fe20000000018 */
[----:B------:R-:W-:Y:S02]  /*0880*/  FSEL R18, R22, R26, !P0 ;  /* 0x0000001a16127208 */ /* 0x000fe40004000000 */
[----:B------:R-:W-:Y:S02]  /*0890*/  LOP3.LUT R21, R27, 0x80000000, RZ, 0x3c, !PT ;  /* 0x800000001b157812 */ /* 0x000fe400078e3cff */
[----:B------:R-:W-:Y:S02]  /*08a0*/  FSEL R19, R23, R27, !P0 ;  /* 0x0000001b17137208 */ /* 0x000fe40004000000 */
[----:B------:R-:W-:Y:S02]  /*08b0*/  FSEL R20, R26, R22, !P0 ;  /* 0x000000161a147208 */ /* 0x000fe40004000000 */
[----:B------:R-:W-:Y:S01]  /*08c0*/  FSEL R21, R21, R23, !P0 ;  /* 0x0000001715157208 */ /* 0x000fe20004000000 */
[----:B------:R-:W-:Y:S01]  /*08d0*/  IMAD R23, R16, 0x100000, R25 ;  /* 0x0010000010177824 */ /* 0x000fe200078e0219 */
[----:B------:R-:W-:Y:S01]  /*08e0*/  FSETP.GEU.AND P0, PT, |R3|, 4.1917929649353027344, PT ;  /* 0x4086232b0300780b */ /* 0x000fe20003f0e200 */
[----:B------:R-:W-:Y:S01]  /*08f0*/  IMAD.MOV.U32 R22, RZ, RZ, R24 ;  /* 0x000000ffff167224 */ /* 0x000fe200078e0018 */
[----:B------:R-:W-:-:S02]  /*0900*/  @P1 LOP3.LUT R27, R19, 0x80000000, RZ, 0x3c, !PT ;  /* 0x80000000131b1812 */ /* 0x000fc400078e3cff */
[----:B------:R-:W-:-:S03]  /*0910*/  @P1 LOP3.LUT R29, R21, 0x80000000, RZ, 0x3c, !PT ;  /* 0x80000000151d1812 */ /* 0x000fc600078e3cff */
[----:B------:R-:W-:Y:S02]  /*0920*/  @P1 IMAD.MOV.U32 R19, RZ, RZ, R27 ;  /* 0x000000ffff131224 */ /* 0x000fe400078e001b */
[----:B------:R-:W-:-:S04]  /*0930*/  @P1 IMAD.MOV.U32 R21, RZ, RZ, R29 ;  /* 0x000000ffff151224 */ /* 0x000fc800078e001d */
[----:B------:R-:W-:Y:S05]  /*0940*/  @!P0 BRA `(.L_x_3) ;  /* 0x0000000000308947 */ /* 0x000fea0003800000 */
[----:B------:R-:W-:Y:S01]  /*0950*/  FSETP.GEU.AND P1, PT, |R3|, 4.2275390625, PT ;  /* 0x408748000300780b */ /* 0x000fe20003f2e200 */
[C---:B------:R-:W-:Y:S02]  /*0960*/  DADD R22, R2.reuse, +INF ;  /* 0x7ff0000002167429 */ /* 0x040fe40000000000 */
[----:B------:R-:W-:-:S08]  /*0970*/  DSETP.GEU.AND P0, PT, R2, RZ, PT ;  /* 0x000000ff0200722a */ /* 0x000fd00003f0e000 */
[----:B------:R-:W-:Y:S02]  /*0980*/  FSEL R22, R22, RZ, P0 ;  /* 0x000000ff16167208 */ /* 0x000fe40000000000 */
[----:B------:R-:W-:Y:S02]  /*0990*/  @!P1 LEA.HI R0, R16, R16, RZ, 0x1 ;  /* 0x0000001010009211 */ /* 0x000fe400078f08ff */
[----:B------:R-:W-:Y:S02]  /*09a0*/  FSEL R23, R23, RZ, P0 ;  /* 0x000000ff17177208 */ /* 0x000fe40000000000 */
[----:B------:R-:W-:-:S05]  /*09b0*/  @!P1 SHF.R.S32.HI R3, RZ, 0x1, R0 ;  /* 0x00000001ff039819 */ /* 0x000fca0000011400 */
[----:B------:R-:W-:Y:S02]  /*09c0*/  @!P1 IMAD.IADD R2, R16, 0x1, -R3 ;  /* 0x0000000110029824 */ /* 0x000fe400078e0a03 */
[----:B------:R-:W-:-:S03]  /*09d0*/  @!P1 IMAD R25, R3, 0x100000, R25 ;  /* 0x0010000003199824 */ /* 0x000fc600078e0219 */
[----:B------:R-:W-:Y:S01]  /*09e0*/  @!P1 LEA R3, R2, 0x3ff00000, 0x14 ;  /* 0x3ff0000002039811 */ /* 0x000fe200078ea0ff */
[----:B------:R-:W-:-:S06]  /*09f0*/  @!P1 IMAD.MOV.U32 R2, RZ, RZ, RZ ;  /* 0x000000ffff029224 */ /* 0x000fcc00078e00ff */
[----:B------:R-:W-:-:S11]  /*0a00*/  @!P1 DMUL R22, R24, R2 ;  /* 0x0000000218169228 */ /* 0x000fd60000000000 */
.L_x_3:
[----:B------:R-:W-:Y:S05]  /*0a10*/  BSYNC.RECONVERGENT B0 ;  /* 0x0000000000007941 */ /* 0x000fea0003800200 */
.L_x_2:
[----:B---3--:R-:W-:-:S06]  /*0a20*/  IMAD.WIDE R2, R31, 0x4, R8 ;  /* 0x000000041f027825 */ /* 0x008fcc00078e0208 */
[----:B------:R-:W3:Y:S02]  /*0a30*/  LDG.E R2, desc[UR6][R2.64] ;  /* 0x0000000602027981 */ /* 0x000ee4000c1e1900 */
[----:B---3--:R-:W1:Y:S02]  /*0a40*/  I2F.F64 R16, R2 ;  /* 0x0000000200107312 */ /* 0x008e640000201c00 */
[----:B-1----:R-:W-:Y:S01]  /*0a50*/  DMUL R16, R16, R22 ;  /* 0x0000001610107228 */ /* 0x002fe20000000000 */
[----:B--2---:R-:W-:-:S07]  /*0a60*/  IMAD.WIDE R22, R31, 0x8, R4 ;  /* 0x000000081f167825 */ /* 0x004fce00078e0204 */
[C---:B------:R-:W-:Y:S02]  /*0a70*/  DMUL R18, R16.reuse, R18 ;  /* 0x0000001210127228 */ /* 0x040fe40000000000 */
[----:B------:R-:W-:Y:S01]  /*0a80*/  DMUL R20, R16, R20 ;  /* 0x0000001410147228 */ /* 0x000fe20000000000 */
[----:B0-----:R-:W-:-:S04]  /*0a90*/  IMAD.WIDE R16, R31, 0x8, R6 ;  /* 0x000000081f107825 */ /* 0x001fc800078e0206 */
[----:B------:R-:W-:Y:S01]  /*0aa0*/  VIADD R31, R31, UR4 ;  /* 0x000000041f1f7c36 */ /* 0x000fe20008000000 */
[----:B------:R4:W-:Y:S04]  /*0ab0*/  STG.E.64 desc[UR6][R16.64], R18 ;  /* 0x0000001210007986 */ /* 0x0009e8000c101b06 */
[----:B------:R4:W-:Y:S01]  /*0ac0*/  STG.E.64 desc[UR6][R22.64], R20 ;  /* 0x0000001416007986 */ /* 0x0009e2000c101b06 */
[----:B------:R-:W-:-:S13]  /*0ad0*/  ISETP.GE.AND P0, PT, R31, UR14, PT ;  /* 0x0000000e1f007c0c */ /* 0x000fda000bf06270 */
[----:B----4-:R-:W-:Y:S05]  /*0ae0*/  @!P0 BRA `(.L_x_4) ;  /* 0xfffffff400a88947 */ /* 0x010fea000383ffff */
[----:B------:R-:W-:Y:S05]  /*0af0*/  EXIT ;  /* 0x000000000000794d */ /* 0x000fea0003800000 */
        .type           $beam_phase_v2$__internal_trig_reduction_slowpathd,@function
        .size           $beam_phase_v2$__internal_trig_reduction_slowpathd,(.L_x_183 - $beam_phase_v2$__internal_trig_reduction_slowpathd)
$beam_phase_v2$__internal_trig_reduction_slowpathd:
[--C-:B------:R-:W-:Y:S01]  /*0b00*/  SHF.R.U32.HI R22, RZ, 0x14, R27.reuse ;  /* 0x00000014ff167819 */ /* 0x100fe2000001161b */
[----:B------:R-:W-:Y:S02]  /*0b10*/  IMAD.MOV.U32 R18, RZ, RZ, R26 ;  /* 0x000000ffff127224 */ /* 0x000fe400078e001a */
[----:B------:R-:W-:Y:S01]  /*0b20*/  IMAD.MOV.U32 R19, RZ, RZ, R27 ;  /* 0x000000ffff137224 */ /* 0x000fe200078e001b */
[----:B------:R-:W-:Y:S01]  /*0b30*/  LOP3.LUT R0, R22, 0x7ff, RZ, 0xc0, !PT ;  /* 0x000007ff16007812 */ /* 0x000fe200078ec0ff */
[----:B------:R-:W-:-:S03]  /*0b40*/  IMAD.MOV.U32 R16, RZ, RZ, RZ ;  /* 0x000000ffff107224 */ /* 0x000fc600078e00ff */
[----:B------:R-:W-:-:S13]  /*0b50*/  ISETP.NE.AND P0, PT, R0, 0x7ff, PT ;  /* 0x000007ff0000780c */ /* 0x000fda0003f05270 */
[----:B------:R-:W-:Y:S05]  /*0b60*/  @!P0 BRA `(.L_x_5) ;  /* 0x0000000800448947 */ /* 0x000fea0003800000 */
[----:B------:R-:W-:Y:S01]  /*0b70*/  VIADD R0, R0, 0xfffffc00 ;  /* 0xfffffc0000007836 */ /* 0x000fe20000000000 */
[----:B------:R-:W-:Y:S01]  /*0b80*/  BSSY.RECONVERGENT B1, `(.L_x_6) ;  /* 0x000002e000017945 */ /* 0x000fe20003800200 */
[----:B------:R-:W-:-:S03]  /*0b90*/  CS2R R20, SRZ ;  /* 0x0000000000147805 */ /* 0x000fc6000001ff00 */
[----:B------:R-:W-:Y:S02]  /*0ba0*/  SHF.R.U32.HI R29, RZ, 0x6, R0 ;  /* 0x00000006ff1d7819 */ /* 0x000fe40000011600 */
[----:B------:R-:W-:Y:S02]  /*0bb0*/  ISETP.GE.U32.AND P0, PT, R0, 0x80, PT ;  /* 0x000000800000780c */ /* 0x000fe40003f06070 */
[C---:B------:R-:W-:Y:S02]  /*0bc0*/  IADD3 R0, PT, PT, -R29.reuse, 0x13, RZ ;  /* 0x000000131d007810 */ /* 0x040fe40007ffe1ff */
[----:B------:R-:W-:Y:S02]  /*0bd0*/  IADD3 R23, PT, PT, -R29, 0xf, RZ ;  /* 0x0000000f1d177810 */ /* 0x000fe40007ffe1ff */
[----:B------:R-:W-:-:S04]  /*0be0*/  SEL R0, R0, 0x12, P0 ;  /* 0x0000001200007807 */ /* 0x000fc80000000000 */
[----:B------:R-:W-:-:S13]  /*0bf0*/  ISETP.GE.AND P0, PT, R23, R0, PT ;  /* 0x000000001700720c */ /* 0x000fda0003f06270 */
[----:B------:R-:W-:Y:S05]  /*0c00*/  @P0 BRA `(.L_x_7) ;  /* 0x0000000000940947 */ /* 0x000fea0003800000 */
[----:B------:R-:W0:Y:S01]  /*0c10*/  LDC.64 R16, c[0x0][0x358] ;  /* 0x0000d600ff107b82 */ /* 0x000e220000000a00 */
[C---:B------:R-:W-:Y:S01]  /*0c20*/  SHF.L.U64.HI R33, R18.reuse, 0xb, R19 ;  /* 0x0000000b12217819 */ /* 0x040fe20000010213 */
[----:B------:R-:W-:Y:S01]  /*0c30*/  BSSY.RECONVERGENT B2, `(.L_x_8) ;  /* 0x0000021000027945 */ /* 0x000fe20003800200 */
[----:B------:R-:W-:Y:S01]  /*0c40*/  IMAD.SHL.U32 R25, R18, 0x800, RZ ;  /* 0x0000080012197824 */ /* 0x000fe200078e00ff */
[----:B------:R-:W-:Y:S01]  /*0c50*/  IADD3 R26, PT, PT, RZ, -R29, -R0 ;  /* 0x8000001dff1a7210 */ /* 0x000fe20007ffe800 */
[----:B------:R-:W-:Y:S01]  /*0c60*/  IMAD.MOV.U32 R28, RZ, RZ, RZ ;  /* 0x000000ffff1c7224 */ /* 0x000fe200078e00ff */
[----:B------:R-:W-:Y:S02]  /*0c70*/  CS2R R20, SRZ ;  /* 0x0000000000147805 */ /* 0x000fe4000001ff00 */
[----:B------:R-:W-:-:S07]  /*0c80*/  LOP3.LUT R33, R33, 0x80000000, RZ, 0xfc, !PT ;  /* 0x8000000021217812 */ /* 0x000fce00078efcff */
.L_x_9:
[----:B------:R-:W1:Y:S01]  /*0c90*/  LDC.64 R18, c[0x4][RZ] ;  /* 0x01000000ff127b82 */ /* 0x000e620000000a00 */
[----:B0-----:R-:W-:Y:S02]  /*0ca0*/  R2UR UR8, R16 ;  /* 0x00000000100872ca */ /* 0x001fe400000e0000 */
[----:B------:R-:W-:Y:S01]  /*0cb0*/  R2UR UR9, R17 ;  /* 0x00000000110972ca */ /* 0x000fe200000e0000 */
[----:B-1----:R-:W-:-:S12]  /*0cc0*/  IMAD.WIDE R18, R23, 0x8, R18 ;  /* 0x0000000817127825 */ /* 0x002fd800078e0212 */
[----:B------:R-:W2:Y:S01]  /*0cd0*/  LDG.E.64.CONSTANT R18, desc[UR8][R18.64] ;  /* 0x0000000812127981 */ /* 0x000ea2000c1e9b00 */
[----:B------:R-:W-:Y:S02]  /*0ce0*/  VIADD R26, R26, 0x1 ;  /* 0x000000011a1a7836 */ /* 0x000fe40000000000 */
[----:B------:R-:W-:Y:S02]  /*0cf0*/  VIADD R23, R23, 0x1 ;  /* 0x0000000117177836 */ /* 0x000fe40000000000 */
[----:B--2---:R-:W-:-:S04]  /*0d00*/  IMAD.WIDE.U32 R20, P2, R18, R25, R20 ;  /* 0x0000001912147225 */ /* 0x004fc80007840014 */
[----:B------:R-:W-:Y:S02]  /*0d10*/  IMAD R35, R18, R33, RZ ;  /* 0x0000002112237224 */ /* 0x000fe400078e02ff */
[CC--:B------:R-:W-:Y:S02]  /*0d20*/  IMAD R30, R19.reuse, R25.reuse, RZ ;  /* 0x00000019131e7224 */ /* 0x0c0fe400078e02ff */
[----:B------:R-:W-:Y:S01]  /*0d30*/  IMAD.HI.U32 R37, R19, R25, RZ ;  /* 0x0000001913257227 */ /* 0x000fe200078e00ff */
[----:B------:R-:W-:-:S03]  /*0d40*/  IADD3 R21, P0, PT, R35, R21, RZ ;  /* 0x0000001523157210 */ /* 0x000fc60007f1e0ff */
[----:B------:R-:W-:Y:S01]  /*0d50*/  IMAD R35, R28, 0x8, R1 ;  /* 0x000000081c237824 */ /* 0x000fe200078e0201 */
[----:B------:R-:W-:Y:S01]  /*0d60*/  IADD3 R21, P1, PT, R30, R21, RZ ;  /* 0x000000151e157210 */ /* 0x000fe20007f3e0ff */
[----:B------:R-:W-:-:S04]  /*0d70*/  IMAD.HI.U32 R30, R18, R33, RZ ;  /* 0x00000021121e7227 */ /* 0x000fc800078e00ff */
[----:B------:R-:W-:Y:S01]  /*0d80*/  IMAD.X R18, RZ, RZ, R30, P2 ;  /* 0x000000ffff127224 */ /* 0x000fe200010e061e */
[----:B------:R0:W-:Y:S01]  /*0d90*/  STL.64 [R35], R20 ;  /* 0x0000001423007387 */ /* 0x0001e20000100a00 */
[----:B------:R-:W-:-:S03]  /*0da0*/  IMAD.HI.U32 R30, R19, R33, RZ ;  /* 0x00000021131e7227 */ /* 0x000fc600078e00ff */
[----:B------:R-:W-:Y:S01]  /*0db0*/  IADD3.X R18, P0, PT, R37, R18, RZ, P0, !PT ;  /* 0x0000001225127210 */ /* 0x000fe2000071e4ff */
[----:B------:R-:W-:Y:S02]  /*0dc0*/  IMAD R19, R19, R33, RZ ;  /* 0x0000002113137224 */ /* 0x000fe400078e02ff */
[----:B------:R-:W-:-:S03]  /*0dd0*/  VIADD R28, R28, 0x1 ;  /* 0x000000011c1c7836 */ /* 0x000fc60000000000 */
[----:B------:R-:W-:Y:S01]  /*0de0*/  IADD3.X R19, P1, PT, R19, R18, RZ, P1, !PT ;  /* 0x0000001213137210 */ /* 0x000fe20000f3e4ff */
[----:B------:R-:W-:Y:S01]  /*0df0*/  IMAD.X R18, RZ, RZ, R30, P0 ;  /* 0x000000ffff127224 */ /* 0x000fe200000e061e */
[----:B------:R-:W-:-:S03]  /*0e00*/  ISETP.NE.AND P0, PT, R26, -0xf, PT ;  /* 0xfffffff11a00780c */ /* 0x000fc60003f05270 */
[----:B0-----:R-:W-:Y:S02]  /*0e10*/  IMAD.X R21, RZ, RZ, R18, P1 ;  /* 0x000000ffff157224 */ /* 0x001fe400008e0612 */
[----:B------:R-:W-:-:S08]  /*0e20*/  IMAD.MOV.U32 R20, RZ, RZ, R19 ;  /* 0x000000ffff147224 */ /* 0x000fd000078e0013 */
[----:B------:R-:W-:Y:S05]  /*0e30*/  @P0 BRA `(.L_x_9) ;  /* 0xfffffffc00940947 */ /* 0x000fea000383ffff */
[----:B------:R-:W-:Y:S05]  /*0e40*/  BSYNC.RECONVERGENT B2 ;  /* 0x0000000000027941 */ /* 0x000fea0003800200 */
.L_x_8:
[----:B------:R-:W-:-:S07]  /*0e50*/  IMAD.MOV.U32 R23, RZ, RZ, R0 ;  /* 0x000000ffff177224 */ /* 0x000fce00078e0000 */
.L_x_7:
[----:B------:R-:W-:Y:S05]  /*0e60*/  BSYNC.RECONVERGENT B1 ;  /* 0x0000000000017941 */ /* 0x000fea0003800200 */
.L_x_6:
[----:B------:R-:W-:Y:S01]  /*0e70*/  LOP3.LUT P0, R37, R22, 0x3f, RZ, 0xc0, !PT ;  /* 0x0000003f16257812 */ /* 0x000fe2000780c0ff */
[----:B------:R-:W-:-:S04]  /*0e80*/  IMAD.IADD R0, R29, 0x1, R23 ;  /* 0x000000011d007824 */ /* 0x000fc800078e0217 */
[----:B------:R-:W-:-:S05]  /*0e90*/  IMAD.U32 R26, R0, 0x8, R1 ;  /* 0x00000008001a7824 */ /* 0x000fca00078e0001 */
[----:B------:R0:W-:Y:S04]  /*0ea0*/  STL.64 [R26+-0x78], R20 ;  /* 0xffff88141a007387 */ /* 0x0001e80000100a00 */
[----:B------:R-:W2:Y:S04]  /*0eb0*/  @P0 LDL.64 R28, [R1+0x8] ;  /* 0x00000800011c0983 */ /* 0x000ea80000100a00 */
[----:B------:R-:W3:Y:S04]  /*0ec0*/  LDL.64 R18, [R1+0x10] ;  /* 0x0000100001127983 */ /* 0x000ee80000100a00 */
[----:B------:R-:W4:Y:S01]  /*0ed0*/  LDL.64 R16, [R1+0x18] ;  /* 0x0000180001107983 */ /* 0x000f220000100a00 */
[----:B------:R-:W-:Y:S01]  /*0ee0*/  @P0 LOP3.LUT R0, R37, 0x3f, RZ, 0x3c, !PT ;  /* 0x0000003f25000812 */ /* 0x000fe200078e3cff */
[----:B------:R-:W-:Y:S01]  /*0ef0*/  BSSY.RECONVERGENT B1, `(.L_x_10) ;  /* 0x0000034000017945 */ /* 0x000fe20003800200 */
[----:B--2---:R-:W-:-:S02]  /*0f00*/  @P0 SHF.R.U64 R23, R28, 0x1, R29 ;  /* 0x000000011c170819 */ /* 0x004fc4000000121d */
[----:B------:R-:W-:Y:S02]  /*0f10*/  @P0 SHF.R.U32.HI R25, RZ, 0x1, R29 ;  /* 0x00000001ff190819 */ /* 0x000fe4000001161d */
[CC--:B---3--:R-:W-:Y:S02]  /*0f20*/  @P0 SHF.L.U32 R29, R18.reuse, R37.reuse, RZ ;  /* 0x00000025121d0219 */ /* 0x0c8fe400000006ff */
[----:B0-----:R-:W-:Y:S02]  /*0f30*/  @P0 SHF.R.U64 R20, R23, R0, R25 ;  /* 0x0000000017140219 */ /* 0x001fe40000001219 */
[--C-:B------:R-:W-:Y:S02]  /*0f40*/  @P0 SHF.R.U32.HI R35, RZ, 0x1, R19.reuse ;  /* 0x00000001ff230819 */ /* 0x100fe40000011613 */
[C-C-:B------:R-:W-:Y:S02]  /*0f50*/  @P0 SHF.R.U64 R33, R18.reuse, 0x1, R19.reuse ;  /* 0x0000000112210819 */ /* 0x140fe40000001213 */
[----:B------:R-:W-:-:S02]  /*0f60*/  @P0 SHF.L.U64.HI R22, R18, R37, R19 ;  /* 0x0000002512160219 */ /* 0x000fc40000010213 */
[----:B------:R-:W-:Y:S02]  /*0f70*/  @P0 SHF.R.U32.HI R21, RZ, R0, R25 ;  /* 0x00000000ff150219 */ /* 0x000fe40000011619 */
[----:B------:R-:W-:Y:S02]  /*0f80*/  @P0 LOP3.LUT R18, R29, R20, RZ, 0xfc, !PT ;  /* 0x000000141d120212 */ /* 0x000fe400078efcff */
[----:B----4-:R-:W-:Y:S02]  /*0f90*/  @P0 SHF.L.U32 R23, R16, R37, RZ ;  /* 0x0000002510170219 */ /* 0x010fe400000006ff */
[----:B------:R-:W-:Y:S01]  /*0fa0*/  @P0 SHF.R.U64 R26, R33, R0, R35 ;  /* 0x00000000211a0219 */ /* 0x000fe20000001223 */
[----:B------:R-:W-:Y:S01]  /*0fb0*/  IMAD.SHL.U32 R20, R18, 0x4, RZ ;  /* 0x0000000412147824 */ /* 0x000fe200078e00ff */
[----:B------:R-:W-:Y:S02]  /*0fc0*/  @P0 LOP3.LUT R19, R22, R21, RZ, 0xfc, !PT ;  /* 0x0000001516130212 */ /* 0x000fe400078efcff */
[----:B------:R-:W-:-:S02]  /*0fd0*/  @P0 SHF.L.U64.HI R37, R16, R37, R17 ;  /* 0x0000002510250219 */ /* 0x000fc40000010211 */
[----:B------:R-:W-:Y:S02]  /*0fe0*/  @P0 SHF.R.U32.HI R0, RZ, R0, R35 ;  /* 0x00000000ff000219 */ /* 0x000fe40000011623 */
[----:B------:R-:W-:Y:S02]  /*0ff0*/  @P0 LOP3.LUT R16, R23, R26, RZ, 0xfc, !PT ;  /* 0x0000001a17100212 */ /* 0x000fe400078efcff */
[----:B------:R-:W-:Y:S02]  /*1000*/  SHF.L.U64.HI R21, R18, 0x2, R19 ;  /* 0x0000000212157819 */ /* 0x000fe40000010213 */
[----:B------:R-:W-:Y:S02]  /*1010*/  @P0 LOP3.LUT R17, R37, R0, RZ, 0xfc, !PT ;  /* 0x0000000025110212 */ /* 0x000fe400078efcff */
[----:B------:R-:W-:Y:S02]  /*1020*/  SHF.L.W.U32.HI R19, R19, 0x2, R16 ;  /* 0x0000000213137819 */ /* 0x000fe40000010e10 */
[----:B------:R-:W-:-:S02]  /*1030*/  IADD3 RZ, P0, PT, RZ, -R20, RZ ;  /* 0x80000014ffff7210 */ /* 0x000fc40007f1e0ff */
[----:B------:R-:W-:Y:S02]  /*1040*/  LOP3.LUT R0, RZ, R21, RZ, 0x33, !PT ;  /* 0x00000015ff007212 */ /* 0x000fe400078e33ff */
[----:B------:R-:W-:Y:S02]  /*1050*/  SHF.L.W.U32.HI R16, R16, 0x2, R17 ;  /* 0x0000000210107819 */ /* 0x000fe40000010e11 */
[----:B------:R-:W-:Y:S02]  /*1060*/  LOP3.LUT R18, RZ, R19, RZ, 0x33, !PT ;  /* 0x00000013ff127212 */ /* 0x000fe400078e33ff */
[----:B------:R-:W-:Y:S02]  /*1070*/  IADD3.X R22, P0, PT, RZ, R0, RZ, P0, !PT ;  /* 0x00000000ff167210 */ /* 0x000fe4000071e4ff */
[----:B------:R-:W-:Y:S02]  /*1080*/  LOP3.LUT R0, RZ, R16, RZ, 0x33, !PT ;  /* 0x00000010ff007212 */ /* 0x000fe400078e33ff */
[----:B------:R-:W-:-:S02]  /*1090*/  IADD3.X R18, P1, PT, RZ, R18, RZ, P0, !PT ;  /* 0x00000012ff127210 */ /* 0x000fc4000073e4ff */
[----:B------:R-:W-:-:S03]  /*10a0*/  ISETP.GT.U32.AND P2, PT, R19, -0x1, PT ;  /* 0xffffffff1300780c */ /* 0x000fc60003f44070 */
[----:B------:R-:W-:Y:S01]  /*10b0*/  IMAD.X R23, RZ, RZ, R0, P1 ;  /* 0x000000ffff177224 */ /* 0x000fe200008e0600 */
[----:B------:R-:W-:-:S04]  /*10c0*/  ISETP.GT.AND.EX P0, PT, R16, -0x1, PT, P2 ;  /* 0xffffffff1000780c */ /* 0x000fc80003f04320 */
[----:B------:R-:W-:Y:S02]  /*10d0*/  SEL R0, R16, R23, P0 ;  /* 0x0000001710007207 */ /* 0x000fe40000000000 */
[----:B------:R-:W-:Y:S02]  /*10e0*/  SEL R19, R19, R18, P0 ;  /* 0x0000001213137207 */ /* 0x000fe40000000000 */
[----:B------:R-:W-:Y:S02]  /*10f0*/  ISETP.NE.U32.AND P1, PT, R0, RZ, PT ;  /* 0x000000ff0000720c */ /* 0x000fe40003f25070 */
[----:B------:R-:W-:Y:S02]  /*1100*/  SEL R21, R21, R22, P0 ;  /* 0x0000001615157207 */ /* 0x000fe40000000000 */
[----:B------:R-:W-:Y:S01]  /*1110*/  SEL R23, R19, R0, !P1 ;  /* 0x0000000013177207 */ /* 0x000fe20004800000 */
[----:B------:R-:W-:-:S05]  /*1120*/  @!P0 IMAD.MOV R20, RZ, RZ, -R20 ;  /* 0x000000ffff148224 */ /* 0x000fca00078e0a14 */
[----:B------:R-:W0:Y:S02]  /*1130*/  FLO.U32 R23, R23 ;  /* 0x0000001700177300 */ /* 0x000e2400000e0000 */
[C---:B0-----:R-:W-:Y:S02]  /*1140*/  IADD3 R25, PT, PT, -R23.reuse, 0x1f, RZ ;  /* 0x0000001f17197810 */ /* 0x041fe40007ffe1ff */
[----:B------:R-:W-:-:S03]  /*1150*/  IADD3 R18, PT, PT, -R23, 0x3f, RZ ;  /* 0x0000003f17127810 */ /* 0x000fc60007ffe1ff */
[----:B------:R-:W-:-:S05]  /*1160*/  @P1 IMAD.MOV R18, RZ, RZ, R25 ;  /* 0x000000ffff121224 */ /* 0x000fca00078e0219 */
[----:B------:R-:W-:-:S13]  /*1170*/  ISETP.NE.AND P1, PT, R18, RZ, PT ;  /* 0x000000ff1200720c */ /* 0x000fda0003f25270 */
[----:B------:R-:W-:Y:S05]  /*1180*/  @!P1 BRA `(.L_x_11) ;  /* 0x0000000000289947 */ /* 0x000fea0003800000 */
[--C-:B------:R-:W-:Y:S02]  /*1190*/  SHF.R.U64 R22, R20, 0x1, R21.reuse ;  /* 0x0000000114167819 */ /* 0x100fe40000001215 */
[C---:B------:R-:W-:Y:S02]  /*11a0*/  LOP3.LUT R20, R18.reuse, 0x3f, RZ, 0xc0, !PT ;  /* 0x0000003f12147812 */ /* 0x040fe400078ec0ff */
[----:B------:R-:W-:Y:S02]  /*11b0*/  SHF.R.U32.HI R26, RZ, 0x1, R21 ;  /* 0x00000001ff1a7819 */ /* 0x000fe40000011615 */
[----:B------:R-:W-:Y:S02]  /*11c0*/  LOP3.LUT R21, R18, 0x3f, RZ, 0xc, !PT ;  /* 0x0000003f12157812 */ /* 0x000fe400078e0cff */
[CC--:B------:R-:W-:Y:S02]  /*11d0*/  SHF.L.U64.HI R23, R19.reuse, R20.reuse, R0 ;  /* 0x0000001413177219 */ /* 0x0c0fe40000010200 */
[----:B------:R-:W-:-:S02]  /*11e0*/  SHF.L.U32 R20, R19, R20, RZ ;  /* 0x0000001413147219 */ /* 0x000fc400000006ff */
[-CC-:B------:R-:W-:Y:S02]  /*11f0*/  SHF.R.U64 R19, R22, R21.reuse, R26.reuse ;  /* 0x0000001516137219 */ /* 0x180fe4000000121a */
[----:B------:R-:W-:Y:S02]  /*1200*/  SHF.R.U32.HI R0, RZ, R21, R26 ;  /* 0x00000015ff007219 */ /* 0x000fe4000001161a */
[----:B------:R-:W-:Y:S02]  /*1210*/  LOP3.LUT R19, R20, R19, RZ, 0xfc, !PT ;  /* 0x0000001314137212 */ /* 0x000fe400078efcff */
[----:B------:R-:W-:-:S07]  /*1220*/  LOP3.LUT R0, R23, R0, RZ, 0xfc, !PT ;  /* 0x0000000017007212 */ /* 0x000fce00078efcff */
.L_x_11:
[----:B------:R-:W-:Y:S05]  /*1230*/  BSYNC.RECONVERGENT B1 ;  /* 0x0000000000017941 */ /* 0x000fea0003800200 */
.L_x_10:
[----:B------:R-:W-:-:S04]  /*1240*/  IMAD.WIDE.U32 R22, R19, 0x2168c235, RZ ;  /* 0x2168c23513167825 */ /* 0x000fc800078e00ff */
[----:B------:R-:W-:Y:S01]  /*1250*/  IMAD.MOV.U32 R20, RZ, RZ, R23 ;  /* 0x000000ffff147224 */ /* 0x000fe200078e0017 */
[----:B------:R-:W-:Y:S01]  /*1260*/  IADD3 RZ, P1, PT, R22, R22, RZ ;  /* 0x0000001616ff7210 */ /* 0x000fe20007f3e0ff */
[----:B------:R-:W-:Y:S02]  /*1270*/  IMAD.MOV.U32 R21, RZ, RZ, RZ ;  /* 0x000000ffff157224 */ /* 0x000fe400078e00ff */
[----:B------:R-:W-:Y:S02]  /*1280*/  IMAD R23, R0, -0x36f0255e, RZ ;  /* 0xc90fdaa200177824 */ /* 0x000fe400078e02ff */
[----:B------:R-:W-:-:S04]  /*1290*/  IMAD.WIDE.U32 R20, R19, -0x36f0255e, R20 ;  /* 0xc90fdaa213147825 */ /* 0x000fc800078e0014 */
[----:B------:R-:W-:-:S04]  /*12a0*/  IMAD.HI.U32 R19, R0, -0x36f0255e, RZ ;  /* 0xc90fdaa200137827 */ /* 0x000fc800078e00ff */
[----:B------:R-:W-:-:S04]  /*12b0*/  IMAD.WIDE.U32 R20, P2, R0, 0x2168c235, R20 ;  /* 0x2168c23500147825 */ /* 0x000fc80007840014 */
[----:B------:R-:W-:Y:S01]  /*12c0*/  IMAD.X R0, RZ, RZ, R19, P2 ;  /* 0x000000ffff007224 */ /* 0x000fe200010e0613 */
[----:B------:R-:W-:Y:S02]  /*12d0*/  IADD3 R19, P2, PT, R23, R21, RZ ;  /* 0x0000001517137210 */ /* 0x000fe40007f5e0ff */
[----:B------:R-:W-:Y:S02]  /*12e0*/  IADD3.X RZ, P1, PT, R20, R20, RZ, P1, !PT ;  /* 0x0000001414ff7210 */ /* 0x000fe40000f3e4ff */
[C---:B------:R-:W-:Y:S01]  /*12f0*/  ISETP.GT.U32.AND P3, PT, R19.reuse, RZ, PT ;  /* 0x000000ff1300720c */ /* 0x040fe20003f64070 */
[----:B------:R-:W-:Y:S01]  /*1300*/  IMAD.X R0, RZ, RZ, R0, P2 ;  /* 0x000000ffff007224 */ /* 0x000fe200010e0600 */
[----:B------:R-:W-:-:S04]  /*1310*/  IADD3.X R20, P2, PT, R19, R19, RZ, P1, !PT ;  /* 0x0000001313147210 */ /* 0x000fc80000f5e4ff */
[C---:B------:R-:W-:Y:S01]  /*1320*/  ISETP.GT.AND.EX P1, PT, R0.reuse, RZ, PT, P3 ;  /* 0x000000ff0000720c */ /* 0x040fe20003f24330 */
[----:B------:R-:W-:-:S03]  /*1330*/  IMAD.X R21, R0, 0x1, R0, P2 ;  /* 0x0000000100157824 */ /* 0x000fc600010e0600 */
[----:B------:R-:W-:Y:S02]  /*1340*/  SEL R20, R20, R19, P1 ;  /* 0x0000001314147207 */ /* 0x000fe40000800000 */
[----:B------:R-:W-:Y:S02]  /*1350*/  SEL R19, R21, R0, P1 ;  /* 0x0000000015137207 */ /* 0x000fe40000800000 */
[----:B------:R-:W-:Y:S02]  /*1360*/  IADD3 R0, P2, PT, R20, 0x1, RZ ;  /* 0x0000000114007810 */ /* 0x000fe40007f5e0ff */
[----:B------:R-:W-:Y:S02]  /*1370*/  SEL R21, RZ, 0xffffffff, !P1 ;  /* 0xffffffffff157807 */ /* 0x000fe40004800000 */
[----:B------:R-:W-:Y:S01]  /*1380*/  LOP3.LUT P1, R27, R27, 0x80000000, RZ, 0xc0, !PT ;  /* 0x800000001b1b7812 */ /* 0x000fe2000782c0ff */
[----:B------:R-:W-:Y:S02]  /*1390*/  IMAD.X R19, RZ, RZ, R19, P2 ;  /* 0x000000ffff137224 */ /* 0x000fe400010e0613 */
[----:B------:R-:W-:Y:S01]  /*13a0*/  IMAD.IADD R20, R21, 0x1, -R18 ;  /* 0x0000000115147824 */ /* 0x000fe200078e0a12 */
[----:B------:R-:W-:-:S02]  /*13b0*/  SHF.R.U32.HI R21, RZ, 0x1e, R17 ;  /* 0x0000001eff157819 */ /* 0x000fc40000011611 */
[----:B------:R-:W-:Y:S02]  /*13c0*/  SHF.R.U64 R0, R0, 0xa, R19 ;  /* 0x0000000a00007819 */ /* 0x000fe40000001213 */
[----:B------:R-:W-:Y:S02]  /*13d0*/  LEA.HI R16, R16, R21, RZ, 0x1 ;  /* 0x0000001510107211 */ /* 0x000fe400078f08ff */
[----:B------:R-:W-:Y:S02]  /*13e0*/  IADD3 R0, P2, PT, R0, 0x1, RZ ;  /* 0x0000000100007810 */ /* 0x000fe40007f5e0ff */
[----:B------:R-:W-:Y:S01]  /*13f0*/  @!P0 LOP3.LUT R27, R27, 0x80000000, RZ, 0x3c, !PT ;  /* 0x800000001b1b8812 */ /* 0x000fe200078e3cff */
[----:B------:R-:W-:Y:S01]  /*1400*/  @P1 IMAD.MOV R16, RZ, RZ, -R16 ;  /* 0x000000ffff101224 */ /* 0x000fe200078e0a10 */
[----:B------:R-:W-:-:S04]  /*1410*/  LEA.HI.X R19, R19, RZ, RZ, 0x16, P2 ;  /* 0x000000ff13137211 */ /* 0x000fc800010fb4ff */
[--C-:B------:R-:W-:Y:S01]  /*1420*/  SHF.R.U64 R18, R0, 0x1, R19.reuse ;  /* 0x0000000100127819 */ /* 0x100fe20000001213 */
[----:B------:R-:W-:Y:S01]  /*1430*/  IMAD.SHL.U32 R0, R20, 0x100000, RZ ;  /* 0x0010000014007824 */ /* 0x000fe200078e00ff */
[----:B------:R-:W-:Y:S02]  /*1440*/  SHF.R.U32.HI R17, RZ, 0x1, R19 ;  /* 0x00000001ff117819 */ /* 0x000fe40000011613 */
[----:B------:R-:W-:-:S04]  /*1450*/  IADD3 R18, P2, P3, RZ, RZ, R18 ;  /* 0x000000ffff127210 */ /* 0x000fc80007b5e012 */
[----:B------:R-:W-:-:S04]  /*1460*/  IADD3.X R0, PT, PT, R0, 0x3fe00000, R17, P2, P3 ;  /* 0x3fe0000000007810 */ /* 0x000fc800017e6411 */
[----:B------:R-:W-:-:S07]  /*1470*/  LOP3.LUT R19, R0, R27, RZ, 0xfc, !PT ;  /* 0x0000001b00137212 */ /* 0x000fce00078efcff */
.L_x_5:
[----:B------:R-:W-:Y:S02]  /*1480*/  IMAD.MOV.U32 R25, RZ, RZ, 0x0 ;  /* 0x00000000ff197424 */ /* 0x000fe400078e00ff */
[----:B------:R-:W-:Y:S02]  /*1490*/  IMAD.MOV.U32 R0, RZ, RZ, R16 ;  /* 0x000000ffff007224 */ /* 0x000fe400078e0010 */
[----:B------:R-:W-:Y:S05]  /*14a0*/  RET.REL.NODEC R24 `(beam_phase_v2) ;  /* 0xffffffe818d47950 */ /* 0x000fea0003c3ffff */
.L_x_12:
[----:B------:R-:W-:-:S00]  /*14b0*/  BRA `(.L_x_12) ;  /* 0xfffffffc00fc7947 */ /* 0x000fc0000383ffff */
[----:B------:R-:W-:-:S00]  /*14c0*/  NOP ;  /* 0x0000000000007918 */ /* 0x000fc00000000000 */
        /* <DEDUP_REMOVED lines=11> */
.L_x_183:


//--------------------- .text.lik_drift_only_gm_comp --------------------------
	.section	.text.lik_drift_only_gm_comp,"ax",@progbits
	.align	128
        .global         lik_drift_only_gm_comp
        .type           lik_drift_only_gm_comp,@function
        .size           lik_drift_only_gm_comp,(.L_x_184 - lik_drift_only_gm_comp)
        .other          lik_drift_only_gm_comp,@"STO_CUDA_ENTRY STV_DEFAULT"
lik_drift_only_gm_comp:
.text.lik_drift_only_gm_comp:
[----:B------:R-:W-:Y:S08]  /*0000*/  LDC R1, c[0x0][0x37c] ;  /* 0x0000df00ff017b82 */ /* 0x000ff00000000800 */
[----:B------:R-:W0:Y:S01]  /*0010*/  LDC.64 R4, c[0x0][0x3e0] ;  /* 0x0000f800ff047b82 */ /* 0x000e220000000a00 */
[----:B------:R-:W1:Y:S01]  /*0020*/  LDCU.64 UR4, c[0x0][0x3c8] ;  /* 0x00007900ff0477ac */ /* 0x000e620008000a00 */
[----:B------:R-:W2:Y:S06]  /*0030*/  LDCU.64 UR6, c[0x0][0x358] ;  /* 0x00006b00ff0677ac */ /* 0x000eac0008000a00 */
[----:B------:R-:W3:Y:S08]  /*0040*/  LDC.64 R2, c[0x0][0x3e8] ;  /* 0x0000fa00ff027b82 */ /* 0x000ef00000000a00 */
[----:B------:R-:W1:Y:S01]  /*0050*/  LDC.64 R8, c[0x0][0x3d0] ;  /* 0x0000f400ff087b82 */ /* 0x000e620000000a00 */
[----:B0-----:R-:W-:-:S07]  /*0060*/  DMUL R4, R4, R4 ;  /* 0x0000000404047228 */ /* 0x001fce0000000000 */
[----:B------:R-:W0:Y:S01]  /*0070*/  LDC.64 R12, c[0x0][0x3d8] ;  /* 0x0000f600ff0c7b82 */ /* 0x000e220000000a00 */
[----:B---3--:R-:W-:Y:S01]  /*0080*/  DMUL R4, R4, R2 ;  /* 0x0000000204047228 */ /* 0x008fe20000000000 */
[----:B------:R-:W-:-:S05]  /*0090*/  IMAD.MOV.U32 R2, RZ, RZ, 0x1 ;  /* 0x00000001ff027424 */ /* 0x000fca00078e00ff */
[----:B------:R-:W3:Y:S02]  /*00a0*/  MUFU.RCP64H R3, R5 ;  /* 0x0000000500037308 */ /* 0x000ee40000001800 */
[----:B---3--:R-:W-:-:S08]  /*00b0*/  DFMA R6, -R4, R2, 1 ;  /* 0x3ff000000406742b */ /* 0x008fd00000000102 */
[----:B------:R-:W-:-:S08]  /*00c0*/  DFMA R6, R6, R6, R6 ;  /* 0x000000060606722b */ /* 0x000fd00000000006 */
[----:B------:R-:W-:Y:S02]  /*00d0*/  DFMA R6, R2, R6, R2 ;  /* 0x000000060206722b */ /* 0x000fe40000000002 */
[----:B-1----:R-:W-:-:S06]  /*00e0*/  DMUL R2, R8, UR4 ;  /* 0x0000000408027c28 */ /* 0x002fcc0008000000 */
[----:B------:R-:W-:Y:S02]  /*00f0*/  DFMA R8, -R4, R6, 1 ;  /* 0x3ff000000408742b */ /* 0x000fe40000000106 */
[----:B0-----:R-:W-:-:S06]  /*0100*/  DMUL R12, R2, R12 ;  /* 0x0000000c020c7228 */ /* 0x001fcc0000000000 */
[----:B------:R-:W-:-:S04]  /*0110*/  DFMA R8, R6, R8, R6 ;  /* 0x000000080608722b */ /* 0x000fc80000000006 */
[----:B------:R-:W-:-:S04]  /*0120*/  FSETP.GEU.AND P1, PT, |R13|, 6.5827683646048100446e-37, PT ;  /* 0x036000000d00780b */ /* 0x000fc80003f2e200 */
[----:B------:R-:W-:-:S08]  /*0130*/  DMUL R2, R12, R8 ;  /* 0x000000080c027228 */ /* 0x000fd00000000000 */
[----:B------:R-:W-:-:S08]  /*0140*/  DFMA R6, -R4, R2, R12 ;  /* 0x000000020406722b */ /* 0x000fd0000000010c */
[----:B------:R-:W-:-:S10]  /*0150*/  DFMA R2, R8, R6, R2 ;  /* 0x000000060802722b */ /* 0x000fd40000000002 */
[----:B------:R-:W-:-:S05]  /*0160*/  FFMA R0, RZ, R5, R3 ;  /* 0x00000005ff007223 */ /* 0x000fca0000000003 */
[----:B------:R-:W-:-:S13]  /*0170*/  FSETP.GT.AND P0, PT, |R0|, 1.469367938527859385e-39, PT ;  /* 0x001000000000780b */ /* 0x000fda0003f04200 */
[----:B--2---:R-:W-:Y:S05]  /*0180*/  @P0 BRA P1, `(.L_x_13) ;  /* 0x0000000000180947 */ /* 0x004fea0000800000 */
[----:B------:R-:W-:Y:S01]  /*0190*/  IMAD.MOV.U32 R8, RZ, RZ, R4 ;  /* 0x000000ffff087224 */ /* 0x000fe200078e0004 */
[----:B------:R-:W-:Y:S01]  /*01a0*/  MOV R22, 0x1d0 ;  /* 0x000001d000167802 */ /* 0x000fe20000000f00 */
[----:B------:R-:W-:-:S07]  /*01b0*/  IMAD.MOV.U32 R9, RZ, RZ, R5 ;  /* 0x000000ffff097224 */ /* 0x000fce00078e0005 */
[----:B------:R-:W-:Y:S05]  /*01c0*/  CALL.REL.NOINC `($__internal_0_$__cuda_sm20_div_rn_f64_full) ;  /* 0x0000000400047944 */ /* 0x000fea0003c00000 */
[----:B------:R-:W-:Y:S02]  /*01d0*/  IMAD.MOV.U32 R2, RZ, RZ, R4 ;  /* 0x000000ffff027224 */ /* 0x000fe400078e0004 */
[----:B------:R-:W-:-:S07]  /*01e0*/  IMAD.MOV.U32 R3, RZ, RZ, R5 ;  /* 0x000000ffff037224 */ /* 0x000fce00078e0005 */
.L_x_13:
[----:B------:R-:W0:Y:S08]  /*01f0*/  LDC R15, c[0x0][0x3a8] ;  /* 0x0000ea00ff0f7b82 */ /* 0x000e300000000800 */
[----:B------:R-:W0:Y:S08]  /*0200*/  LDC.64 R4, c[0x0][0x398] ;  /* 0x0000e600ff047b82 */ /* 0x000e300000000a00 */
[----:B------:R-:W1:Y:S01]  /*0210*/  LDC.64 R6, c[0x0][0x398] ;  /* 0x0000e600ff067b82 */ /* 0x000e620000000a00 */
[----:B0-----:R-:W-:-:S06]  /*0220*/  IMAD.WIDE R4, R15, 0x8, R4 ;  /* 0x000000080f047825 */ /* 0x001fcc00078e0204 */
[----:B------:R-:W2:Y:S04]  /*0230*/  LDG.E.64 R4, desc[UR6][R4.64+-0x8] ;  /* 0xfffff80604047981 */ /* 0x000ea8000c1e1b00 */
[----:B-1----:R-:W2:Y:S01]  /*0240*/  LDG.E.64 R6, desc[UR6][R6.64] ;  /* 0x0000000606067981 */ /* 0x002ea2000c1e1b00 */
[----:B------:R-:W-:Y:S02]  /*0250*/  IMAD.MOV.U32 R10, RZ, RZ, 0x1 ;  /* 0x00000001ff0a7424 */ /* 0x000fe400078e00ff */
[----:B------:R-:W-:Y:S01]  /*0260*/  VIADD R16, R15, 0xffffffff ;  /* 0xffffffff0f107836 */ /* 0x000fe20000000000 */
[----:B------:R-:W0:Y:S01]  /*0270*/  S2R R17, SR_TID.X ;  /* 0x0000000000117919 */ /* 0x000e220000002100 */
[----:B------:R-:W0:Y:S01]  /*0280*/  S2R R18, SR_CTAID.X ;  /* 0x0000000000127919 */ /* 0x000e220000002500 */
[----:B------:R-:W0:Y:S01]  /*0290*/  LDCU UR4, c[0x0][0x360] ;  /* 0x00006c00ff0477ac */ /* 0x000e220008000800 */
[----:B--2---:R-:W-:-:S06]  /*02a0*/  DADD R8, R4, -R6 ;  /* 0x0000000004087229 */ /* 0x004fcc0000000806 */
[----:B------:R-:W1:Y:S02]  /*02b0*/  MUFU.RCP64H R11, R9 ;  /* 0x00000009000b7308 */ /* 0x000e640000001800 */
[----:B-1----:R-:W-:-:S08]  /*02c0*/  DFMA R12, -R8, R10, 1 ;  /* 0x3ff00000080c742b */ /* 0x002fd0000000010a */
[----:B------:R-:W-:-:S08]  /*02d0*/  DFMA R12, R12, R12, R12 ;  /* 0x0000000c0c0c722b */ /* 0x000fd0000000000c */
[----:B------:R-:W-:Y:S01]  /*02e0*/  DFMA R12, R10, R12, R10 ;  /* 0x0000000c0a0c722b */ /* 0x000fe2000000000a */
[----:B------:R-:W1:Y:S07]  /*02f0*/  I2F.F64 R10, R16 ;  /* 0x00000010000a7312 */ /* 0x000e6e0000201c00 */
[----:B------:R-:W-:-:S08]  /*0300*/  DFMA R14, -R8, R12, 1 ;  /* 0x3ff00000080e742b */ /* 0x000fd0000000010c */
[----:B------:R-:W-:-:S08]  /*0310*/  DFMA R14, R12, R14, R12 ;  /* 0x0000000e0c0e722b */ /* 0x000fd0000000000c */
[----:B-1----:R-:W-:-:S08]  /*0320*/  DMUL R4, R10, R14 ;  /* 0x0000000e0a047228 */ /* 0x002fd00000000000 */
[----:B------:R-:W-:-:S08]  /*0330*/  DFMA R12, -R8, R4, R10 ;  /* 0x00000004080c722b */ /* 0x000fd0000000010a */
[----:B------:R-:W-:Y:S01]  /*0340*/  DFMA R4, R14, R12, R4 ;  /* 0x0000000c0e04722b */ /* 0x000fe20000000004 */
[----:B------:R-:W-:-:S09]  /*0350*/  FSETP.GEU.AND P1, PT, |R11|, 6.5827683646048100446e-37, PT ;  /* 0x036000000b00780b */ /* 0x000fd20003f2e200 */
[----:B------:R-:W-:-:S05]  /*0360*/  FFMA R0, RZ, R9, R5 ;  /* 0x00000009ff007223 */ /* 0x000fca0000000005 */
[----:B------:R-:W-:Y:S01]  /*0370*/  FSETP.GT.AND P0, PT, |R0|, 1.469367938527859385e-39, PT ;  /* 0x001000000000780b */ /* 0x000fe20003f04200 */
[----:B0-----:R-:W-:-:S12]  /*0380*/  IMAD R0, R18, UR4, R17 ;  /* 0x0000000412007c24 */ /* 0x001fd8000f8e0211 */
[----:B------:R-:W-:Y:S05]  /*0390*/  @P0 BRA P1, `(.L_x_14) ;  /* 0x0000000000100947 */ /* 0x000fea0000800000 */
[----:B------:R-:W-:Y:S01]  /*03a0*/  IMAD.MOV.U32 R12, RZ, RZ, R10 ;  /* 0x000000ffff0c7224 */ /* 0x000fe200078e000a */
[----:B------:R-:W-:Y:S01]  /*03b0*/  MOV R22, 0x3e0 ;  /* 0x000003e000167802 */ /* 0x000fe20000000f00 */
[----:B------:R-:W-:-:S07]  /*03c0*/  IMAD.MOV.U32 R13, RZ, RZ, R11 ;  /* 0x000000ffff0d7224 */ /* 0x000fce00078e000b */
[----:B------:R-:W-:Y:S05]  /*03d0*/  CALL.REL.NOINC `($__internal_0_$__cuda_sm20_div_rn_f64_full) ;  /* 0x0000000000807944 */ /* 0x000fea0003c00000 */
.L_x_14:
[----:B------:R-:W0:Y:S02]  /*03e0*/  LDCU UR5, c[0x0][0x3ac] ;  /* 0x00007580ff0577ac */ /* 0x000e240008000800 */
[----:B0-----:R-:W-:-:S13]  /*03f0*/  ISETP.GE.AND P0, PT, R0, UR5, PT ;  /* 0x0000000500007c0c */ /* 0x001fda000bf06270 */
[----:B------:R-:W-:Y:S05]  /*0400*/  @P0 EXIT ;  /* 0x000000000000094d */ /* 0x000fea0003800000 */
[----:B------:R-:W0:Y:S01]  /*0410*/  LDC.64 R10, c[0x0][0x380] ;  /* 0x0000e000ff0a7b82 */ /* 0x000e220000000a00 */
[----:B------:R-:W1:Y:S01]  /*0420*/  LDCU UR5, c[0x0][0x370] ;  /* 0x00006e00ff0577ac */ /* 0x000e620008000800 */
[----:B------:R-:W2:Y:S06]  /*0430*/  LDCU UR8, c[0x0][0x3ac] ;  /* 0x00007580ff0877ac */ /* 0x000eac0008000800 */
[----:B------:R-:W3:Y:S01]  /*0440*/  LDC.64 R8, c[0x0][0x388] ;  /* 0x0000e200ff087b82 */ /* 0x000ee20000000a00 */
[----:B-1----:R-:W-:-:S12]  /*0450*/  UIMAD UR4, UR4, UR5, URZ ;  /* 0x00000005040472a4 */ /* 0x002fd8000f8e02ff */
.L_x_15:
[----:B01----:R-:W-:-:S05]  /*0460*/  IMAD.WIDE R12, R0, 0x8, R10 ;  /* 0x00000008000c7825 */ /* 0x003fca00078e020a */
[----:B------:R-:W4:Y:S01]  /*0470*/  LDG.E.64 R14, desc[UR6][R12.64] ;  /* 0x000000060c0e7981 */ /* 0x000f22000c1e1b00 */
[----:B---3--:R-:W-:-:S05]  /*0480*/  IMAD.WIDE R22, R0, 0x8, R8 ;  /* 0x0000000800167825 */ /* 0x008fca00078e0208 */
[----:B------:R-:W3:Y:S01]  /*0490*/  LDG.E.64 R24, desc[UR6][R22.64] ;  /* 0x0000000616187981 */ /* 0x000ee2000c1e1b00 */
[----:B----4-:R-:W-:-:S08]  /*04a0*/  DADD R18, -R6, R14 ;  /* 0x0000000006127229 */ /* 0x010fd0000000010e */
[----:B------:R-:W-:-:S10]  /*04b0*/  DMUL R20, R18, R4 ;  /* 0x0000000412147228 */ /* 0x000fd40000000000 */
[----:B------:R-:W0:Y:S02]  /*04c0*/  F2I.U32.F64.FLOOR R21, R20 ;  /* 0x0000001400157311 */ /* 0x000e240000305000 */
[----:B0-----:R-:W-:-:S13]  /*04d0*/  ISETP.GE.U32.AND P0, PT, R21, R16, PT ;  /* 0x000000101500720c */ /* 0x001fda0003f06070 */
[----:B------:R-:W0:Y:S08]  /*04e0*/  @!P0 LDC.64 R18, c[0x0][0x3b8] ;  /* 0x0000ee00ff128b82 */ /* 0x000e300000000a00 */
[----:B------:R-:W1:Y:S01]  /*04f0*/  @!P0 LDC.64 R26, c[0x0][0x3c0] ;  /* 0x0000f000ff1a8b82 */ /* 0x000e620000000a00 */
[----:B0-----:R-:W-:-:S06]  /*0500*/  @!P0 IMAD.WIDE.U32 R18, R21, 0x8, R18 ;  /* 0x0000000815128825 */ /* 0x001fcc00078e0012 */
[----:B------:R-:W4:Y:S01]  /*0510*/  @!P0 LDG.E.64 R18, desc[UR6][R18.64] ;  /* 0x0000000612128981 */ /* 0x000f22000c1e1b00 */
[----:B-1----:R-:W-:-:S06]  /*0520*/  @!P0 IMAD.WIDE.U32 R26, R21, 0x8, R26 ;  /* 0x00000008151a8825 */ /* 0x002fcc00078e001a */
[----:B------:R-:W4:Y:S02]  /*0530*/  @!P0 LDG.E.64 R26, desc[UR6][R26.64] ;  /* 0x000000061a1a8981 */ /* 0x000f24000c1e1b00 */
[----:B----4-:R-:W-:-:S08]  /*0540*/  @!P0 DFMA R20, R14, R18, R26 ;  /* 0x000000120e14822b */ /* 0x010fd0000000001a */
[----:B---3--:R-:W-:-:S07]  /*0550*/  @!P0 DADD R24, R24, R20 ;  /* 0x0000000018188229 */ /* 0x008fce0000000014 */
[----:B------:R1:W-:Y:S04]  /*0560*/  @!P0 STG.E.64 desc[UR6][R22.64], R24 ;  /* 0x0000001816008986 */ /* 0x0003e8000c101b06 */
[----:B------:R-:W3:Y:S01]  /*0570*/  @!P0 LDG.E.64 R14, desc[UR6][R12.64] ;  /* 0x000000060c0e8981 */ /* 0x000ee2000c1e1b00 */
[----:B------:R-:W-:-:S05]  /*0580*/  VIADD R0, R0, UR4 ;  /* 0x0000000400007c36 */ /* 0x000fca0008000000 */
[----:B--2---:R-:W-:Y:S01]  /*0590*/  ISETP.GE.AND P0, PT, R0, UR8, PT ;  /* 0x0000000800007c0c */ /* 0x004fe2000bf06270 */
[----:B---3--:R-:W-:-:S07]  /*05a0*/  DFMA R14, R24, R2, R14 ;  /* 0x00000002180e722b */ /* 0x008fce000000000e */
[----:B------:R1:W-:Y:S05]  /*05b0*/  STG.E.64 desc[UR6][R12.64], R14 ;  /* 0x0000000e0c007986 */ /* 0x0003ea000c101b06 */
[----:B------:R-:W-:Y:S05]  /*05c0*/  @!P0 BRA `(.L_x_15) ;  /* 0xfffffffc00a48947 */ /* 0x000fea000383ffff */
[----:B------:R-:W-:Y:S05]  /*05d0*/  EXIT ;  /* 0x000000000000794d */ /* 0x000fea0003800000 */
        .weak           $__internal_0_$__cuda_sm20_div_rn_f64_full
        .type           $__internal_0_$__cuda_sm20_div_rn_f64_full,@function
        .size           $__internal_0_$__cuda_sm20_div_rn_f64_full,(.L_x_184 - $__internal_0_$__cuda_sm20_div_rn_f64_full)
$__internal_0_$__cuda_sm20_div_rn_f64_full:
[C---:B------:R-:W-:Y:S01]  /*05e0*/  FSETP.GEU.AND P0, PT, |R9|.reuse, 1.469367938527859385e-39, PT ;  /* 0x001000000900780b */ /* 0x040fe20003f0e200 */
[----:B------:R-:W-:Y:S01]  /*05f0*/  IMAD.MOV.U32 R14, RZ, RZ, 0x1 ;  /* 0x00000001ff0e7424 */ /* 0x000fe200078e00ff */
[C---:B------:R-:W-:Y:S01]  /*0600*/  LOP3.LUT R10, R9.reuse, 0x800fffff, RZ, 0xc0, !PT ;  /* 0x800fffff090a7812 */ /* 0x040fe200078ec0ff */
[----:B------:R-:W-:Y:S01]  /*0610*/  IMAD.MOV.U32 R23, RZ, RZ, 0x1ca00000 ;  /* 0x1ca00000ff177424 */ /* 0x000fe200078e00ff */
[----:B------:R-:W-:Y:S02]  /*0620*/  LOP3.LUT R20, R9, 0x7ff00000, RZ, 0xc0, !PT ;  /* 0x7ff0000009147812 */ /* 0x000fe400078ec0ff */
[----:B------:R-:W-:Y:S01]  /*0630*/  LOP3.LUT R11, R10, 0x3ff00000, RZ, 0xfc, !PT ;  /* 0x3ff000000a0b7812 */ /* 0x000fe200078efcff */
[----:B------:R-:W-:-:S06]  /*0640*/  IMAD.MOV.U32 R10, RZ, RZ, R8 ;  /* 0x000000ffff0a7224 */ /* 0x000fcc00078e0008 */
[----:B------:R-:W-:-:S06]  /*0650*/  @!P0 DMUL R10, R8, 8.98846567431157953865e+307 ;  /* 0x7fe00000080a8828 */ /* 0x000fcc0000000000 */
[----:B------:R-:W0:Y:S02]  /*0660*/  MUFU.RCP64H R15, R11 ;  /* 0x0000000b000f7308 */ /* 0x000e240000001800 */
[----:B0-----:R-:W-:-:S08]  /*0670*/  DFMA R4, R14, -R10, 1 ;  /* 0x3ff000000e04742b */ /* 0x001fd0000000080a */
[----:B------:R-:W-:-:S08]  /*0680*/  DFMA R4, R4, R4, R4 ;  /* 0x000000040404722b */ /* 0x000fd00000000004 */
[----:B------:R-:W-:Y:S01]  /*0690*/  DFMA R14, R14, R4, R14 ;  /* 0x000000040e0e722b */ /* 0x000fe2000000000e */
[----:B------:R-:W-:Y:S02]  /*06a0*/  IMAD.MOV.U32 R5, RZ, RZ, R13 ;  /* 0x000000ffff057224 */ /* 0x000fe400078e000d */
[----:B------:R-:W-:-:S03]  /*06b0*/  IMAD.MOV.U32 R4, RZ, RZ, R12 ;  /* 0x000000ffff047224 */ /* 0x000fc600078e000c */
[----:B------:R-:W-:Y:S02]  /*06c0*/  LOP3.LUT R17, R5, 0x7ff00000, RZ, 0xc0, !PT ;  /* 0x7ff0000005117812 */ /* 0x000fe400078ec0ff */
[----:B------:R-:W-:Y:S01]  /*06d0*/  DFMA R18, R14, -R10, 1 ;  /* 0x3ff000000e12742b */ /* 0x000fe2000000080a */
[----:B------:R-:W-:Y:S01]  /*06e0*/  IMAD.MOV.U32 R12, RZ, RZ, R4 ;  /* 0x000000ffff0c7224 */ /* 0x000fe200078e0004 */
[----:B------:R-:W-:Y:S01]  /*06f0*/  ISETP.GE.U32.AND P1, PT, R17, R20, PT ;  /* 0x000000141100720c */ /* 0x000fe20003f26070 */
[----:B------:R-:W-:-:S03]  /*0700*/  IMAD.MOV.U32 R24, RZ, RZ, R17 ;  /* 0x000000ffff187224 */ /* 0x000fc600078e0011 */
[----:B------:R-:W-:Y:S02]  /*0710*/  SEL R13, R23, 0x63400000, !P1 ;  /* 0x63400000170d7807 */ /* 0x000fe40004800000 */
[----:B------:R-:W-:Y:S01]  /*0720*/  DFMA R14, R14, R18, R14 ;  /* 0x000000120e0e722b */ /* 0x000fe2000000000e */
[----:B------:R-:W-:Y:S02]  /*0730*/  FSETP.GEU.AND P1, PT, |R5|, 1.469367938527859385e-39, PT ;  /* 0x001000000500780b */ /* 0x000fe40003f2e200 */
[----:B------:R-:W-:-:S11]  /*0740*/  LOP3.LUT R13, R13, 0x800fffff, R5, 0xf8, !PT ;  /* 0x800fffff0d0d7812 */ /* 0x000fd600078ef805 */
[----:B------:R-:W-:Y:S05]  /*0750*/  @P1 BRA `(.L_x_16) ;  /* 0x0000000000201947 */ /* 0x000fea0003800000 */
[----:B------:R-:W-:-:S04]  /*0760*/  LOP3.LUT R18, R9, 0x7ff00000, RZ, 0xc0, !PT ;  /* 0x7ff0000009127812 */ /* 0x000fc800078ec0ff */
[----:B------:R-:W-:Y:S01]  /*0770*/  ISETP.GE.U32.AND P1, PT, R17, R18, PT ;  /* 0x000000121100720c */ /* 0x000fe20003f26070 */
[----:B------:R-:W-:-:S03]  /*0780*/  IMAD.MOV.U32 R18, RZ, RZ, RZ ;  /* 0x000000ffff127224 */ /* 0x000fc600078e00ff */
[----:B------:R-:W-:-:S04]  /*0790*/  SEL R19, R23, 0x63400000, !P1 ;  /* 0x6340000017137807 */ /* 0x000fc80004800000 */
[----:B------:R-:W-:-:S04]  /*07a0*/  LOP3.LUT R19, R19, 0x80000000, R5, 0xf8, !PT ;  /* 0x8000000013137812 */ /* 0x000fc800078ef805 */
[----:B------:R-:W-:-:S06]  /*07b0*/  LOP3.LUT R19, R19, 0x100000, RZ, 0xfc, !PT ;  /* 0x0010000013137812 */ /* 0x000fcc00078efcff */
[----:B------:R-:W-:-:S10]  /*07c0*/  DFMA R12, R12, 2, -R18 ;  /* 0x400000000c0c782b */ /* 0x000fd40000000812 */
[----:B------:R-:W-:-:S07]  /*07d0*/  LOP3.LUT R24, R13, 0x7ff00000, RZ, 0xc0, !PT ;  /* 0x7ff000000d187812 */ /* 0x000fce00078ec0ff */
.L_x_16:
[----:B------:R-:W-:Y:S01]  /*07e0*/  IMAD.MOV.U32 R25, RZ, RZ, R20 ;  /* 0x000000ffff197224 */ /* 0x000fe200078e0014 */
[----:B------:R-:W-:Y:S01]  /*07f0*/  @!P0 LOP3.LUT R25, R11, 0x7ff00000, RZ, 0xc0, !PT ;  /* 0x7ff000000b198812 */ /* 0x000fe200078ec0ff */
[----:B------:R-:W-:Y:S01]  /*0800*/  VIADD R26, R24, 0xffffffff ;  /* 0xffffffff181a7836 */ /* 0x000fe20000000000 */
[----:B------:R-:W-:-:S04]  /*0810*/  DMUL R18, R14, R12 ;  /* 0x0000000c0e127228 */ /* 0x000fc80000000000 */
[----:B------:R-:W-:Y:S01]  /*0820*/  ISETP.GT.U32.AND P0, PT, R26, 0x7feffffe, PT ;  /* 0x7feffffe1a00780c */ /* 0x000fe20003f04070 */
[----:B------:R-:W-:-:S03]  /*0830*/  VIADD R26, R25, 0xffffffff ;  /* 0xffffffff191a7836 */ /* 0x000fc60000000000 */
[----:B------:R-:W-:Y:S02]  /*0840*/  DFMA R20, R18, -R10, R12 ;  /* 0x8000000a1214722b */ /* 0x000fe4000000000c */
[----:B------:R-:W-:-:S06]  /*0850*/  ISETP.GT.U32.OR P0, PT, R26, 0x7feffffe, P0 ;  /* 0x7feffffe1a00780c */ /* 0x000fcc0000704470 */
[----:B------:R-:W-:-:S07]  /*0860*/  DFMA R20, R14, R20, R18 ;  /* 0x000000140e14722b */ /* 0x000fce0000000012 */
[----:B------:R-:W-:Y:S05]  /*0870*/  @P0 BRA `(.L_x_17) ;  /* 0x00000000006c0947 */ /* 0x000fea0003800000 */
[----:B------:R-:W-:Y:S01]  /*0880*/  LOP3.LUT R14, R9, 0x7ff00000, RZ, 0xc0, !PT ;  /* 0x7ff00000090e7812 */ /* 0x000fe200078ec0ff */
[----:B------:R-:W-:-:S03]  /*0890*/  IMAD.MOV.U32 R18, RZ, RZ, RZ ;  /* 0x000000ffff127224 */ /* 0x000fc600078e00ff */
[CC--:B------:R-:W-:Y:S02]  /*08a0*/  VIADDMNMX R4, R17.reuse, -R14.reuse, 0xb9600000, !PT ;  /* 0xb960000011047446 */ /* 0x0c0fe4000780090e */
[----:B------:R-:W-:Y:S02]  /*08b0*/  ISETP.GE.U32.AND P0, PT, R17, R14, PT ;  /* 0x0000000e1100720c */ /* 0x000fe40003f06070 */
[----:B------:R-:W-:Y:S02]  /*08c0*/  VIMNMX R4, PT, PT, R4, 0x46a00000, PT ;  /* 0x46a0000004047848 */ /* 0x000fe40003fe0100 */
[----:B------:R-:W-:-:S05]  /*08d0*/  SEL R23, R23, 0x63400000, !P0 ;  /* 0x6340000017177807 */ /* 0x000fca0004000000 */
[----:B------:R-:W-:-:S04]  /*08e0*/  IMAD.IADD R4, R4, 0x1, -R23 ;  /* 0x0000000104047824 */ /* 0x000fc800078e0a17 */
[----:B------:R-:W-:-:S06]  /*08f0*/  VIADD R19, R4, 0x7fe00000 ;  /* 0x7fe0000004137836 */ /* 0x000fcc0000000000 */
[----:B------:R-:W-:-:S10]  /*0900*/  DMUL R14, R20, R18 ;  /* 0x00000012140e7228 */ /* 0x000fd40000000000 */
[----:B------:R-:W-:-:S13]  /*0910*/  FSETP.GTU.AND P0, PT, |R15|, 1.469367938527859385e-39, PT ;  /* 0x001000000f00780b */ /* 0x000fda0003f0c200 */
[----:B------:R-:W-:Y:S05]  /*0920*/  @P0 BRA `(.L_x_18) ;  /* 0x0000000000940947 */ /* 0x000fea0003800000 */
[----:B------:R-:W-:Y:S01]  /*0930*/  DFMA R10, R20, -R10, R12 ;  /* 0x8000000a140a722b */ /* 0x000fe2000000000c */
[----:B------:R-:W-:-:S09]  /*0940*/  IMAD.MOV.U32 R18, RZ, RZ, RZ ;  /* 0x000000ffff127224 */ /* 0x000fd200078e00ff */
[C---:B------:R-:W-:Y:S02]  /*0950*/  FSETP.NEU.AND P0, PT, R11.reuse, RZ, PT ;  /* 0x000000ff0b00720b */ /* 0x040fe40003f0d000 */
[----:B------:R-:W-:-:S04]  /*0960*/  LOP3.LUT R5, R11, 0x80000000, R9, 0x48, !PT ;  /* 0x800000000b057812 */ /* 0x000fc800078e4809 */
[----:B------:R-:W-:-:S07]  /*0970*/  LOP3.LUT R19, R5, R19, RZ, 0xfc, !PT ;  /* 0x0000001305137212 */ /* 0x000fce00078efcff */
[----:B------:R-:W-:Y:S05]  /*0980*/  @!P0 BRA `(.L_x_18) ;  /* 0x00000000007c8947 */ /* 0x000fea0003800000 */
[----:B------:R-:W-:Y:S01]  /*0990*/  IMAD.MOV R9, RZ, RZ, -R4 ;  /* 0x000000ffff097224 */ /* 0x000fe200078e0a04 */
[----:B------:R-:W-:Y:S01]  /*09a0*/  DMUL.RP R18, R20, R18 ;  /* 0x0000001214127228 */ /* 0x000fe20000008000 */
[----:B------:R-:W-:-:S06]  /*09b0*/  IMAD.MOV.U32 R8, RZ, RZ, RZ ;  /* 0x000000ffff087224 */ /* 0x000fcc00078e00ff */
[----:B------:R-:W-:-:S03]  /*09c0*/  DFMA R8, R14, -R8, R20 ;  /* 0x800000080e08722b */ /* 0x000fc60000000014 */
[----:B------:R-:W-:-:S03]  /*09d0*/  LOP3.LUT R5, R19, R5, RZ, 0x3c, !PT ;  /* 0x0000000513057212 */ /* 0x000fc600078e3cff */
[----:B------:R-:W-:-:S04]  /*09e0*/  IADD3 R8, PT, PT, -R4, -0x43300000, RZ ;  /* 0xbcd0000004087810 */ /* 0x000fc80007ffe1ff */
[----:B------:R-:W-:-:S04]  /*09f0*/  FSETP.NEU.AND P0, PT, |R9|, R8, PT ;  /* 0x000000080900720b */ /* 0x000fc80003f0d200 */
[----:B------:R-:W-:Y:S02]  /*0a00*/  FSEL R14, R18, R14, !P0 ;  /* 0x0000000e120e7208 */ /* 0x000fe40004000000 */
[----:B------:R-:W-:Y:S01]  /*0a10*/  FSEL R15, R5, R15, !P0 ;  /* 0x0000000f050f7208 */ /* 0x000fe20004000000 */
[----:B------:R-:W-:Y:S06]  /*0a20*/  BRA `(.L_x_18) ;  /* 0x0000000000547947 */ /* 0x000fec0003800000 */
.L_x_17:
[----:B------:R-:W-:-:S14]  /*0a30*/  DSETP.NAN.AND P0, PT, R4, R4, PT ;  /* 0x000000040400722a */ /* 0x000fdc0003f08000 */
[----:B------:R-:W-:Y:S05]  /*0a40*/  @P0 BRA `(.L_x_19) ;  /* 0x0000000000440947 */ /* 0x000fea0003800000 */
[----:B------:R-:W-:-:S14]  /*0a50*/  DSETP.NAN.AND P0, PT, R8, R8, PT ;  /* 0x000000080800722a */ /* 0x000fdc0003f08000 */
[----:B------:R-:W-:Y:S05]  /*0a60*/  @P0 BRA `(.L_x_20) ;  /* 0x0000000000300947 */ /* 0x000fea0003800000 */
[----:B------:R-:W-:Y:S01]  /*0a70*/  ISETP.NE.AND P0, PT, R24, R25, PT ;  /* 0x000000191800720c */ /* 0x000fe20003f05270 */
[----:B------:R-:W-:Y:S02]  /*0a80*/  IMAD.MOV.U32 R14, RZ, RZ, 0x0 ;  /* 0x00000000ff0e7424 */ /* 0x000fe400078e00ff */
[----:B------:R-:W-:-:S10]  /*0a90*/  IMAD.MOV.U32 R15, RZ, RZ, -0x80000 ;  /* 0xfff80000ff0f7424 */ /* 0x000fd400078e00ff */
[----:B------:R-:W-:Y:S05]  /*0aa0*/  @!P0 BRA `(.L_x_18) ;  /* 0x0000000000348947 */ /* 0x000fea0003800000 */
[----:B------:R-:W-:Y:S02]  /*0ab0*/  ISETP.NE.AND P0, PT, R24, 0x7ff00000, PT ;  /* 0x7ff000001800780c */ /* 0x000fe40003f05270 */
[----:B------:R-:W-:Y:S02]  /*0ac0*/  LOP3.LUT R15, R5, 0x80000000, R9, 0x48, !PT ;  /* 0x80000000050f7812 */ /* 0x000fe400078e4809 */
[----:B------:R-:W-:-:S13]  /*0ad0*/  ISETP.EQ.OR P0, PT, R25, RZ, !P0 ;  /* 0x000000ff1900720c */ /* 0x000fda0004702670 */
[----:B------:R-:W-:Y:S01]  /*0ae0*/  @P0 LOP3.LUT R4, R15, 0x7ff00000, RZ, 0xfc, !PT ;  /* 0x7ff000000f040812 */ /* 0x000fe200078efcff */
[----:B------:R-:W-:Y:S02]  /*0af0*/  @!P0 IMAD.MOV.U32 R14, RZ, RZ, RZ ;  /* 0x000000ffff0e8224 */ /* 0x000fe400078e00ff */
[----:B------:R-:W-:Y:S02]  /*0b00*/  @P0 IMAD.MOV.U32 R14, RZ, RZ, RZ ;  /* 0x000000ffff0e0224 */ /* 0x000fe400078e00ff */
[----:B------:R-:W-:Y:S01]  /*0b10*/  @P0 IMAD.MOV.U32 R15, RZ, RZ, R4 ;  /* 0x000000ffff0f0224 */ /* 0x000fe200078e0004 */
[----:B------:R-:W-:Y:S06]  /*0b20*/  BRA `(.L_x_18) ;  /* 0x0000000000147947 */ /* 0x000fec0003800000 */
.L_x_20:
[----:B------:R-:W-:Y:S01]  /*0b30*/  LOP3.LUT R15, R9, 0x80000, RZ, 0xfc, !PT ;  /* 0x00080000090f7812 */ /* 0x000fe200078efcff */
[----:B------:R-:W-:Y:S01]  /*0b40*/  IMAD.MOV.U32 R14, RZ, RZ, R8 ;  /* 0x000000ffff0e7224 */ /* 0x000fe200078e0008 */
[----:B------:R-:W-:Y:S06]  /*0b50*/  BRA `(.L_x_18) ;  /* 0x0000000000087947 */ /* 0x000fec0003800000 */
.L_x_19:
[----:B------:R-:W-:Y:S01]  /*0b60*/  LOP3.LUT R15, R5, 0x80000, RZ, 0xfc, !PT ;  /* 0x00080000050f7812 */ /* 0x000fe200078efcff */
[----:B------:R-:W-:-:S07]  /*0b70*/  IMAD.MOV.U32 R14, RZ, RZ, R4 ;  /* 0x000000ffff0e7224 */ /* 0x000fce00078e0004 */
.L_x_18:
[----:B------:R-:W-:Y:S02]  /*0b80*/  IMAD.MOV.U32 R23, RZ, RZ, 0x0 ;  /* 0x00000000ff177424 */ /* 0x000fe400078e00ff */
[----:B------:R-:W-:Y:S02]  /*0b90*/  IMAD.MOV.U32 R4, RZ, RZ, R14 ;  /* 0x000000ffff047224 */ /* 0x000fe400078e000e */
[----:B------:R-:W-:Y:S01]  /*0ba0*/  IMAD.MOV.U32 R5, RZ, RZ, R15 ;  /* 0x000000ffff057224 */ /* 0x000fe200078e000f */
[----:B------:R-:W-:Y:S06]  /*0bb0*/  RET.REL.NODEC R22 `(lik_drift_only_gm_comp) ;  /* 0xfffffff416107950 */ /* 0x000fec0003c3ffff */
.L_x_21:
        /* <DEDUP_REMOVED lines=12> */
.L_x_184:


//--------------------- .text.lik_only_gm_comp    --------------------------
	.section	.text.lik_only_gm_comp,"ax",@progbits
	.align	128
        .global         lik_only_gm_comp
        .type           lik_only_gm_comp,@function
        .size           lik_only_gm_comp,(.L_x_185 - lik_only_gm_comp)
        .other          lik_only_gm_comp,@"STO_CUDA_ENTRY STV_DEFAULT"
lik_only_gm_comp:
.text.lik_only_gm_comp:
[----:B------:R-:W-:Y:S08]  /*0000*/  LDC R1, c[0x0][0x37c] ;  /* 0x0000df00ff017b82 */ /* 0x000ff00000000800 */
[----:B------:R-:W0:Y:S01]  /*0010*/  LDC R13, c[0x0][0x3a8] ;  /* 0x0000ea00ff0d7b82 */ /* 0x000e220000000800 */
[----:B------:R-:W1:Y:S07]  /*0020*/  LDCU.64 UR6, c[0x0][0x358] ;  /* 0x00006b00ff0677ac */ /* 0x000e6e0008000a00 */
[----:B------:R-:W0:Y:S08]  /*0030*/  LDC.64 R2, c[0x0][0x398] ;  /* 0x0000e600ff027b82 */ /* 0x000e300000000a00 */
[----:B------:R-:W2:Y:S01]  /*0040*/  LDC.64 R4, c[0x0][0x398] ;  /* 0x0000e600ff047b82 */ /* 0x000ea20000000a00 */
[----:B0-----:R-:W-:-:S06]  /*0050*/  IMAD.WIDE R2, R13, 0x8, R2 ;  /* 0x000000080d027825 */ /* 0x001fcc00078e0202 */
[----:B-1----:R-:W3:Y:S04]  /*0060*/  LDG.E.64 R2, desc[UR6][R2.64+-0x8] ;  /* 0xfffff80602027981 */ /* 0x002ee8000c1e1b00 */
[----:B--2---:R-:W3:Y:S01]  /*0070*/  LDG.E.64 R4, desc[UR6][R4.64] ;  /* 0x0000000604047981 */ /* 0x004ee2000c1e1b00 */
[----:B------:R-:W-:Y:S01]  /*0080*/  IMAD.MOV.U32 R6, RZ, RZ, 0x1 ;  /* 0x00000001ff067424 */ /* 0x000fe200078e00ff */
[----:B------:R-:W0:Y:S01]  /*0090*/  S2R R16, SR_CTAID.X ;  /* 0x0000000000107919 */ /* 0x000e220000002500 */
[----:B------:R-:W0:Y:S01]  /*00a0*/  LDCU UR4, c[0x0][0x360] ;  /* 0x00006c00ff0477ac */ /* 0x000e220008000800 */
[----:B---3--:R-:W-:-:S06]  /*00b0*/  DADD R8, R2, -R4 ;  /* 0x0000000002087229 */ /* 0x008fcc0000000804 */
[----:B------:R-:W1:Y:S02]  /*00c0*/  MUFU.RCP64H R7, R9 ;  /* 0x0000000900077308 */ /* 0x000e640000001800 */
[----:B-1----:R-:W-:-:S08]  /*00d0*/  DFMA R10, -R8, R6, 1 ;  /* 0x3ff00000080a742b */ /* 0x002fd00000000106 */
[----:B------:R-:W-:-:S08]  /*00e0*/  DFMA R10, R10, R10, R10 ;  /* 0x0000000a0a0a722b */ /* 0x000fd0000000000a */
[----:B------:R-:W-:Y:S01]  /*00f0*/  DFMA R10, R6, R10, R6 ;  /* 0x0000000a060a722b */ /* 0x000fe20000000006 */
[----:B------:R-:W-:-:S04]  /*0100*/  VIADD R6, R13, 0xffffffff ;  /* 0xffffffff0d067836 */ /* 0x000fc80000000000 */
[----:B------:R-:W1:Y:S03]  /*0110*/  I2F.F64 R12, R6 ;  /* 0x00000006000c7312 */ /* 0x000e660000201c00 */
[----:B------:R-:W-:-:S08]  /*0120*/  DFMA R14, -R8, R10, 1 ;  /* 0x3ff00000080e742b */ /* 0x000fd0000000010a */
[----:B------:R-:W-:-:S08]  /*0130*/  DFMA R14, R10, R14, R10 ;  /* 0x0000000e0a0e722b */ /* 0x000fd0000000000a */
[----:B-1----:R-:W-:Y:S01]  /*0140*/  DMUL R2, R12, R14 ;  /* 0x0000000e0c027228 */ /* 0x002fe20000000000 */
[----:B------:R-:W0:Y:S07]  /*0150*/  S2R R7, SR_TID.X ;  /* 0x0000000000077919 */ /* 0x000e2e0000002100 */
[----:B------:R-:W-:-:S08]  /*0160*/  DFMA R10, -R8, R2, R12 ;  /* 0x00000002080a722b */ /* 0x000fd0000000010c */
[----:B------:R-:W-:Y:S01]  /*0170*/  DFMA R2, R14, R10, R2 ;  /* 0x0000000a0e02722b */ /* 0x000fe20000000002 */
[----:B------:R-:W-:-:S09]  /*0180*/  FSETP.GEU.AND P1, PT, |R13|, 6.5827683646048100446e-37, PT ;  /* 0x036000000d00780b */ /* 0x000fd20003f2e200 */
[----:B------:R-:W-:-:S05]  /*0190*/  FFMA R0, RZ, R9, R3 ;  /* 0x00000009ff007223 */ /* 0x000fca0000000003 */
[----:B------:R-:W-:Y:S01]  /*01a0*/  FSETP.GT.AND P0, PT, |R0|, 1.469367938527859385e-39, PT ;  /* 0x001000000000780b */ /* 0x000fe20003f04200 */
[----:B0-----:R-:W-:-:S12]  /*01b0*/  IMAD R0, R16, UR4, R7 ;  /* 0x0000000410007c24 */ /* 0x001fd8000f8e0207 */
[----:B------:R-:W-:Y:S05]  /*01c0*/  @P0 BRA P1, `(.L_x_22) ;  /* 0x0000000000080947 */ /* 0x000fea0000800000 */
[----:B------:R-:W-:-:S07]  /*01d0*/  MOV R14, 0x1f0 ;  /* 0x000001f0000e7802 */ /* 0x000fce0000000f00 */
[----:B------:R-:W-:Y:S05]  /*01e0*/  CALL.REL.NOINC `($__internal_1_$__cuda_sm20_div_rn_f64_full) ;  /* 0x0000000000887944 */ /* 0x000fea0003c00000 */
.L_x_22:
[----:B------:R-:W0:Y:S02]  /*01f0*/  LDCU UR5, c[0x0][0x3ac] ;  /* 0x00007580ff0577ac */ /* 0x000e240008000800 */
[----:B0-----:R-:W-:-:S13]  /*0200*/  ISETP.GE.AND P0, PT, R0, UR5, PT ;  /* 0x0000000500007c0c */ /* 0x001fda000bf06270 */
[----:B------:R-:W-:Y:S05]  /*0210*/  @P0 EXIT ;  /* 0x000000000000094d */ /* 0x000fea0003800000 */
[----:B------:R-:W0:Y:S01]  /*0220*/  LDC.64 R8, c[0x0][0x380] ;  /* 0x0000e000ff087b82 */ /* 0x000e220000000a00 */
[----:B------:R-:W1:Y:S01]  /*0230*/  LDCU UR5, c[0x0][0x370] ;  /* 0x00006e00ff0577ac */ /* 0x000e620008000800 */
[----:B------:R-:W2:Y:S06]  /*0240*/  LDCU UR8, c[0x0][0x3ac] ;  /* 0x00007580ff0877ac */ /* 0x000eac0008000800 */
[----:B------:R-:W3:Y:S08]  /*0250*/  LDC.64 R10, c[0x0][0x3b8] ;  /* 0x0000ee00ff0a7b82 */ /* 0x000ef00000000a00 */
[----:B------:R-:W4:Y:S01]  /*0260*/  LDC.64 R12, c[0x0][0x3c0] ;  /* 0x0000f000ff0c7b82 */ /* 0x000f220000000a00 */
[----:B-1----:R-:W-:-:S07]  /*0270*/  UIMAD UR4, UR4, UR5, URZ ;  /* 0x00000005040472a4 */ /* 0x002fce000f8e02ff */
[----:B--2---:R-:W1:Y:S05]  /*0280*/  LDC.64 R14, c[0x0][0x388] ;  /* 0x0000e200ff0e7b82 */ /* 0x004e6a0000000a00 */
.L_x_25:
[----:B0-----:R-:W-:-:S06]  /*0290*/  IMAD.WIDE R16, R0, 0x8, R8 ;  /* 0x0000000800107825 */ /* 0x001fcc00078e0208 */
[----:B------:R-:W2:Y:S01]  /*02a0*/  LDG.E.64 R16, desc[UR6][R16.64] ;  /* 0x0000000610107981 */ /* 0x000ea2000c1e1b00 */
[----:B------:R-:W-:Y:S01]  /*02b0*/  IMAD.MOV.U32 R7, RZ, RZ, R0 ;  /* 0x000000ffff077224 */ /* 0x000fe200078e0000 */
[----:B------:R-:W-:Y:S01]  /*02c0*/  BSSY.RECONVERGENT B0, `(.L_x_23) ;  /* 0x0000012000007945 */ /* 0x000fe20003800200 */
[----:B------:R-:W-:-:S05]  /*02d0*/  VIADD R0, R0, UR4 ;  /* 0x0000000400007c36 */ /* 0x000fca0008000000 */
[----:B------:R-:W-:Y:S01]  /*02e0*/  ISETP.GE.AND P1, PT, R0, UR8, PT ;  /* 0x0000000800007c0c */ /* 0x000fe2000bf26270 */
[----:B--2---:R-:W-:-:S08]  /*02f0*/  DADD R18, -R4, R16 ;  /* 0x0000000004127229 */ /* 0x004fd00000000110 */
[----:B------:R-:W-:-:S10]  /*0300*/  DMUL R18, R18, R2 ;  /* 0x0000000212127228 */ /* 0x000fd40000000000 */
[----:B------:R-:W0:Y:S02]  /*0310*/  F2I.F64.FLOOR R19, R18 ;  /* 0x0000001200137311 */ /* 0x000e240000305100 */
[----:B0-----:R-:W-:-:S04]  /*0320*/  ISETP.GE.AND P0, PT, R19, RZ, PT ;  /* 0x000000ff1300720c */ /* 0x001fc80003f06270 */
[----:B------:R-:W-:-:S13]  /*0330*/  ISETP.GE.OR P0, PT, R19, R6, !P0 ;  /* 0x000000061300720c */ /* 0x000fda0004706670 */
[----:B------:R-:W-:Y:S05]  /*0340*/  @P0 BRA `(.L_x_24) ;  /* 0x0000000000240947 */ /* 0x000fea0003800000 */
[----:B---3--:R-:W-:-:S04]  /*0350*/  IMAD.WIDE.U32 R20, R19, 0x8, R10 ;  /* 0x0000000813147825 */ /* 0x008fc800078e000a */
[----:B----4-:R-:W-:Y:S02]  /*0360*/  IMAD.WIDE.U32 R22, R19, 0x8, R12 ;  /* 0x0000000813167825 */ /* 0x010fe400078e000c */
[----:B------:R-:W2:Y:S04]  /*0370*/  LDG.E.64 R20, desc[UR6][R20.64] ;  /* 0x0000000614147981 */ /* 0x000ea8000c1e1b00 */
[----:B------:R-:W2:Y:S01]  /*0380*/  LDG.E.64 R22, desc[UR6][R22.64] ;  /* 0x0000000616167981 */ /* 0x000ea2000c1e1b00 */
[----:B-1----:R-:W-:-:S05]  /*0390*/  IMAD.WIDE R18, R7, 0x8, R14 ;  /* 0x0000000807127825 */ /* 0x002fca00078e020e */
[----:B------:R-:W3:Y:S01]  /*03a0*/  LDG.E.64 R24, desc[UR6][R18.64] ;  /* 0x0000000612187981 */ /* 0x000ee2000c1e1b00 */
[----:B--2---:R-:W-:-:S08]  /*03b0*/  DFMA R16, R16, R20, R22 ;  /* 0x000000141010722b */ /* 0x004fd00000000016 */
[----:B---3--:R-:W-:-:S07]  /*03c0*/  DADD R16, R16, R24 ;  /* 0x0000000010107229 */ /* 0x008fce0000000018 */
[----:B------:R0:W-:Y:S04]  /*03d0*/  STG.E.64 desc[UR6][R18.64], R16 ;  /* 0x0000001012007986 */ /* 0x0001e8000c101b06 */
.L_x_24:
[----:B------:R-:W-:Y:S05]  /*03e0*/  BSYNC.RECONVERGENT B0 ;  /* 0x0000000000007941 */ /* 0x000fea0003800200 */
.L_x_23:
[----:B------:R-:W-:Y:S05]  /*03f0*/  @!P1 BRA `(.L_x_25) ;  /* 0xfffffffc00a49947 */ /* 0x000fea000383ffff */
[----:B------:R-:W-:Y:S05]  /*0400*/  EXIT ;  /* 0x000000000000794d */ /* 0x000fea0003800000 */
        .weak           $__internal_1_$__cuda_sm20_div_rn_f64_full
        .type           $__internal_1_$__cuda_sm20_div_rn_f64_full,@function
        .size           $__internal_1_$__cuda_sm20_div_rn_f64_full,(.L_x_185 - $__internal_1_$__cuda_sm20_div_rn_f64_full)
$__internal_1_$__cuda_sm20_div_rn_f64_full:
[C---:B------:R-:W-:Y:S01]  /*0410*/  FSETP.GEU.AND P0, PT, |R9|.reuse, 1.469367938527859385e-39, PT ;  /* 0x001000000900780b */ /* 0x040fe20003f0e200 */
[----:B------:R-:W-:Y:S01]  /*0420*/  IMAD.MOV.U32 R16, RZ, RZ, 0x1 ;  /* 0x00000001ff107424 */ /* 0x000fe200078e00ff */
[C---:B------:R-:W-:Y:S01]  /*0430*/  LOP3.LUT R2, R9.reuse, 0x800fffff, RZ, 0xc0, !PT ;  /* 0x800fffff09027812 */ /* 0x040fe200078ec0ff */
[----:B------:R-:W-:Y:S01]  /*0440*/  IMAD.MOV.U32 R15, RZ, RZ, 0x1ca00000 ;  /* 0x1ca00000ff0f7424 */ /* 0x000fe200078e00ff */
[----:B------:R-:W-:Y:S02]  /*0450*/  LOP3.LUT R20, R9, 0x7ff00000, RZ, 0xc0, !PT ;  /* 0x7ff0000009147812 */ /* 0x000fe400078ec0ff */
[----:B------:R-:W-:Y:S01]  /*0460*/  LOP3.LUT R3, R2, 0x3ff00000, RZ, 0xfc, !PT ;  /* 0x3ff0000002037812 */ /* 0x000fe200078efcff */
[----:B------:R-:W-:Y:S01]  /*0470*/  IMAD.MOV.U32 R2, RZ, RZ, R8 ;  /* 0x000000ffff027224 */ /* 0x000fe200078e0008 */
[----:B------:R-:W-:-:S04]  /*0480*/  LOP3.LUT R7, R13, 0x7ff00000, RZ, 0xc0, !PT ;  /* 0x7ff000000d077812 */ /* 0x000fc800078ec0ff */
[----:B------:R-:W-:Y:S01]  /*0490*/  ISETP.GE.U32.AND P1, PT, R7, R20, PT ;  /* 0x000000140700720c */ /* 0x000fe20003f26070 */
[----:B------:R-:W-:Y:S01]  /*04a0*/  @!P0 DMUL R2, R8, 8.98846567431157953865e+307 ;  /* 0x7fe0000008028828 */ /* 0x000fe20000000000 */
[----:B------:R-:W-:-:S05]  /*04b0*/  IMAD.MOV.U32 R22, RZ, RZ, R7 ;  /* 0x000000ffff167224 */ /* 0x000fca00078e0007 */
[----:B------:R-:W0:Y:S02]  /*04c0*/  MUFU.RCP64H R17, R3 ;  /* 0x0000000300117308 */ /* 0x000e240000001800 */
[----:B0-----:R-:W-:-:S08]  /*04d0*/  DFMA R10, R16, -R2, 1 ;  /* 0x3ff00000100a742b */ /* 0x001fd00000000802 */
[----:B------:R-:W-:-:S08]  /*04e0*/  DFMA R10, R10, R10, R10 ;  /* 0x0000000a0a0a722b */ /* 0x000fd0000000000a */
[----:B------:R-:W-:Y:S01]  /*04f0*/  DFMA R16, R16, R10, R16 ;  /* 0x0000000a1010722b */ /* 0x000fe20000000010 */
[----:B------:R-:W-:Y:S01]  /*0500*/  SEL R11, R15, 0x63400000, !P1 ;  /* 0x634000000f0b7807 */ /* 0x000fe20004800000 */
[----:B------:R-:W-:Y:S01]  /*0510*/  IMAD.MOV.U32 R10, RZ, RZ, R12 ;  /* 0x000000ffff0a7224 */ /* 0x000fe200078e000c */
[----:B------:R-:W-:Y:S02]  /*0520*/  FSETP.GEU.AND P1, PT, |R13|, 1.469367938527859385e-39, PT ;  /* 0x001000000d00780b */ /* 0x000fe40003f2e200 */
[----:B------:R-:W-:-:S03]  /*0530*/  LOP3.LUT R11, R11, 0x800fffff, R13, 0xf8, !PT ;  /* 0x800fffff0b0b7812 */ /* 0x000fc600078ef80d */
[----:B------:R-:W-:-:S08]  /*0540*/  DFMA R18, R16, -R2, 1 ;  /* 0x3ff000001012742b */ /* 0x000fd00000000802 */
[----:B------:R-:W-:Y:S01]  /*0550*/  DFMA R16, R16, R18, R16 ;  /* 0x000000121010722b */ /* 0x000fe20000000010 */
[----:B------:R-:W-:Y:S10]  /*0560*/  @P1 BRA `(.L_x_26) ;  /* 0x0000000000201947 */ /* 0x000ff40003800000 */
        /* <DEDUP_REMOVED lines=8> */
.L_x_26:
[----:B------:R-:W-:Y:S01]  /*05f0*/  IMAD.MOV.U32 R23, RZ, RZ, R20 ;  /* 0x000000ffff177224 */ /* 0x000fe200078e0014 */
[----:B------:R-:W-:Y:S01]  /*0600*/  @!P0 LOP3.LUT R23, R3, 0x7ff00000, RZ, 0xc0, !PT ;  /* 0x7ff0000003178812 */ /* 0x000fe200078ec0ff */
[----:B------:R-:W-:Y:S01]  /*0610*/  VIADD R24, R22, 0xffffffff ;  /* 0xffffffff16187836 */ /* 0x000fe20000000000 */
[----:B------:R-:W-:-:S03]  /*0620*/  DMUL R18, R16, R10 ;  /* 0x0000000a10127228 */ /* 0x000fc60000000000 */
[----:B------:R-:W-:Y:S01]  /*0630*/  VIADD R25, R23, 0xffffffff ;  /* 0xffffffff17197836 */ /* 0x000fe20000000000 */
[----:B------:R-:W-:-:S04]  /*0640*/  ISETP.GT.U32.AND P0, PT, R24, 0x7feffffe, PT ;  /* 0x7feffffe1800780c */ /* 0x000fc80003f04070 */
[----:B------:R-:W-:Y:S01]  /*0650*/  ISETP.GT.U32.OR P0, PT, R25, 0x7feffffe, P0 ;  /* 0x7feffffe1900780c */ /* 0x000fe20000704470 */
[----:B------:R-:W-:-:S08]  /*0660*/  DFMA R20, R18, -R2, R10 ;  /* 0x800000021214722b */ /* 0x000fd0000000000a */
[----:B------:R-:W-:-:S04]  /*0670*/  DFMA R16, R16, R20, R18 ;  /* 0x000000141010722b */ /* 0x000fc80000000012 */
[----:B------:R-:W-:Y:S07]  /*0680*/  @P0 BRA `(.L_x_27) ;  /* 0x00000000006c0947 */ /* 0x000fee0003800000 */
[----:B------:R-:W-:-:S04]  /*0690*/  LOP3.LUT R18, R9, 0x7ff00000, RZ, 0xc0, !PT ;  /* 0x7ff0000009127812 */ /* 0x000fc800078ec0ff */
[CC--:B------:R-:W-:Y:S02]  /*06a0*/  VIADDMNMX R12, R7.reuse, -R18.reuse, 0xb9600000, !PT ;  /* 0xb9600000070c7446 */ /* 0x0c0fe40007800912 */
[----:B------:R-:W-:Y:S02]  /*06b0*/  ISETP.GE.U32.AND P0, PT, R7, R18, PT ;  /* 0x000000120700720c */ /* 0x000fe40003f06070 */
[----:B------:R-:W-:Y:S02]  /*06c0*/  VIMNMX R12, PT, PT, R12, 0x46a00000, PT ;  /* 0x46a000000c0c7848 */ /* 0x000fe40003fe0100 */
[----:B------:R-:W-:-:S05]  /*06d0*/  SEL R7, R15, 0x63400000, !P0 ;  /* 0x634000000f077807 */ /* 0x000fca0004000000 */
[----:B------:R-:W-:Y:S02]  /*06e0*/  IMAD.IADD R7, R12, 0x1, -R7 ;  /* 0x000000010c077824 */ /* 0x000fe400078e0a07 */
[----:B------:R-:W-:Y:S02]  /*06f0*/  IMAD.MOV.U32 R12, RZ, RZ, RZ ;  /* 0x000000ffff0c7224 */ /* 0x000fe400078e00ff */
        /* <DEDUP_REMOVED lines=12> */
[----:B------:R-:W-:Y:S01]  /*07c0*/  IMAD.MOV.U32 R2, RZ, RZ, RZ ;  /* 0x000000ffff027224 */ /* 0x000fe200078e00ff */
[----:B------:R-:W-:-:S05]  /*07d0*/  IADD3 R7, PT, PT, -R7, -0x43300000, RZ ;  /* 0xbcd0000007077810 */ /* 0x000fca0007ffe1ff */
[----:B------:R-:W-:-:S03]  /*07e0*/  DFMA R2, R18, -R2, R16 ;  /* 0x800000021202722b */ /* 0x000fc60000000010 */
[----:B------:R-:W-:-:S07]  /*07f0*/  LOP3.LUT R9, R13, R9, RZ, 0x3c, !PT ;  /* 0x000000090d097212 */ /* 0x000fce00078e3cff */
[----:B------:R-:W-:-:S04]  /*0800*/  FSETP.NEU.AND P0, PT, |R3|, R7, PT ;  /* 0x000000070300720b */ /* 0x000fc80003f0d200 */
[----:B------:R-:W-:Y:S02]  /*0810*/  FSEL R18, R12, R18, !P0 ;  /* 0x000000120c127208 */ /* 0x000fe40004000000 */
[----:B------:R-:W-:Y:S01]  /*0820*/  FSEL R19, R9, R19, !P0 ;  /* 0x0000001309137208 */ /* 0x000fe20004000000 */
[----:B------:R-:W-:Y:S06]  /*0830*/  BRA `(.L_x_28) ;  /* 0x0000000000547947 */ /* 0x000fec0003800000 */
.L_x_27:
        /* <DEDUP_REMOVED lines=16> */
.L_x_30:
[----:B------:R-:W-:Y:S01]  /*0940*/  LOP3.LUT R19, R9, 0x80000, RZ, 0xfc, !PT ;  /* 0x0008000009137812 */ /* 0x000fe200078efcff */
[----:B------:R-:W-:Y:S01]  /*0950*/  IMAD.MOV.U32 R18, RZ, RZ, R8 ;  /* 0x000000ffff127224 */ /* 0x000fe200078e0008 */
[----:B------:R-:W-:Y:S06]  /*0960*/  BRA `(.L_x_28) ;  /* 0x0000000000087947 */ /* 0x000fec0003800000 */
.L_x_29:
[----:B------:R-:W-:Y:S01]  /*0970*/  LOP3.LUT R19, R13, 0x80000, RZ, 0xfc, !PT ;  /* 0x000800000d137812 */ /* 0x000fe200078efcff */
[----:B------:R-:W-:-:S07]  /*0980*/  IMAD.MOV.U32 R18, RZ, RZ, R12 ;  /* 0x000000ffff127224 */ /* 0x000fce00078e000c */
.L_x_28:
[----:B------:R-:W-:Y:S02]  /*0990*/  IMAD.MOV.U32 R15, RZ, RZ, 0x0 ;  /* 0x00000000ff0f7424 */ /* 0x000fe400078e00ff */
[----:B------:R-:W-:Y:S02]  /*09a0*/  IMAD.MOV.U32 R2, RZ, RZ, R18 ;  /* 0x000000ffff027224 */ /* 0x000fe400078e0012 */
[----:B------:R-:W-:Y:S01]  /*09b0*/  IMAD.MOV.U32 R3, RZ, RZ, R19 ;  /* 0x000000ffff037224 */ /* 0x000fe200078e0013 */
[----:B------:R-:W-:Y:S06]  /*09c0*/  RET.REL.NODEC R14 `(lik_only_gm_comp) ;  /* 0xfffffff40e8c7950 */ /* 0x000fec0003c3ffff */
.L_x_31:
        /* <DEDUP_REMOVED lines=11> */
.L_x_185:


//--------------------- .text.lik_only_gm_copy    --------------------------
	.section	.text.lik_only_gm_copy,"ax",@progbits
	.align	128
        .global         lik_only_gm_copy
        .type           lik_only_gm_copy,@function
        .size           lik_only_gm_copy,(.L_x_186 - lik_only_gm_copy)
        .other          lik_only_gm_copy,@"STO_CUDA_ENTRY STV_DEFAULT"
lik_only_gm_copy:
.text.lik_only_gm_copy:
[----:B------:R-:W-:Y:S01]  /*0000*/  LDC R1, c[0x0][0x37c] ;  /* 0x0000df00ff017b82 */ /* 0x000fe20000000800 */
[----:B------:R-:W0:Y:S07]  /*0010*/  S2R R21, SR_TID.X ;  /* 0x0000000000157919 */ /* 0x000e2e0000002100 */
[----:B------:R-:W1:Y:S01]  /*0020*/  LDC R7, c[0x0][0x3a8] ;  /* 0x0000ea00ff077b82 */ /* 0x000e620000000800 */
[----:B------:R-:W0:Y:S01]  /*0030*/  LDCU UR4, c[0x0][0x360] ;  /* 0x00006c00ff0477ac */ /* 0x000e220008000800 */
[----:B------:R-:W0:Y:S02]  /*0040*/  S2R R0, SR_CTAID.X ;  /* 0x0000000000007919 */ /* 0x000e240000002500 */
[----:B0-----:R-:W-:-:S02]  /*0050*/  IMAD R21, R0, UR4, R21 ;  /* 0x0000000400157c24 */ /* 0x001fc4000f8e0215 */
[----:B-1----:R-:W-:-:S05]  /*0060*/  VIADD R0, R7, 0xffffffff ;  /* 0xffffffff07007836 */ /* 0x002fca0000000000 */
[----:B------:R-:W-:-:S13]  /*0070*/  ISETP.GE.AND P0, PT, R21, R0, PT ;  /* 0x000000001500720c */ /* 0x000fda0003f06270 */
[----:B------:R-:W-:Y:S05]  /*0080*/  @P0 EXIT ;  /* 0x000000000000094d */ /* 0x000fea0003800000 */
[----:B------:R-:W0:Y:S01]  /*0090*/  LDC.64 R2, c[0x0][0x398] ;  /* 0x0000e600ff027b82 */ /* 0x000e220000000a00 */
[----:B------:R-:W1:Y:S07]  /*00a0*/  LDCU.64 UR6, c[0x0][0x358] ;  /* 0x00006b00ff0677ac */ /* 0x000e6e0008000a00 */
[----:B------:R-:W2:Y:S01]  /*00b0*/  LDC.64 R4, c[0x0][0x398] ;  /* 0x0000e600ff047b82 */ /* 0x000ea20000000a00 */
[----:B------:R-:W-:Y:S01]  /*00c0*/  IMAD.MOV.U32 R6, RZ, RZ, 0x1 ;  /* 0x00000001ff067424 */ /* 0x000fe200078e00ff */
[----:B------:R-:W3:Y:S01]  /*00d0*/  I2F.F64 R18, R0 ;  /* 0x0000000000127312 */ /* 0x000ee20000201c00 */
[----:B------:R-:W4:Y:S01]  /*00e0*/  LDCU UR5, c[0x0][0x370] ;  /* 0x00006e00ff0577ac */ /* 0x000f220008000800 */
[----:B------:R-:W0:Y:S04]  /*00f0*/  LDCU.64 UR8, c[0x0][0x3a0] ;  /* 0x00007400ff0877ac */ /* 0x000e280008000a00 */
[----:B------:R-:W4:Y:S01]  /*0100*/  LDC.64 R12, c[0x0][0x3c0] ;  /* 0x0000f000ff0c7b82 */ /* 0x000f220000000a00 */
[----:B0-----:R-:W-:-:S07]  /*0110*/  IMAD.WIDE R2, R7, 0x8, R2 ;  /* 0x0000000807027825 */ /* 0x001fce00078e0202 */
[----:B------:R-:W0:Y:S01]  /*0120*/  LDC.64 R10, c[0x0][0x390] ;  /* 0x0000e400ff0a7b82 */ /* 0x000e220000000a00 */
[----:B-1----:R-:W5:Y:S04]  /*0130*/  LDG.E.64 R2, desc[UR6][R2.64+-0x8] ;  /* 0xfffff80602027981 */ /* 0x002f68000c1e1b00 */
[----:B--2---:R-:W5:Y:S01]  /*0140*/  LDG.E.64 R4, desc[UR6][R4.64] ;  /* 0x0000000604047981 */ /* 0x004f62000c1e1b00 */
[----:B---3--:R-:W-:Y:S01]  /*0150*/  FSETP.GEU.AND P1, PT, |R19|, 6.5827683646048100446e-37, PT ;  /* 0x036000001300780b */ /* 0x008fe20003f2e200 */
[----:B----4-:R-:W-:Y:S01]  /*0160*/  UIMAD UR4, UR4, UR5, URZ ;  /* 0x00000005040472a4 */ /* 0x010fe2000f8e02ff */
[----:B-----5:R-:W-:-:S06]  /*0170*/  DADD R14, R2, -R4 ;  /* 0x00000000020e7229 */ /* 0x020fcc0000000804 */
[----:B------:R-:W1:Y:S02]  /*0180*/  MUFU.RCP64H R7, R15 ;  /* 0x0000000f00077308 */ /* 0x000e640000001800 */
[----:B-1----:R-:W-:-:S08]  /*0190*/  DFMA R8, -R14, R6, 1 ;  /* 0x3ff000000e08742b */ /* 0x002fd00000000106 */
[----:B------:R-:W-:-:S08]  /*01a0*/  DFMA R8, R8, R8, R8 ;  /* 0x000000080808722b */ /* 0x000fd00000000008 */
[----:B------:R-:W-:-:S08]  /*01b0*/  DFMA R8, R6, R8, R6 ;  /* 0x000000080608722b */ /* 0x000fd00000000006 */
[----:B------:R-:W-:-:S08]  /*01c0*/  DFMA R6, -R14, R8, 1 ;  /* 0x3ff000000e06742b */ /* 0x000fd00000000108 */
[----:B------:R-:W-:Y:S01]  /*01d0*/  DFMA R6, R8, R6, R8 ;  /* 0x000000060806722b */ /* 0x000fe20000000008 */
[----:B------:R-:W1:Y:S07]  /*01e0*/  LDC.64 R8, c[0x0][0x398] ;  /* 0x0000e600ff087b82 */ /* 0x000e6e0000000a00 */
[----:B------:R-:W-:-:S08]  /*01f0*/  DMUL R4, R18, R6 ;  /* 0x0000000612047228 */ /* 0x000fd00000000000 */
[----:B------:R-:W-:-:S08]  /*0200*/  DFMA R2, -R14, R4, R18 ;  /* 0x000000040e02722b */ /* 0x000fd00000000112 */
[----:B------:R-:W-:Y:S01]  /*0210*/  DFMA R2, R6, R2, R4 ;  /* 0x000000020602722b */ /* 0x000fe20000000004 */
[----:B------:R-:W2:Y:S08]  /*0220*/  LDC.64 R6, c[0x0][0x3b0] ;  /* 0x0000ec00ff067b82 */ /* 0x000eb00000000a00 */
[----:B------:R-:W3:Y:S01]  /*0230*/  LDC.64 R4, c[0x0][0x3b8] ;  /* 0x0000ee00ff047b82 */ /* 0x000ee20000000a00 */
[----:B------:R-:W-:-:S05]  /*0240*/  FFMA R16, RZ, R15, R3 ;  /* 0x0000000fff107223 */ /* 0x000fca0000000003 */
[----:B------:R-:W-:-:S13]  /*0250*/  FSETP.GT.AND P0, PT, |R16|, 1.469367938527859385e-39, PT ;  /* 0x001000001000780b */ /* 0x000fda0003f04200 */
[----:B01----:R-:W-:Y:S05]  /*0260*/  @P0 BRA P1, `(.L_x_32) ;  /* 0x0000000000100947 */ /* 0x003fea0000800000 */
[----:B------:R-:W-:-:S07]  /*0270*/  MOV R20, 0x290 ;  /* 0x0000029000147802 */ /* 0x000fce0000000f00 */
[----:B--23--:R-:W-:Y:S05]  /*0280*/  CALL.REL.NOINC `($__internal_2_$__cuda_sm20_div_rn_f64_full) ;  /* 0x0000000000587944 */ /* 0x00cfea0003c00000 */
[----:B------:R-:W-:Y:S02]  /*0290*/  IMAD.MOV.U32 R2, RZ, RZ, R24 ;  /* 0x000000ffff027224 */ /* 0x000fe400078e0018 */
[----:B------:R-:W-:-:S07]  /*02a0*/  IMAD.MOV.U32 R3, RZ, RZ, R25 ;  /* 0x000000ffff037224 */ /* 0x000fce00078e0019 */
.L_x_32:
[----:B------:R-:W-:-:S05]  /*02b0*/  IMAD.WIDE R14, R21, 0x8, R10 ;  /* 0x00000008150e7825 */ /* 0x000fca00078e020a */
[----:B0-----:R-:W4:Y:S04]  /*02c0*/  LDG.E.64 R16, desc[UR6][R14.64+0x8] ;  /* 0x000008060e107981 */ /* 0x001f28000c1e1b00 */
[----:B------:R-:W4:Y:S01]  /*02d0*/  LDG.E.64 R18, desc[UR6][R14.64] ;  /* 0x000000060e127981 */ /* 0x000f22000c1e1b00 */
[----:B------:R-:W-:Y:S01]  /*02e0*/  IMAD.WIDE R24, R21, 0x8, R8 ;  /* 0x0000000815187825 */ /* 0x000fe200078e0208 */
[----:B----4-:R-:W-:-:S03]  /*02f0*/  DADD R16, R16, -R18 ;  /* 0x0000000010107229 */ /* 0x010fc60000000812 */
[----:B---3--:R-:W-:-:S05]  /*0300*/  IMAD.WIDE R18, R21, 0x8, R4 ;  /* 0x0000000815127825 */ /* 0x008fca00078e0204 */
[----:B------:R-:W-:-:S08]  /*0310*/  DMUL R16, R16, UR8 ;  /* 0x0000000810107c28 */ /* 0x000fd00008000000 */
[----:B------:R-:W-:-:S07]  /*0320*/  DMUL R16, R2, R16 ;  /* 0x0000001002107228 */ /* 0x000fce0000000000 */
[----:B------:R0:W-:Y:S04]  /*0330*/  STG.E.64 desc[UR6][R18.64], R16 ;  /* 0x0000001012007986 */ /* 0x0001e8000c101b06 */
[----:B------:R-:W3:Y:S04]  /*0340*/  LDG.E.64 R24, desc[UR6][R24.64] ;  /* 0x0000000618187981 */ /* 0x000ee8000c1e1b00 */
[----:B------:R-:W4:Y:S01]  /*0350*/  LDG.E.64 R22, desc[UR6][R14.64] ;  /* 0x000000060e167981 */ /* 0x000f22000c1e1b00 */
[----:B---3--:R-:W-:-:S08]  /*0360*/  DMUL R26, R16, R24 ;  /* 0x00000018101a7228 */ /* 0x008fd00000000000 */
[----:B----4-:R-:W-:Y:S01]  /*0370*/  DFMA R22, R22, UR8, -R26 ;  /* 0x0000000816167c2b */ /* 0x010fe2000800081a */
[----:B------:R-:W-:-:S04]  /*0380*/  IMAD.WIDE R26, R21, 0x8, R12 ;  /* 0x00000008151a7825 */ /* 0x000fc800078e020c */
[----:B------:R-:W-:-:S03]  /*0390*/  VIADD R21, R21, UR4 ;  /* 0x0000000415157c36 */ /* 0x000fc60008000000 */
[----:B--2---:R-:W-:Y:S02]  /*03a0*/  DADD R22, R22, R6 ;  /* 0x0000000016167229 */ /* 0x004fe40000000006 */
[----:B------:R-:W-:-:S05]  /*03b0*/  ISETP.GE.AND P0, PT, R21, R0, PT ;  /* 0x000000001500720c */ /* 0x000fca0003f06270 */
[----:B------:R0:W-:Y:S08]  /*03c0*/  STG.E.64 desc[UR6][R26.64], R22 ;  /* 0x000000161a007986 */ /* 0x0001f0000c101b06 */
[----:B------:R-:W-:Y:S05]  /*03d0*/  @!P0 BRA `(.L_x_32) ;  /* 0xfffffffc00b48947 */ /* 0x000fea000383ffff */
[----:B------:R-:W-:Y:S05]  /*03e0*/  EXIT ;  /* 0x000000000000794d */ /* 0x000fea0003800000 */
        .weak           $__internal_2_$__cuda_sm20_div_rn_f64_full
        .type           $__internal_2_$__cuda_sm20_div_rn_f64_full,@function
        .size           $__internal_2_$__cuda_sm20_div_rn_f64_full,(.L_x_186 - $__internal_2_$__cuda_sm20_div_rn_f64_full)
$__internal_2_$__cuda_sm20_div_rn_f64_full:
        /* <DEDUP_REMOVED lines=22> */
[----:B------:R-:W-:Y:S01]  /*0550*/  LOP3.LUT R25, R15, 0x7ff00000, RZ, 0xc0, !PT ;  /* 0x7ff000000f197812 */ /* 0x000fe200078ec0ff */
[----:B------:R-:W-:-:S03]  /*0560*/  IMAD.MOV.U32 R24, RZ, RZ, RZ ;  /* 0x000000ffff187224 */ /* 0x000fc600078e00ff */
[----:B------:R-:W-:-:S04]  /*0570*/  ISETP.GE.U32.AND P1, PT, R26, R25, PT ;  /* 0x000000191a00720c */ /* 0x000fc80003f26070 */
[----:B------:R-:W-:-:S04]  /*0580*/  SEL R25, R27, 0x63400000, !P1 ;  /* 0x634000001b197807 */ /* 0x000fc80004800000 */
[----:B------:R-:W-:-:S04]  /*0590*/  LOP3.LUT R25, R25, 0x80000000, R19, 0xf8, !PT ;  /* 0x8000000019197812 */ /* 0x000fc800078ef813 */
[----:B------:R-:W-:-:S06]  /*05a0*/  LOP3.LUT R25, R25, 0x100000, RZ, 0xfc, !PT ;  /* 0x0010000019197812 */ /* 0x000fcc00078efcff */
[----:B------:R-:W-:-:S10]  /*05b0*/  DFMA R16, R16, 2, -R24 ;  /* 0x400000001010782b */ /* 0x000fd40000000818 */
[----:B------:R-:W-:-:S07]  /*05c0*/  LOP3.LUT R30, R17, 0x7ff00000, RZ, 0xc0, !PT ;  /* 0x7ff00000111e7812 */ /* 0x000fce00078ec0ff */
.L_x_33:
        /* <DEDUP_REMOVED lines=37> */
.L_x_34:
        /* <DEDUP_REMOVED lines=16> */
.L_x_37:
[----:B------:R-:W-:Y:S01]  /*0920*/  LOP3.LUT R25, R15, 0x80000, RZ, 0xfc, !PT ;  /* 0x000800000f197812 */ /* 0x000fe200078efcff */
[----:B------:R-:W-:Y:S01]  /*0930*/  IMAD.MOV.U32 R24, RZ, RZ, R14 ;  /* 0x000000ffff187224 */ /* 0x000fe200078e000e */
[----:B------:R-:W-:Y:S06]  /*0940*/  BRA `(.L_x_35) ;  /* 0x0000000000087947 */ /* 0x000fec0003800000 */
.L_x_36:
[----:B------:R-:W-:Y:S01]  /*0950*/  LOP3.LUT R25, R19, 0x80000, RZ, 0xfc, !PT ;  /* 0x0008000013197812 */ /* 0x000fe200078efcff */
[----:B------:R-:W-:-:S07]  /*0960*/  IMAD.MOV.U32 R24, RZ, RZ, R18 ;  /* 0x000000ffff187224 */ /* 0x000fce00078e0012 */
.L_x_35:
[----:B------:R-:W-:Y:S02]  /*0970*/  IMAD.MOV.U32 R2, RZ, RZ, R20 ;  /* 0x000000ffff027224 */ /* 0x000fe400078e0014 */
[----:B------:R-:W-:-:S04]  /*0980*/  IMAD.MOV.U32 R3, RZ, RZ, 0x0 ;  /* 0x00000000ff037424 */ /* 0x000fc800078e00ff */
[----:B------:R-:W-:Y:S05]  /*0990*/  RET.REL.NODEC R2 `(lik_only_gm_copy) ;  /* 0xfffffff402987950 */ /* 0x000fea0003c3ffff */
.L_x_38:
        /* <DEDUP_REMOVED lines=14> */
.L_x_186:


//--------------------- .text.sm_histogram        --------------------------
	.section	.text.sm_histogram,"ax",@progbits
	.align	128
        .global         sm_histogram
        .type           sm_histogram,@function
        .size           sm_histogram,(.L_x_187 - sm_histogram)
        .other          sm_histogram,@"STO_CUDA_ENTRY STV_DEFAULT"
sm_histogram:
.text.sm_histogram:
[----:B------:R-:W-:Y:S01]  /*0000*/  LDC R1, c[0x0][0x37c] ;  /* 0x0000df00ff017b82 */ /* 0x000fe20000000800 */
[----:B------:R-:W0:Y:S01]  /*0010*/  S2R R0, SR_TID.X ;  /* 0x0000000000007919 */ /* 0x000e220000002100 */
[----:B------:R-:W1:Y:S01]  /*0020*/  LDCU UR4, c[0x0][0x3a0] ;  /* 0x00007400ff0477ac */ /* 0x000e620008000800 */
[----:B------:R-:W-:Y:S01]  /*0030*/  BSSY.RECONVERGENT B0, `(.L_x_39) ;  /* 0x000000f000007945 */ /* 0x000fe20003800200 */
[----:B------:R-:W2:Y:S01]  /*0040*/  S2R R13, SR_CTAID.X ;  /* 0x00000000000d7919 */ /* 0x000ea20000002500 */
[----:B-1----:R-:W-:-:S05]  /*0050*/  IMAD.U32 R19, RZ, RZ, UR4 ;  /* 0x00000004ff137e24 */ /* 0x002fca000f8e00ff */
[----:B0-----:R-:W-:-:S13]  /*0060*/  ISETP.GE.U32.AND P0, PT, R0, R19, PT ;  /* 0x000000130000720c */ /* 0x001fda0003f06070 */
[----:B--2---:R-:W-:Y:S05]  /*0070*/  @P0 BRA `(.L_x_40) ;  /* 0x0000000000280947 */ /* 0x004fea0003800000 */
[----:B------:R-:W0:Y:S01]  /*0080*/  S2R R5, SR_CgaCtaId ;  /* 0x0000000000057919 */ /* 0x000e220000008800 */
[----:B------:R-:W1:Y:S01]  /*0090*/  LDC R6, c[0x0][0x360] ;  /* 0x0000d800ff067b82 */ /* 0x000e620000000800 */
[----:B------:R-:W-:Y:S01]  /*00a0*/  MOV R2, 0x400 ;  /* 0x0000040000027802 */ /* 0x000fe20000000f00 */
[----:B------:R-:W-:-:S03]  /*00b0*/  IMAD.MOV.U32 R3, RZ, RZ, R0 ;  /* 0x000000ffff037224 */ /* 0x000fc600078e0000 */
[----:B0-----:R-:W-:-:S07]  /*00c0*/  LEA R2, R5, R2, 0x18 ;  /* 0x0000000205027211 */ /* 0x001fce00078ec0ff */
.L_x_41:
[----:B------:R-:W-:Y:S02]  /*00d0*/  IMAD R4, R3, 0x4, R2 ;  /* 0x0000000403047824 */ /* 0x000fe400078e0202 */
[----:B-1----:R-:W-:-:S03]  /*00e0*/  IMAD.IADD R3, R6, 0x1, R3 ;  /* 0x0000000106037824 */ /* 0x002fc600078e0203 */
[----:B------:R0:W-:Y:S02]  /*00f0*/  STS [R4], RZ ;  /* 0x000000ff04007388 */ /* 0x0001e40000000800 */
[----:B------:R-:W-:-:S13]  /*0100*/  ISETP.GE.U32.AND P0, PT, R3, R19, PT ;  /* 0x000000130300720c */ /* 0x000fda0003f06070 */
[----:B0-----:R-:W-:Y:S05]  /*0110*/  @!P0 BRA `(.L_x_41) ;  /* 0xfffffffc00ec8947 */ /* 0x001fea000383ffff */
.L_x_40:
[----:B------:R-:W-:Y:S05]  /*0120*/  BSYNC.RECONVERGENT B0 ;  /* 0x0000000000007941 */ /* 0x000fea0003800200 */
.L_x_39:
[----:B------:R-:W0:Y:S01]  /*0130*/  LDCU UR6, c[0x0][0x360] ;  /* 0x00006c00ff0677ac */ /* 0x000e220008000800 */
[----:B------:R-:W-:Y:S06]  /*0140*/  BAR.SYNC.DEFER_BLOCKING 0x0 ;  /* 0x0000000000007b1d */ /* 0x000fec0000010000 */
[----:B------:R-:W1:Y:S01]  /*0150*/  LDCU UR4, c[0x0][0x3a4] ;  /* 0x00007480ff0477ac */ /* 0x000e620008000800 */
[----:B------:R-:W-:Y:S01]  /*0160*/  BSSY.RECONVERGENT B0, `(.L_x_42) ;  /* 0x0000032000007945 */ /* 0x000fe20003800200 */
[----:B------:R-:W2:Y:S01]  /*0170*/  LDCU.64 UR8, c[0x0][0x358] ;  /* 0x00006b00ff0877ac */ /* 0x000ea20008000a00 */
[----:B------:R-:W3:Y:S01]  /*0180*/  LDCU UR12, c[0x0][0x3a0] ;  /* 0x00007400ff0c77ac */ /* 0x000ee20008000800 */
[----:B0-----:R-:W-:Y:S01]  /*0190*/  IMAD R13, R13, UR6, R0 ;  /* 0x000000060d0d7c24 */ /* 0x001fe2000f8e0200 */
[----:B------:R-:W0:Y:S01]  /*01a0*/  LDCU UR7, c[0x0][0x3a4] ;  /* 0x00007480ff0777ac */ /* 0x000e220008000800 */
[----:B------:R-:W4:Y:S03]  /*01b0*/  LDCU.64 UR10, c[0x0][0x390] ;  /* 0x00007200ff0a77ac */ /* 0x000f260008000a00 */
[----:B-1----:R-:W-:-:S13]  /*01c0*/  ISETP.GE.AND P0, PT, R13, UR4, PT ;  /* 0x000000040d007c0c */ /* 0x002fda000bf06270 */
[----:B0-234-:R-:W-:Y:S05]  /*01d0*/  @P0 BRA `(.L_x_43) ;  /* 0x0000000000a80947 */ /* 0x01dfea0003800000 */
[----:B------:R-:W0:Y:S01]  /*01e0*/  LDC.64 R2, c[0x0][0x390] ;  /* 0x0000e400ff027b82 */ /* 0x000e220000000a00 */
[----:B------:R-:W1:Y:S07]  /*01f0*/  I2F.F64.U32 R18, R19 ;  /* 0x0000001300127312 */ /* 0x000e6e0000201800 */
[----:B------:R-:W0:Y:S08]  /*0200*/  LDC.64 R6, c[0x0][0x398] ;  /* 0x0000e600ff067b82 */ /* 0x000e300000000a00 */
[----:B------:R-:W2:Y:S01]  /*0210*/  LDC R12, c[0x0][0x370] ;  /* 0x0000dc00ff0c7b82 */ /* 0x000ea20000000800 */
[----:B-1----:R-:W-:Y:S01]  /*0220*/  FSETP.GEU.AND P1, PT, |R19|, 6.5827683646048100446e-37, PT ;  /* 0x036000001300780b */ /* 0x002fe20003f2e200 */
[----:B0-----:R-:W-:Y:S01]  /*0230*/  DADD R6, R6, -R2 ;  /* 0x0000000006067229 */ /* 0x001fe20000000802 */
[----:B------:R-:W-:-:S05]  /*0240*/  IMAD.MOV.U32 R2, RZ, RZ, 0x1 ;  /* 0x00000001ff027424 */ /* 0x000fca00078e00ff */
[----:B------:R-:W0:Y:S01]  /*0250*/  MUFU.RCP64H R3, R7 ;  /* 0x0000000700037308 */ /* 0x000e220000001800 */
[----:B--2---:R-:W-:Y:S01]  /*0260*/  IMAD R12, R12, UR6, RZ ;  /* 0x000000060c0c7c24 */ /* 0x004fe2000f8e02ff */
[----:B0-----:R-:W-:-:S08]  /*0270*/  DFMA R4, -R6, R2, 1 ;  /* 0x3ff000000604742b */ /* 0x001fd00000000102 */
[----:B------:R-:W-:-:S08]  /*0280*/  DFMA R4, R4, R4, R4 ;  /* 0x000000040404722b */ /* 0x000fd00000000004 */
[----:B------:R-:W-:-:S08]  /*0290*/  DFMA R4, R2, R4, R2 ;  /* 0x000000040204722b */ /* 0x000fd00000000002 */
[----:B------:R-:W-:-:S08]  /*02a0*/  DFMA R2, -R6, R4, 1 ;  /* 0x3ff000000602742b */ /* 0x000fd00000000104 */
[----:B------:R-:W-:-:S08]  /*02b0*/  DFMA R2, R4, R2, R4 ;  /* 0x000000020402722b */ /* 0x000fd00000000004 */
[----:B------:R-:W-:-:S08]  /*02c0*/  DMUL R4, R18, R2 ;  /* 0x0000000212047228 */ /* 0x000fd00000000000 */
[----:B------:R-:W-:-:S08]  /*02d0*/  DFMA R8, -R6, R4, R18 ;  /* 0x000000040608722b */ /* 0x000fd00000000112 */
[----:B------:R-:W-:Y:S01]  /*02e0*/  DFMA R2, R2, R8, R4 ;  /* 0x000000080202722b */ /* 0x000fe20000000004 */
[----:B------:R-:W0:Y:S09]  /*02f0*/  LDC.64 R4, c[0x0][0x380] ;  /* 0x0000e000ff047b82 */ /* 0x000e320000000a00 */
[----:B------:R-:W-:-:S05]  /*0300*/  FFMA R8, RZ, R7, R3 ;  /* 0x00000007ff087223 */ /* 0x000fca0000000003 */
[----:B------:R-:W-:-:S13]  /*0310*/  FSETP.GT.AND P0, PT, |R8|, 1.469367938527859385e-39, PT ;  /* 0x001000000800780b */ /* 0x000fda0003f04200 */
[----:B------:R-:W-:Y:S05]  /*0320*/  @P0 BRA P1, `(.L_x_44) ;  /* 0x0000000000080947 */ /* 0x000fea0000800000 */
[----:B------:R-:W-:-:S07]  /*0330*/  MOV R14, 0x350 ;  /* 0x00000350000e7802 */ /* 0x000fce0000000f00 */
[----:B0-----:R-:W-:Y:S05]  /*0340*/  CALL.REL.NOINC `($__internal_3_$__cuda_sm20_div_rn_f64_full) ;  /* 0x00000000008c7944 */ /* 0x001fea0003c00000 */
.L_x_44:
[----:B0-----:R-:W-:-:S06]  /*0350*/  IMAD.WIDE R6, R13, 0x8, R4 ;  /* 0x000000080d067825 */ /* 0x001fcc00078e0204 */
[----:B------:R-:W2:Y:S01]  /*0360*/  LDG.E.64 R6, desc[UR8][R6.64] ;  /* 0x0000000806067981 */ /* 0x000ea2000c1e1b00 */
[----:B------:R-:W-:Y:S01]  /*0370*/  IMAD.U32 R19, RZ, RZ, UR12 ;  /* 0x0000000cff137e24 */ /* 0x000fe2000f8e00ff */
[----:B------:R-:W-:Y:S01]  /*0380*/  BSSY.RECONVERGENT B1, `(.L_x_45) ;  /* 0x000000e000017945 */ /* 0x000fe20003800200 */
[----:B------:R-:W-:-:S05]  /*0390*/  IMAD.IADD R13, R12, 0x1, R13 ;  /* 0x000000010c0d7824 */ /* 0x000fca00078e020d */
[----:B------:R-:W-:Y:S01]  /*03a0*/  ISETP.GE.AND P1, PT, R13, UR7, PT ;  /* 0x000000070d007c0c */ /* 0x000fe2000bf26270 */
[----:B--2---:R-:W-:-:S08]  /*03b0*/  DADD R8, R6, -UR10 ;  /* 0x8000000a06087e29 */ /* 0x004fd00008000000 */
[----:B------:R-:W-:-:S10]  /*03c0*/  DMUL R8, R2, R8 ;  /* 0x0000000802087228 */ /* 0x000fd40000000000 */
[----:B------:R-:W0:Y:S02]  /*03d0*/  F2I.F64.FLOOR R8, R8 ;  /* 0x0000000800087311 */ /* 0x000e240000305100 */
[----:B0-----:R-:W-:-:S04]  /*03e0*/  ISETP.GE.U32.AND P0, PT, R8, R19, PT ;  /* 0x000000130800720c */ /* 0x001fc80003f06070 */
[----:B------:R-:W-:-:S13]  /*03f0*/  ISETP.LT.OR P0, PT, R8, RZ, P0 ;  /* 0x000000ff0800720c */ /* 0x000fda0000701670 */
[----:B------:R-:W-:Y:S05]  /*0400*/  @P0 BRA `(.L_x_46) ;  /* 0x0000000000140947 */ /* 0x000fea0003800000 */
[----:B------:R-:W0:Y:S01]  /*0410*/  S2UR UR5, SR_CgaCtaId ;  /* 0x00000000000579c3 */ /* 0x000e220000008800 */
[----:B------:R-:W-:Y:S02]  /*0420*/  UMOV UR4, 0x400 ;  /* 0x0000040000047882 */ /* 0x000fe40000000000 */
[----:B0-----:R-:W-:-:S06]  /*0430*/  ULEA UR4, UR5, UR4, 0x18 ;  /* 0x0000000405047291 */ /* 0x001fcc000f8ec0ff */
[----:B------:R-:W-:-:S05]  /*0440*/  LEA R6, R8, UR4, 0x2 ;  /* 0x0000000408067c11 */ /* 0x000fca000f8e10ff */
[----:B------:R0:W-:Y:S02]  /*0450*/  ATOMS.POPC.INC.32 RZ, [R6+URZ] ;  /* 0x0000000006ff7f8c */ /* 0x0001e4000d8000ff */
.L_x_46:
[----:B------:R-:W-:Y:S05]  /*0460*/  BSYNC.RECONVERGENT B1 ;  /* 0x0000000000017941 */ /* 0x000fea0003800200 */
.L_x_45:
[----:B------:R-:W-:Y:S05]  /*0470*/  @!P1 BRA `(.L_x_44) ;  /* 0xfffffffc00b49947 */ /* 0x000fea000383ffff */
.L_x_43:
[----:B------:R-:W-:Y:S05]  /*0480*/  BSYNC.RECONVERGENT B0 ;  /* 0x0000000000007941 */ /* 0x000fea0003800200 */
.L_x_42:
[----:B------:R-:W-:Y:S01]  /*0490*/  BAR.SYNC.DEFER_BLOCKING 0x0 ;  /* 0x0000000000007b1d */ /* 0x000fe20000010000 */
[----:B------:R-:W-:-:S13]  /*04a0*/  ISETP.GE.U32.AND P0, PT, R0, R19, PT ;  /* 0x000000130000720c */ /* 0x000fda0003f06070 */
[----:B------:R-:W-:Y:S05]  /*04b0*/  @P0 EXIT ;  /* 0x000000000000094d */ /* 0x000fea0003800000 */
[----:B------:R-:W1:Y:S01]  /*04c0*/  S2UR UR5, SR_CgaCtaId ;  /* 0x00000000000579c3 */ /* 0x000e620000008800 */
[----:B------:R-:W-:-:S07]  /*04d0*/  UMOV UR4, 0x400 ;  /* 0x0000040000047882 */ /* 0x000fce0000000000 */
[----:B------:R-:W2:Y:S01]  /*04e0*/  LDC.64 R4, c[0x0][0x388] ;  /* 0x0000e200ff047b82 */ /* 0x000ea20000000a00 */
[----:B-1----:R-:W-:-:S12]  /*04f0*/  ULEA UR4, UR5, UR4, 0x18 ;  /* 0x0000000405047291 */ /* 0x002fd8000f8ec0ff */
.L_x_47:
[C---:B0-----:R-:W-:Y:S01]  /*0500*/  LEA R6, R0.reuse, UR4, 0x2 ;  /* 0x0000000400067c11 */ /* 0x041fe2000f8e10ff */
[----:B-12---:R-:W-:-:S04]  /*0510*/  IMAD.WIDE R2, R0, 0x4, R4 ;  /* 0x0000000400027825 */ /* 0x006fc800078e0204 */
[----:B------:R-:W0:Y:S01]  /*0520*/  LDS R7, [R6] ;  /* 0x0000000006077984 */ /* 0x000e220000000800 */
[----:B------:R-:W-:-:S05]  /*0530*/  VIADD R0, R0, UR6 ;  /* 0x0000000600007c36 */ /* 0x000fca0008000000 */
[----:B------:R-:W-:Y:S01]  /*0540*/  ISETP.GE.U32.AND P0, PT, R0, R19, PT ;  /* 0x000000130000720c */ /* 0x000fe20003f06070 */
[----:B0-----:R1:W-:-:S12]  /*0550*/  REDG.E.ADD.STRONG.GPU desc[UR8][R2.64], R7 ;  /* 0x000000070200798e */ /* 0x0013d8000c12e108 */
[----:B------:R-:W-:Y:S05]  /*0560*/  @!P0 BRA `(.L_x_47) ;  /* 0xfffffffc00e48947 */ /* 0x000fea000383ffff */
[----:B------:R-:W-:Y:S05]  /*0570*/  EXIT ;  /* 0x000000000000794d */ /* 0x000fea0003800000 */
        .weak           $__internal_3_$__cuda_sm20_div_rn_f64_full
        .type           $__internal_3_$__cuda_sm20_div_rn_f64_full,@function
        .size           $__internal_3_$__cuda_sm20_div_rn_f64_full,(.L_x_187 - $__internal_3_$__cuda_sm20_div_rn_f64_full)
$__internal_3_$__cuda_sm20_div_rn_f64_full:
[C---:B------:R-:W-:Y:S01]  /*0580*/  FSETP.GEU.AND P0, PT, |R7|.reuse, 1.469367938527859385e-39, PT ;  /* 0x001000000700780b */ /* 0x040fe20003f0e200 */
[--C-:B------:R-:W-:Y:S01]  /*0590*/  IMAD.MOV.U32 R8, RZ, RZ, R6.reuse ;  /* 0x000000ffff087224 */ /* 0x100fe200078e0006 */
[C---:B------:R-:W-:Y:S01]  /*05a0*/  LOP3.LUT R10, R7.reuse, 0x800fffff, RZ, 0xc0, !PT ;  /* 0x800fffff070a7812 */ /* 0x040fe200078ec0ff */
[----:B------:R-:W-:Y:S01]  /*05b0*/  IMAD.MOV.U32 R9, RZ, RZ, R7 ;  /* 0x000000ffff097224 */ /* 0x000fe200078e0007 */
[----:B------:R-:W-:Y:S01]  /*05c0*/  LOP3.LUT R21, R7, 0x7ff00000, RZ, 0xc0, !PT ;  /* 0x7ff0000007157812 */ /* 0x000fe200078ec0ff */
[----:B------:R-:W-:Y:S01]  /*05d0*/  IMAD.MOV.U32 R16, RZ, RZ, 0x1 ;  /* 0x00000001ff107424 */ /* 0x000fe200078e00ff */
[----:B------:R-:W-:Y:S01]  /*05e0*/  LOP3.LUT R11, R10, 0x3ff00000, RZ, 0xfc, !PT ;  /* 0x3ff000000a0b7812 */ /* 0x000fe200078efcff */
[----:B------:R-:W-:Y:S02]  /*05f0*/  IMAD.MOV.U32 R10, RZ, RZ, R6 ;  /* 0x000000ffff0a7224 */ /* 0x000fe400078e0006 */
[----:B------:R-:W-:Y:S02]  /*0600*/  IMAD.MOV.U32 R7, RZ, RZ, R19 ;  /* 0x000000ffff077224 */ /* 0x000fe400078e0013 */
[----:B------:R-:W-:-:S02]  /*0610*/  IMAD.MOV.U32 R15, RZ, RZ, 0x1ca00000 ;  /* 0x1ca00000ff0f7424 */ /* 0x000fc400078e00ff */
[----:B------:R-:W-:Y:S01]  /*0620*/  @!P0 DMUL R10, R8, 8.98846567431157953865e+307 ;  /* 0x7fe00000080a8828 */ /* 0x000fe20000000000 */
[----:B------:R-:W-:Y:S01]  /*0630*/  LOP3.LUT R20, R7, 0x7ff00000, RZ, 0xc0, !PT ;  /* 0x7ff0000007147812 */ /* 0x000fe200078ec0ff */
[----:B------:R-:W-:-:S03]  /*0640*/  IMAD.MOV.U32 R6, RZ, RZ, R18 ;  /* 0x000000ffff067224 */ /* 0x000fc600078e0012 */
[----:B------:R-:W-:Y:S01]  /*0650*/  ISETP.GE.U32.AND P1, PT, R20, R21, PT ;  /* 0x000000151400720c */ /* 0x000fe20003f26070 */
[----:B------:R-:W0:Y:S01]  /*0660*/  MUFU.RCP64H R17, R11 ;  /* 0x0000000b00117308 */ /* 0x000e220000001800 */
[----:B------:R-:W-:Y:S01]  /*0670*/  IMAD.MOV.U32 R24, RZ, RZ, R20 ;  /* 0x000000ffff187224 */ /* 0x000fe200078e0014 */
        /* <DEDUP_REMOVED lines=18> */
.L_x_48:
[----:B------:R-:W-:Y:S01]  /*07a0*/  VIADD R25, R24, 0xffffffff ;  /* 0xffffffff18197836 */ /* 0x000fe20000000000 */
[----:B------:R-:W-:Y:S01]  /*07b0*/  @!P0 LOP3.LUT R21, R11, 0x7ff00000, RZ, 0xc0, !PT ;  /* 0x7ff000000b158812 */ /* 0x000fe200078ec0ff */
[----:B------:R-:W-:-:S03]  /*07c0*/  DMUL R18, R16, R2 ;  /* 0x0000000210127228 */ /* 0x000fc60000000000 */
[----:B------:R-:W-:Y:S01]  /*07d0*/  ISETP.GT.U32.AND P0, PT, R25, 0x7feffffe, PT ;  /* 0x7feffffe1900780c */ /* 0x000fe20003f04070 */
[----:B------:R-:W-:-:S04]  /*07e0*/  VIADD R25, R21, 0xffffffff ;  /* 0xffffffff15197836 */ /* 0x000fc80000000000 */
[----:B------:R-:W-:Y:S01]  /*07f0*/  DFMA R22, R18, -R10, R2 ;  /* 0x8000000a1216722b */ /* 0x000fe20000000002 */
[----:B------:R-:W-:-:S07]  /*0800*/  ISETP.GT.U32.OR P0, PT, R25, 0x7feffffe, P0 ;  /* 0x7feffffe1900780c */ /* 0x000fce0000704470 */
[----:B------:R-:W-:-:S06]  /*0810*/  DFMA R16, R16, R22, R18 ;  /* 0x000000161010722b */ /* 0x000fcc0000000012 */
[----:B------:R-:W-:Y:S05]  /*0820*/  @P0 BRA `(.L_x_49) ;  /* 0x00000000006c0947 */ /* 0x000fea0003800000 */
[----:B------:R-:W-:-:S04]  /*0830*/  LOP3.LUT R7, R9, 0x7ff00000, RZ, 0xc0, !PT ;  /* 0x7ff0000009077812 */ /* 0x000fc800078ec0ff */
[CC--:B------:R-:W-:Y:S02]  /*0840*/  VIADDMNMX R6, R20.reuse, -R7.reuse, 0xb9600000, !PT ;  /* 0xb960000014067446 */ /* 0x0c0fe40007800907 */
[----:B------:R-:W-:Y:S01]  /*0850*/  ISETP.GE.U32.AND P0, PT, R20, R7, PT ;  /* 0x000000071400720c */ /* 0x000fe20003f06070 */
[----:B------:R-:W-:Y:S01]  /*0860*/  IMAD.MOV.U32 R20, RZ, RZ, RZ ;  /* 0x000000ffff147224 */ /* 0x000fe200078e00ff */
        /* <DEDUP_REMOVED lines=13> */
[----:B------:R-:W-:Y:S02]  /*0940*/  IMAD.MOV R3, RZ, RZ, -R6 ;  /* 0x000000ffff037224 */ /* 0x000fe400078e0a06 */
[----:B------:R-:W-:-:S06]  /*0950*/  IMAD.MOV.U32 R2, RZ, RZ, RZ ;  /* 0x000000ffff027224 */ /* 0x000fcc00078e00ff */
[----:B------:R-:W-:Y:S02]  /*0960*/  DFMA R2, R18, -R2, R16 ;  /* 0x800000021202722b */ /* 0x000fe40000000010 */
[----:B------:R-:W-:-:S04]  /*0970*/  DMUL.RP R16, R16, R20 ;  /* 0x0000001410107228 */ /* 0x000fc80000008000 */
[----:B------:R-:W-:-:S04]  /*0980*/  IADD3 R2, PT, PT, -R6, -0x43300000, RZ ;  /* 0xbcd0000006027810 */ /* 0x000fc80007ffe1ff */
[----:B------:R-:W-:Y:S02]  /*0990*/  FSETP.NEU.AND P0, PT, |R3|, R2, PT ;  /* 0x000000020300720b */ /* 0x000fe40003f0d200 */
[----:B------:R-:W-:Y:S02]  /*09a0*/  LOP3.LUT R9, R17, R9, RZ, 0x3c, !PT ;  /* 0x0000000911097212 */ /* 0x000fe400078e3cff */
[----:B------:R-:W-:Y:S02]  /*09b0*/  FSEL R18, R16, R18, !P0 ;  /* 0x0000001210127208 */ /* 0x000fe40004000000 */
[----:B------:R-:W-:Y:S01]  /*09c0*/  FSEL R19, R9, R19, !P0 ;  /* 0x0000001309137208 */ /* 0x000fe20004000000 */
[----:B------:R-:W-:Y:S06]  /*09d0*/  BRA `(.L_x_50) ;  /* 0x0000000000547947 */ /* 0x000fec0003800000 */
.L_x_49:
        /* <DEDUP_REMOVED lines=16> */
.L_x_52:
[----:B------:R-:W-:Y:S01]  /*0ae0*/  LOP3.LUT R19, R9, 0x80000, RZ, 0xfc, !PT ;  /* 0x0008000009137812 */ /* 0x000fe200078efcff */
[----:B------:R-:W-:Y:S01]  /*0af0*/  IMAD.MOV.U32 R18, RZ, RZ, R8 ;  /* 0x000000ffff127224 */ /* 0x000fe200078e0008 */
[----:B------:R-:W-:Y:S06]  /*0b00*/  BRA `(.L_x_50) ;  /* 0x0000000000087947 */ /* 0x000fec0003800000 */
.L_x_51:
[----:B------:R-:W-:Y:S01]  /*0b10*/  LOP3.LUT R19, R7, 0x80000, RZ, 0xfc, !PT ;  /* 0x0008000007137812 */ /* 0x000fe200078efcff */
[----:B------:R-:W-:-:S07]  /*0b20*/  IMAD.MOV.U32 R18, RZ, RZ, R6 ;  /* 0x000000ffff127224 */ /* 0x000fce00078e0006 */
.L_x_50:
[----:B------:R-:W-:Y:S02]  /*0b30*/  IMAD.MOV.U32 R15, RZ, RZ, 0x0 ;  /* 0x00000000ff0f7424 */ /* 0x000fe400078e00ff */
[----:B------:R-:W-:Y:S02]  /*0b40*/  IMAD.MOV.U32 R2, RZ, RZ, R18 ;  /* 0x000000ffff027224 */ /* 0x000fe400078e0012 */
[----:B------:R-:W-:Y:S01]  /*0b50*/  IMAD.MOV.U32 R3, RZ, RZ, R19 ;  /* 0x000000ffff037224 */ /* 0x000fe200078e0013 */
[----:B------:R-:W-:Y:S06]  /*0b60*/  RET.REL.NODEC R14 `(sm_histogram) ;  /* 0xfffffff40e247950 */ /* 0x000fec0003c3ffff */
.L_x_53:
        /* <DEDUP_REMOVED lines=9> */
.L_x_187:


//--------------------- .text.hybrid_histogram    --------------------------
	.section	.text.hybrid_histogram,"ax",@progbits
	.align	128
        .global         hybrid_histogram
        .type           hybrid_histogram,@function
        .size           hybrid_histogram,(.L_x_188 - hybrid_histogram)
        .other          hybrid_histogram,@"STO_CUDA_ENTRY STV_DEFAULT"
hybrid_histogram:
.text.hybrid_histogram:
[----:B------:R-:W-:Y:S01]  /*0000*/  LDC R1, c[0x0][0x37c] ;  /* 0x0000df00ff017b82 */ /* 0x000fe20000000800 */
[----:B------:R-:W0:Y:S01]  /*0010*/  S2R R27, SR_TID.X ;  /* 0x00000000001b7919 */ /* 0x000e220000002100 */
[----:B------:R-:W0:Y:S06]  /*0020*/  LDCU UR7, c[0x0][0x3a8] ;  /* 0x00007500ff0777ac */ /* 0x000e2c0008000800 */
[----:B------:R-:W1:Y:S01]  /*0030*/  LDC.64 R14, c[0x0][0x3a0] ;  /* 0x0000e800ff0e7b82 */ /* 0x000e620000000a00 */
[----:B------:R-:W-:Y:S01]  /*0040*/  BSSY.RECONVERGENT B0, `(.L_x_54) ;  /* 0x000000e000007945 */ /* 0x000fe20003800200 */
[----:B------:R-:W2:Y:S01]  /*0050*/  S2R R6, SR_CTAID.X ;  /* 0x0000000000067919 */ /* 0x000ea20000002500 */
[----:B0-----:R-:W-:-:S13]  /*0060*/  ISETP.GE.AND P0, PT, R27, UR7, PT ;  /* 0x000000071b007c0c */ /* 0x001fda000bf06270 */
[----:B--2---:R-:W-:Y:S05]  /*0070*/  @P0 BRA `(.L_x_55) ;  /* 0x0000000000280947 */ /* 0x004fea0003800000 */
[----:B------:R-:W0:Y:S01]  /*0080*/  S2R R5, SR_CgaCtaId ;  /* 0x0000000000057919 */ /* 0x000e220000008800 */
[----:B------:R-:W2:Y:S01]  /*0090*/  LDC R4, c[0x0][0x360] ;  /* 0x0000d800ff047b82 */ /* 0x000ea20000000800 */
[----:B------:R-:W-:Y:S01]  /*00a0*/  MOV R0, 0x400 ;  /* 0x0000040000007802 */ /* 0x000fe20000000f00 */
[----:B------:R-:W-:-:S03]  /*00b0*/  IMAD.MOV.U32 R3, RZ, RZ, R27 ;  /* 0x000000ffff037224 */ /* 0x000fc600078e001b */
[----:B0-----:R-:W-:-:S07]  /*00c0*/  LEA R0, R5, R0, 0x18 ;  /* 0x0000000005007211 */ /* 0x001fce00078ec0ff */
.L_x_56:
[----:B------:R-:W-:Y:S02]  /*00d0*/  IMAD R2, R3, 0x4, R0 ;  /* 0x0000000403027824 */ /* 0x000fe400078e0200 */
[----:B--2---:R-:W-:-:S03]  /*00e0*/  IMAD.IADD R3, R4, 0x1, R3 ;  /* 0x0000000104037824 */ /* 0x004fc600078e0203 */
[----:B------:R0:W-:Y:S02]  /*00f0*/  STS [R2], RZ ;  /* 0x000000ff02007388 */ /* 0x0001e40000000800 */
[----:B------:R-:W-:-:S13]  /*0100*/  ISETP.GE.AND P0, PT, R3, UR7, PT ;  /* 0x0000000703007c0c */ /* 0x000fda000bf06270 */
[----:B0-----:R-:W-:Y:S05]  /*0110*/  @!P0 BRA `(.L_x_56) ;  /* 0xfffffffc00ec8947 */ /* 0x001fea000383ffff */
.L_x_55:
[----:B------:R-:W-:Y:S05]  /*0120*/  BSYNC.RECONVERGENT B0 ;  /* 0x0000000000007941 */ /* 0x000fea0003800200 */
.L_x_54:
[----:B------:R-:W0:Y:S01]  /*0130*/  LDCU UR6, c[0x0][0x360] ;  /* 0x00006c00ff0677ac */ /* 0x000e220008000800 */
[----:B------:R-:W-:Y:S01]  /*0140*/  BAR.SYNC.DEFER_BLOCKING 0x0 ;  /* 0x0000000000007b1d */ /* 0x000fe20000010000 */
[----:B------:R-:W-:-:S05]  /*0150*/  ULEA.HI UR4, UR7, UR7, URZ, 0x1 ;  /* 0x0000000707047291 */ /* 0x000fca000f8f08ff */
[----:B------:R-:W2:Y:S01]  /*0160*/  LDCU.64 UR8, c[0x0][0x358] ;  /* 0x00006b00ff0877ac */ /* 0x000ea20008000a00 */
[----:B------:R-:W-:Y:S01]  /*0170*/  BSSY.RECONVERGENT B0, `(.L_x_57) ;  /* 0x000003d000007945 */ /* 0x000fe20003800200 */
[----:B------:R-:W-:Y:S01]  /*0180*/  USHF.R.S32.HI UR4, URZ, 0x1, UR4 ;  /* 0x00000001ff047899 */ /* 0x000fe20008011404 */
[----:B------:R-:W3:Y:S05]  /*0190*/  LDCU.64 UR10, c[0x0][0x390] ;  /* 0x00007200ff0a77ac */ /* 0x000eea0008000a00 */
[----:B------:R-:W-:Y:S01]  /*01a0*/  IMAD R3, RZ, RZ, -UR4 ;  /* 0x80000004ff037e24 */ /* 0x000fe2000f8e02ff */
[----:B------:R-:W4:Y:S01]  /*01b0*/  LDCU UR12, c[0x0][0x3a0] ;  /* 0x00007400ff0c77ac */ /* 0x000f220008000800 */
[----:B0-----:R-:W-:Y:S01]  /*01c0*/  IMAD R25, R6, UR6, R27 ;  /* 0x0000000606197c24 */ /* 0x001fe2000f8e021b */
[----:B------:R-:W0:Y:S02]  /*01d0*/  LDCU UR13, c[0x0][0x3a4] ;  /* 0x00007480ff0d77ac */ /* 0x000e240008000800 */
[----:B-1----:R-:W-:-:S02]  /*01e0*/  LEA.HI R26, R14, R3, RZ, 0x1f ;  /* 0x000000030e1a7211 */ /* 0x002fc400078ff8ff */
[----:B------:R-:W-:-:S13]  /*01f0*/  ISETP.GE.AND P0, PT, R25, R15, PT ;  /* 0x0000000f1900720c */ /* 0x000fda0003f06270 */
[----:B--234-:R-:W-:Y:S05]  /*0200*/  @P0 BRA `(.L_x_58) ;  /* 0x0000000000cc0947 */ /* 0x01cfea0003800000 */
[----:B------:R-:W1:Y:S01]  /*0210*/  LDC.64 R2, c[0x0][0x390] ;  /* 0x0000e400ff027b82 */ /* 0x000e620000000a00 */
[----:B------:R-:W2:Y:S01]  /*0220*/  I2F.F64.U32 R14, R14 ;  /* 0x0000000e000e7312 */ /* 0x000ea20000201800 */
[----:B------:R-:W-:-:S06]  /*0230*/  VIADD R24, R26, UR7 ;  /* 0x000000071a187c36 */ /* 0x000fcc0008000000 */
[----:B------:R-:W1:Y:S08]  /*0240*/  LDC.64 R12, c[0x0][0x398] ;  /* 0x0000e600ff0c7b82 */ /* 0x000e700000000a00 */
[----:B------:R-:W3:Y:S01]  /*0250*/  LDC R10, c[0x0][0x370] ;  /* 0x0000dc00ff0a7b82 */ /* 0x000ee20000000800 */
[----:B--2---:R-:W-:-:S07]  /*0260*/  FSETP.GEU.AND P1, PT, |R15|, 6.5827683646048100446e-37, PT ;  /* 0x036000000f00780b */ /* 0x004fce0003f2e200 */
[----:B------:R-:W2:Y:S01]  /*0270*/  LDC.64 R8, c[0x0][0x388] ;  /* 0x0000e200ff087b82 */ /* 0x000ea20000000a00 */
[----:B-1----:R-:W-:Y:S01]  /*0280*/  DADD R12, R12, -R2 ;  /* 0x000000000c0c7229 */ /* 0x002fe20000000802 */
[----:B------:R-:W-:-:S05]  /*0290*/  IMAD.MOV.U32 R2, RZ, RZ, 0x1 ;  /* 0x00000001ff027424 */ /* 0x000fca00078e00ff */
[----:B------:R-:W1:Y:S02]  /*02a0*/  MUFU.RCP64H R3, R13 ;  /* 0x0000000d00037308 */ /* 0x000e640000001800 */
[----:B-1----:R-:W-:-:S08]  /*02b0*/  DFMA R4, -R12, R2, 1 ;  /* 0x3ff000000c04742b */ /* 0x002fd00000000102 */
[----:B------:R-:W-:-:S08]  /*02c0*/  DFMA R4, R4, R4, R4 ;  /* 0x000000040404722b */ /* 0x000fd00000000004 */
[----:B------:R-:W-:-:S08]  /*02d0*/  DFMA R4, R2, R4, R2 ;  /* 0x000000040204722b */ /* 0x000fd00000000002 */
[----:B------:R-:W-:-:S08]  /*02e0*/  DFMA R2, -R12, R4, 1 ;  /* 0x3ff000000c02742b */ /* 0x000fd00000000104 */
[----:B------:R-:W-:-:S08]  /*02f0*/  DFMA R2, R4, R2, R4 ;  /* 0x000000020402722b */ /* 0x000fd00000000004 */
[----:B------:R-:W-:-:S08]  /*0300*/  DMUL R4, R14, R2 ;  /* 0x000000020e047228 */ /* 0x000fd00000000000 */
[----:B------:R-:W-:-:S08]  /*0310*/  DFMA R6, -R12, R4, R14 ;  /* 0x000000040c06722b */ /* 0x000fd0000000010e */
[----:B------:R-:W-:Y:S02]  /*0320*/  DFMA R2, R2, R6, R4 ;  /* 0x000000060202722b */ /* 0x000fe40000000004 */
[----:B------:R-:W1:Y:S01]  /*0330*/  LDC.64 R6, c[0x0][0x380] ;  /* 0x0000e000ff067b82 */ /* 0x000e620000000a00 */
[----:B---3--:R-:W-:-:S07]  /*0340*/  IMAD R5, R10, UR6, RZ ;  /* 0x000000060a057c24 */ /* 0x008fce000f8e02ff */
[----:B------:R-:W-:-:S05]  /*0350*/  FFMA R0, RZ, R13, R3 ;  /* 0x0000000dff007223 */ /* 0x000fca0000000003 */
[----:B------:R-:W-:-:S13]  /*0360*/  FSETP.GT.AND P0, PT, |R0|, 1.469367938527859385e-39, PT ;  /* 0x001000000000780b */ /* 0x000fda0003f04200 */
[----:B--2---:R-:W-:Y:S05]  /*0370*/  @P0 BRA P1, `(.L_x_59) ;  /* 0x0000000000080947 */ /* 0x004fea0000800000 */
[----:B------:R-:W-:-:S07]  /*0380*/  MOV R28, 0x3a0 ;  /* 0x000003a0001c7802 */ /* 0x000fce0000000f00 */
[----:B01----:R-:W-:Y:S05]  /*0390*/  CALL.REL.NOINC `($__internal_4_$__cuda_sm20_div_rn_f64_full) ;  /* 0x0000000000b07944 */ /* 0x003fea0003c00000 */
.L_x_59:
[----:B-12---:R-:W-:-:S06]  /*03a0*/  IMAD.WIDE R10, R25, 0x8, R6 ;  /* 0x00000008190a7825 */ /* 0x006fcc00078e0206 */
[----:B------:R-:W2:Y:S01]  /*03b0*/  LDG.E.64 R10, desc[UR8][R10.64] ;  /* 0x000000080a0a7981 */ /* 0x000ea2000c1e1b00 */
[----:B------:R-:W-:Y:S01]  /*03c0*/  BSSY.RECONVERGENT B1, `(.L_x_60) ;  /* 0x0000014000017945 */ /* 0x000fe20003800200 */
[----:B--2---:R-:W-:-:S08]  /*03d0*/  DADD R12, R10, -UR10 ;  /* 0x8000000a0a0c7e29 */ /* 0x004fd00008000000 */
[----:B------:R-:W-:-:S10]  /*03e0*/  DMUL R12, R2, R12 ;  /* 0x0000000c020c7228 */ /* 0x000fd40000000000 */
[----:B------:R-:W1:Y:S02]  /*03f0*/  F2I.F64.FLOOR R13, R12 ;  /* 0x0000000c000d7311 */ /* 0x000e640000305100 */
[----:B-1----:R-:W-:-:S04]  /*0400*/  ISETP.GE.U32.AND P0, PT, R13, UR12, PT ;  /* 0x0000000c0d007c0c */ /* 0x002fc8000bf06070 */
[----:B------:R-:W-:-:S13]  /*0410*/  ISETP.LT.OR P0, PT, R13, RZ, P0 ;  /* 0x000000ff0d00720c */ /* 0x000fda0000701670 */
[----:B------:R-:W-:Y:S05]  /*0420*/  @P0 BRA `(.L_x_61) ;  /* 0x0000000000340947 */ /* 0x000fea0003800000 */
[----:B------:R-:W-:-:S04]  /*0430*/  ISETP.GE.AND P0, PT, R13, R24, PT ;  /* 0x000000180d00720c */ /* 0x000fc80003f06270 */
[----:B------:R-:W-:-:S13]  /*0440*/  ISETP.LT.OR P0, PT, R13, R26, P0 ;  /* 0x0000001a0d00720c */ /* 0x000fda0000701670 */
[----:B------:R-:W-:Y:S05]  /*0450*/  @P0 BRA `(.L_x_62) ;  /* 0x00000000001c0947 */ /* 0x000fea0003800000 */
[----:B------:R-:W1:Y:S01]  /*0460*/  S2UR UR5, SR_CgaCtaId ;  /* 0x00000000000579c3 */ /* 0x000e620000008800 */
[----:B------:R-:W-:Y:S01]  /*0470*/  UMOV UR4, 0x400 ;  /* 0x0000040000047882 */ /* 0x000fe20000000000 */
[----:B------:R-:W-:Y:S01]  /*0480*/  IMAD.IADD R0, R13, 0x1, -R26 ;  /* 0x000000010d007824 */ /* 0x000fe200078e0a1a */
[----:B-1----:R-:W-:-:S06]  /*0490*/  ULEA UR4, UR5, UR4, 0x18 ;  /* 0x0000000405047291 */ /* 0x002fcc000f8ec0ff */
[----:B------:R-:W-:-:S05]  /*04a0*/  LEA R0, R0, UR4, 0x2 ;  /* 0x0000000400007c11 */ /* 0x000fca000f8e10ff */
[----:B------:R1:W-:Y:S01]  /*04b0*/  ATOMS.POPC.INC.32 RZ, [R0+URZ] ;  /* 0x0000000000ff7f8c */ /* 0x0003e2000d8000ff */
[----:B------:R-:W-:Y:S05]  /*04c0*/  BRA `(.L_x_61) ;  /* 0x00000000000c7947 */ /* 0x000fea0003800000 */
.L_x_62:
[----:B------:R-:W-:-:S04]  /*04d0*/  IMAD.WIDE.U32 R10, R13, 0x4, R8 ;  /* 0x000000040d0a7825 */ /* 0x000fc800078e0008 */
[----:B------:R-:W-:-:S05]  /*04e0*/  IMAD.MOV.U32 R13, RZ, RZ, 0x1 ;  /* 0x00000001ff0d7424 */ /* 0x000fca00078e00ff */
[----:B------:R2:W-:Y:S02]  /*04f0*/  REDG.E.ADD.STRONG.GPU desc[UR8][R10.64], R13 ;  /* 0x0000000d0a00798e */ /* 0x0005e4000c12e108 */
.L_x_61:
[----:B0-----:R-:W-:Y:S05]  /*0500*/  BSYNC.RECONVERGENT B1 ;  /* 0x0000000000017941 */ /* 0x001fea0003800200 */
.L_x_60:
[----:B------:R-:W-:-:S05]  /*0510*/  IMAD.IADD R25, R5, 0x1, R25 ;  /* 0x0000000105197824 */ /* 0x000fca00078e0219 */
[----:B------:R-:W-:-:S13]  /*0520*/  ISETP.GE.AND P0, PT, R25, UR13, PT ;  /* 0x0000000d19007c0c */ /* 0x000fda000bf06270 */
[----:B------:R-:W-:Y:S05]  /*0530*/  @!P0 BRA `(.L_x_59) ;  /* 0xfffffffc00988947 */ /* 0x000fea000383ffff */
.L_x_58:
[----:B0-----:R-:W-:Y:S05]  /*0540*/  BSYNC.RECONVERGENT B0 ;  /* 0x0000000000007941 */ /* 0x001fea0003800200 */
.L_x_57:
[----:B------:R-:W0:Y:S01]  /*0550*/  LDCU UR14, c[0x0][0x3a8] ;  /* 0x00007500ff0e77ac */ /* 0x000e220008000800 */
[----:B------:R-:W-:Y:S01]  /*0560*/  BAR.SYNC.DEFER_BLOCKING 0x0 ;  /* 0x0000000000007b1d */ /* 0x000fe20000010000 */
[----:B0-----:R-:W-:-:S13]  /*0570*/  ISETP.GE.AND P0, PT, R27, UR14, PT ;  /* 0x0000000e1b007c0c */ /* 0x001fda000bf06270 */
[----:B------:R-:W-:Y:S05]  /*0580*/  @P0 EXIT ;  /* 0x000000000000094d */ /* 0x000fea0003800000 */
[----:B------:R-:W0:Y:S01]  /*0590*/  S2UR UR5, SR_CgaCtaId ;  /* 0x00000000000579c3 */ /* 0x000e220000008800 */
[----:B------:R-:W-:-:S07]  /*05a0*/  UMOV UR4, 0x400 ;  /* 0x0000040000047882 */ /* 0x000fce0000000000 */
[----:B------:R-:W3:Y:S01]  /*05b0*/  LDC.64 R4, c[0x0][0x388] ;  /* 0x0000e200ff047b82 */ /* 0x000ee20000000a00 */
[----:B0-----:R-:W-:-:S12]  /*05c0*/  ULEA UR4, UR5, UR4, 0x18 ;  /* 0x0000000405047291 */ /* 0x001fd8000f8ec0ff */
.L_x_63:
[----:B-1----:R-:W-:Y:S01]  /*05d0*/  LEA R0, R27, UR4, 0x2 ;  /* 0x000000041b007c11 */ /* 0x002fe2000f8e10ff */
[----:B0-----:R-:W-:-:S04]  /*05e0*/  IMAD.IADD R3, R26, 0x1, R27 ;  /* 0x000000011a037824 */ /* 0x001fc800078e021b */
[----:B------:R-:W0:Y:S01]  /*05f0*/  LDS R7, [R0] ;  /* 0x0000000000077984 */ /* 0x000e220000000800 */
[----:B------:R-:W-:Y:S02]  /*0600*/  VIADD R27, R27, UR6 ;  /* 0x000000061b1b7c36 */ /* 0x000fe40008000000 */
[----:B---3--:R-:W-:-:S03]  /*0610*/  IMAD.WIDE R2, R3, 0x4, R4 ;  /* 0x0000000403027825 */ /* 0x008fc600078e0204 */
[----:B------:R-:W-:Y:S02]  /*0620*/  ISETP.GE.AND P0, PT, R27, UR14, PT ;  /* 0x0000000e1b007c0c */ /* 0x000fe4000bf06270 */
[----:B0-----:R0:W-:Y:S11]  /*0630*/  REDG.E.ADD.STRONG.GPU desc[UR8][R2.64], R7 ;  /* 0x000000070200798e */ /* 0x0011f6000c12e108 */
[----:B------:R-:W-:Y:S05]  /*0640*/  @!P0 BRA `(.L_x_63) ;  /* 0xfffffffc00e08947 */ /* 0x000fea000383ffff */
[----:B------:R-:W-:Y:S05]  /*0650*/  EXIT ;  /* 0x000000000000794d */ /* 0x000fea0003800000 */
        .weak           $__internal_4_$__cuda_sm20_div_rn_f64_full
        .type           $__internal_4_$__cuda_sm20_div_rn_f64_full,@function
        .size           $__internal_4_$__cuda_sm20_div_rn_f64_full,(.L_x_188 - $__internal_4_$__cuda_sm20_div_rn_f64_full)
$__internal_4_$__cuda_sm20_div_rn_f64_full:
[C---:B------:R-:W-:Y:S01]  /*0660*/  FSETP.GEU.AND P0, PT, |R13|.reuse, 1.469367938527859385e-39, PT ;  /* 0x001000000d00780b */ /* 0x040fe20003f0e200 */
[----:B------:R-:W-:Y:S01]  /*0670*/  IMAD.MOV.U32 R20, RZ, RZ, 0x1 ;  /* 0x00000001ff147424 */ /* 0x000fe200078e00ff */
[C---:B------:R-:W-:Y:S01]  /*0680*/  LOP3.LUT R10, R13.reuse, 0x800fffff, RZ, 0xc0, !PT ;  /* 0x800fffff0d0a7812 */ /* 0x040fe200078ec0ff */
[----:B------:R-:W-:Y:S01]  /*0690*/  IMAD.MOV.U32 R16, RZ, RZ, R14 ;  /* 0x000000ffff107224 */ /* 0x000fe200078e000e */
        /* <DEDUP_REMOVED lines=8> */
[----:B------:R-:W-:Y:S01]  /*0720*/  LOP3.LUT R3, R15, 0x7ff00000, RZ, 0xc0, !PT ;  /* 0x7ff000000f037812 */ /* 0x000fe200078ec0ff */
[----:B------:R-:W-:-:S03]  /*0730*/  IMAD.MOV.U32 R2, RZ, RZ, 0x1ca00000 ;  /* 0x1ca00000ff027424 */ /* 0x000fc600078e00ff */
[----:B------:R-:W-:Y:S01]  /*0740*/  ISETP.GE.U32.AND P1, PT, R3, R4, PT ;  /* 0x000000040300720c */ /* 0x000fe20003f26070 */
[----:B------:R-:W-:Y:S02]  /*0750*/  IMAD.MOV.U32 R0, RZ, RZ, R3 ;  /* 0x000000ffff007224 */ /* 0x000fe400078e0003 */
[----:B------:R-:W-:Y:S01]  /*0760*/  DFMA R18, R20, -R10, 1 ;  /* 0x3ff000001412742b */ /* 0x000fe2000000080a */
[----:B------:R-:W-:Y:S02]  /*0770*/  SEL R17, R2, 0x63400000, !P1 ;  /* 0x6340000002117807 */ /* 0x000fe40004800000 */
[----:B------:R-:W-:Y:S02]  /*0780*/  FSETP.GEU.AND P1, PT, |R15|, 1.469367938527859385e-39, PT ;  /* 0x001000000f00780b */ /* 0x000fe40003f2e200 */
[----:B------:R-:W-:-:S03]  /*0790*/  LOP3.LUT R17, R17, 0x800fffff, R15, 0xf8, !PT ;  /* 0x800fffff11117812 */ /* 0x000fc600078ef80f */
[----:B------:R-:W-:-:S08]  /*07a0*/  DFMA R18, R20, R18, R20 ;  /* 0x000000121412722b */ /* 0x000fd00000000014 */
[----:B------:R-:W-:Y:S05]  /*07b0*/  @P1 BRA `(.L_x_64) ;  /* 0x0000000000201947 */ /* 0x000fea0003800000 */
        /* <DEDUP_REMOVED lines=8> */
.L_x_64:
[----:B------:R-:W-:Y:S01]  /*0840*/  DMUL R20, R18, R16 ;  /* 0x0000001012147228 */ /* 0x000fe20000000000 */
[----:B------:R-:W-:-:S07]  /*0850*/  @!P0 LOP3.LUT R4, R11, 0x7ff00000, RZ, 0xc0, !PT ;  /* 0x7ff000000b048812 */ /* 0x000fce00078ec0ff */
[----:B------:R-:W-:-:S08]  /*0860*/  DFMA R22, R20, -R10, R16 ;  /* 0x8000000a1416722b */ /* 0x000fd00000000010 */
[----:B------:R-:W-:Y:S01]  /*0870*/  DFMA R22, R18, R22, R20 ;  /* 0x000000161216722b */ /* 0x000fe20000000014 */
[----:B------:R-:W-:-:S05]  /*0880*/  VIADD R18, R0, 0xffffffff ;  /* 0xffffffff00127836 */ /* 0x000fca0000000000 */
[----:B------:R-:W-:Y:S01]  /*0890*/  ISETP.GT.U32.AND P0, PT, R18, 0x7feffffe, PT ;  /* 0x7feffffe1200780c */ /* 0x000fe20003f04070 */
[----:B------:R-:W-:-:S05]  /*08a0*/  VIADD R18, R4, 0xffffffff ;  /* 0xffffffff04127836 */ /* 0x000fca0000000000 */
[----:B------:R-:W-:-:S13]  /*08b0*/  ISETP.GT.U32.OR P0, PT, R18, 0x7feffffe, P0 ;  /* 0x7feffffe1200780c */ /* 0x000fda0000704470 */
        /* <DEDUP_REMOVED lines=28> */
.L_x_65:
        /* <DEDUP_REMOVED lines=16> */
.L_x_68:
[----:B------:R-:W-:Y:S01]  /*0b80*/  LOP3.LUT R3, R13, 0x80000, RZ, 0xfc, !PT ;  /* 0x000800000d037812 */ /* 0x000fe200078efcff */
[----:B------:R-:W-:Y:S01]  /*0b90*/  IMAD.MOV.U32 R2, RZ, RZ, R12 ;  /* 0x000000ffff027224 */ /* 0x000fe200078e000c */
[----:B------:R-:W-:Y:S06]  /*0ba0*/  BRA `(.L_x_66) ;  /* 0x0000000000087947 */ /* 0x000fec0003800000 */
.L_x_67:
[----:B------:R-:W-:Y:S01]  /*0bb0*/  LOP3.LUT R3, R15, 0x80000, RZ, 0xfc, !PT ;  /* 0x000800000f037812 */ /* 0x000fe200078efcff */
[----:B------:R-:W-:-:S07]  /*0bc0*/  IMAD.MOV.U32 R2, RZ, RZ, R14 ;  /* 0x000000ffff027224 */ /* 0x000fce00078e000e */
.L_x_66:
[----:B------:R-:W-:-:S04]  /*0bd0*/  IMAD.MOV.U32 R29, RZ, RZ, 0x0 ;  /* 0x00000000ff1d7424 */ /* 0x000fc800078e00ff */
[----:B------:R-:W-:Y:S05]  /*0be0*/  RET.REL.NODEC R28 `(hybrid_histogram) ;  /* 0xfffffff41c047950 */ /* 0x000fea0003c3ffff */
.L_x_69:
        /* <DEDUP_REMOVED lines=9> */
.L_x_188:


//--------------------- .text.histogram           --------------------------
	.section	.text.histogram,"ax",@progbits
	.align	128
        .global         histogram
        .type           histogram,@function
        .size           histogram,(.L_x_189 - histogram)
        .other          histogram,@"STO_CUDA_ENTRY STV_DEFAULT"
histogram:
.text.histogram:
[----:B------:R-:W-:Y:S01]  /*0000*/  LDC R1, c[0x0][0x37c] ;  /* 0x0000df00ff017b82 */ /* 0x000fe20000000800 */
[----:B------:R-:W0:Y:S01]  /*0010*/  S2R R11, SR_TID.X ;  /* 0x00000000000b7919 */ /* 0x000e220000002100 */
[----:B------:R-:W0:Y:S01]  /*0020*/  LDCU UR4, c[0x0][0x360] ;  /* 0x00006c00ff0477ac */ /* 0x000e220008000800 */
[----:B------:R-:W0:Y:S01]  /*0030*/  S2R R0, SR_CTAID.X ;  /* 0x0000000000007919 */ /* 0x000e220000002500 */
[----:B------:R-:W1:Y:S01]  /*0040*/  LDCU UR5, c[0x0][0x3a4] ;  /* 0x00007480ff0577ac */ /* 0x000e620008000800 */
[----:B0-----:R-:W-:-:S05]  /*0050*/  IMAD R11, R0, UR4, R11 ;  /* 0x00000004000b7c24 */ /* 0x001fca000f8e020b */
[----:B-1----:R-:W-:-:S13]  /*0060*/  ISETP.GE.AND P0, PT, R11, UR5, PT ;  /* 0x000000050b007c0c */ /* 0x002fda000bf06270 */
[----:B------:R-:W-:Y:S05]  /*0070*/  @P0 EXIT ;  /* 0x000000000000094d */ /* 0x000fea0003800000 */
[----:B------:R-:W0:Y:S01]  /*0080*/  LDC.64 R2, c[0x0][0x390] ;  /* 0x0000e400ff027b82 */ /* 0x000e220000000a00 */
[----:B------:R-:W1:Y:S01]  /*0090*/  LDCU UR5, c[0x0][0x3a0] ;  /* 0x00007400ff0577ac */ /* 0x000e620008000800 */
[----:B------:R-:W2:Y:S06]  /*00a0*/  LDCU.64 UR6, c[0x0][0x358] ;  /* 0x00006b00ff0677ac */ /* 0x000eac0008000a00 */
[----:B------:R-:W0:Y:S01]  /*00b0*/  LDC.64 R8, c[0x0][0x398] ;  /* 0x0000e600ff087b82 */ /* 0x000e220000000a00 */
[----:B------:R-:W3:Y:S01]  /*00c0*/  LDCU UR10, c[0x0][0x3a0] ;  /* 0x00007400ff0a77ac */ /* 0x000ee20008000800 */
[----:B------:R-:W4:Y:S01]  /*00d0*/  LDCU UR11, c[0x0][0x3a4] ;  /* 0x00007480ff0b77ac */ /* 0x000f220008000800 */
[----:B------:R-:W0:Y:S01]  /*00e0*/  LDCU.64 UR8, c[0x0][0x390] ;  /* 0x00007200ff0877ac */ /* 0x000e220008000a00 */
[----:B-1----:R-:W1:Y:S01]  /*00f0*/  I2F.F64 R12, UR5 ;  /* 0x00000005000c7d12 */ /* 0x002e620008201c00 */
[----:B------:R-:W5:Y:S01]  /*0100*/  LDCU UR5, c[0x0][0x370] ;  /* 0x00006e00ff0577ac */ /* 0x000f620008000800 */
[----:B0-----:R-:W-:Y:S01]  /*0110*/  DADD R8, R8, -R2 ;  /* 0x0000000008087229 */ /* 0x001fe20000000802 */
[----:B------:R-:W-:Y:S01]  /*0120*/  IMAD.MOV.U32 R2, RZ, RZ, 0x1 ;  /* 0x00000001ff027424 */ /* 0x000fe200078e00ff */
[----:B-1----:R-:W-:-:S04]  /*0130*/  FSETP.GEU.AND P1, PT, |R13|, 6.5827683646048100446e-37, PT ;  /* 0x036000000d00780b */ /* 0x002fc80003f2e200 */
[----:B------:R-:W0:Y:S01]  /*0140*/  MUFU.RCP64H R3, R9 ;  /* 0x0000000900037308 */ /* 0x000e220000001800 */
[----:B-----5:R-:W-:Y:S01]  /*0150*/  UIMAD UR4, UR4, UR5, URZ ;  /* 0x00000005040472a4 */ /* 0x020fe2000f8e02ff */
        /* <DEDUP_REMOVED lines=8> */
[----:B------:R-:W0:Y:S08]  /*01e0*/  LDC.64 R4, c[0x0][0x380] ;  /* 0x0000e000ff047b82 */ /* 0x000e300000000a00 */
[----:B------:R-:W1:Y:S01]  /*01f0*/  LDC.64 R6, c[0x0][0x388] ;  /* 0x0000e200ff067b82 */ /* 0x000e620000000a00 */
[----:B------:R-:W-:-:S05]  /*0200*/  FFMA R0, RZ, R9, R3 ;  /* 0x00000009ff007223 */ /* 0x000fca0000000003 */
[----:B------:R-:W-:-:S13]  /*0210*/  FSETP.GT.AND P0, PT, |R0|, 1.469367938527859385e-39, PT ;  /* 0x001000000000780b */ /* 0x000fda0003f04200 */
[----:B--234-:R-:W-:Y:S05]  /*0220*/  @P0 BRA P1, `(.L_x_70) ;  /* 0x0000000000100947 */ /* 0x01cfea0000800000 */
[----:B------:R-:W-:-:S07]  /*0230*/  MOV R0, 0x250 ;  /* 0x0000025000007802 */ /* 0x000fce0000000f00 */
[----:B01----:R-:W-:Y:S05]  /*0240*/  CALL.REL.NOINC `($__internal_5_$__cuda_sm20_div_rn_f64_full) ;  /* 0x00000000004c7944 */ /* 0x003fea0003c00000 */
[----:B------:R-:W-:Y:S02]  /*0250*/  IMAD.MOV.U32 R2, RZ, RZ, R18 ;  /* 0x000000ffff027224 */ /* 0x000fe400078e0012 */
[----:B------:R-:W-:-:S07]  /*0260*/  IMAD.MOV.U32 R3, RZ, RZ, R19 ;  /* 0x000000ffff037224 */ /* 0x000fce00078e0013 */
.L_x_70:
[----:B0-----:R-:W-:-:S06]  /*0270*/  IMAD.WIDE R8, R11, 0x8, R4 ;  /* 0x000000080b087825 */ /* 0x001fcc00078e0204 */
[----:B------:R-:W2:Y:S01]  /*0280*/  LDG.E.64 R8, desc[UR6][R8.64] ;  /* 0x0000000608087981 */ /* 0x000ea2000c1e1b00 */
[----:B------:R-:W-:Y:S01]  /*0290*/  VIADD R11, R11, UR4 ;  /* 0x000000040b0b7c36 */ /* 0x000fe20008000000 */
[----:B------:R-:W-:Y:S04]  /*02a0*/  BSSY.RECONVERGENT B0, `(.L_x_71) ;  /* 0x000000b000007945 */ /* 0x000fe80003800200 */
[----:B------:R-:W-:Y:S01]  /*02b0*/  ISETP.GE.AND P1, PT, R11, UR11, PT ;  /* 0x0000000b0b007c0c */ /* 0x000fe2000bf26270 */
[----:B--2---:R-:W-:-:S08]  /*02c0*/  DADD R12, R8, -UR8 ;  /* 0x80000008080c7e29 */ /* 0x004fd00008000000 */
[----:B------:R-:W-:-:S10]  /*02d0*/  DMUL R12, R2, R12 ;  /* 0x0000000c020c7228 */ /* 0x000fd40000000000 */
[----:B------:R-:W0:Y:S02]  /*02e0*/  F2I.F64.FLOOR R13, R12 ;  /* 0x0000000c000d7311 */ /* 0x000e240000305100 */
[----:B0-----:R-:W-:-:S04]  /*02f0*/  ISETP.GE.AND P0, PT, R13, UR10, PT ;  /* 0x0000000a0d007c0c */ /* 0x001fc8000bf06270 */
[----:B------:R-:W-:-:S13]  /*0300*/  ISETP.LT.OR P0, PT, R13, RZ, P0 ;  /* 0x000000ff0d00720c */ /* 0x000fda0000701670 */
[----:B------:R-:W-:Y:S05]  /*0310*/  @P0 BRA `(.L_x_72) ;  /* 0x00000000000c0947 */ /* 0x000fea0003800000 */
[----:B-1----:R-:W-:-:S04]  /*0320*/  IMAD.WIDE.U32 R8, R13, 0x4, R6 ;  /* 0x000000040d087825 */ /* 0x002fc800078e0006 */
[----:B------:R-:W-:-:S05]  /*0330*/  IMAD.MOV.U32 R13, RZ, RZ, 0x1 ;  /* 0x00000001ff0d7424 */ /* 0x000fca00078e00ff */
[----:B------:R0:W-:Y:S02]  /*0340*/  REDG.E.ADD.STRONG.GPU desc[UR6][R8.64], R13 ;  /* 0x0000000d0800798e */ /* 0x0001e4000c12e106 */
.L_x_72:
[----:B------:R-:W-:Y:S05]  /*0350*/  BSYNC.RECONVERGENT B0 ;  /* 0x0000000000007941 */ /* 0x000fea0003800200 */
.L_x_71:
[----:B------:R-:W-:Y:S05]  /*0360*/  @!P1 BRA `(.L_x_70) ;  /* 0xfffffffc00c09947 */ /* 0x000fea000383ffff */
[----:B------:R-:W-:Y:S05]  /*0370*/  EXIT ;  /* 0x000000000000794d */ /* 0x000fea0003800000 */
        .weak           $__internal_5_$__cuda_sm20_div_rn_f64_full
        .type           $__internal_5_$__cuda_sm20_div_rn_f64_full,@function
        .size           $__internal_5_$__cuda_sm20_div_rn_f64_full,(.L_x_189 - $__internal_5_$__cuda_sm20_div_rn_f64_full)
$__internal_5_$__cuda_sm20_div_rn_f64_full:
        /* <DEDUP_REMOVED lines=30> */
.L_x_73:
        /* <DEDUP_REMOVED lines=13> */
[----:B------:R-:W-:Y:S01]  /*0630*/  VIMNMX R10, PT, PT, R12, 0x46a00000, PT ;  /* 0x46a000000c0a7848 */ /* 0x000fe20003fe0100 */
[----:B------:R-:W-:Y:S01]  /*0640*/  IMAD.MOV.U32 R12, RZ, RZ, RZ ;  /* 0x000000ffff0c7224 */ /* 0x000fe200078e00ff */
        /* <DEDUP_REMOVED lines=22> */
.L_x_74:
        /* <DEDUP_REMOVED lines=16> */
.L_x_77:
[----:B------:R-:W-:Y:S01]  /*08b0*/  LOP3.LUT R19, R9, 0x80000, RZ, 0xfc, !PT ;  /* 0x0008000009137812 */ /* 0x000fe200078efcff */
[----:B------:R-:W-:Y:S01]  /*08c0*/  IMAD.MOV.U32 R18, RZ, RZ, R8 ;  /* 0x000000ffff127224 */ /* 0x000fe200078e0008 */
[----:B------:R-:W-:Y:S06]  /*08d0*/  BRA `(.L_x_75) ;  /* 0x0000000000087947 */ /* 0x000fec0003800000 */
.L_x_76:
[----:B------:R-:W-:Y:S01]  /*08e0*/  LOP3.LUT R19, R13, 0x80000, RZ, 0xfc, !PT ;  /* 0x000800000d137812 */ /* 0x000fe200078efcff */
[----:B------:R-:W-:-:S07]  /*08f0*/  IMAD.MOV.U32 R18, RZ, RZ, R12 ;  /* 0x000000ffff127224 */ /* 0x000fce00078e000c */
.L_x_75:
[----:B------:R-:W-:Y:S02]  /*0900*/  IMAD.MOV.U32 R2, RZ, RZ, R0 ;  /* 0x000000ffff027224 */ /* 0x000fe400078e0000 */
[----:B------:R-:W-:-:S04]  /*0910*/  IMAD.MOV.U32 R3, RZ, RZ, 0x0 ;  /* 0x00000000ff037424 */ /* 0x000fc800078e00ff */
[----:B------:R-:W-:Y:S05]  /*0920*/  RET.REL.NODEC R2 `(histogram) ;  /* 0xfffffff402b47950 */ /* 0x000fea0003c3ffff */
.L_x_78:
        /* <DEDUP_REMOVED lines=13> */
.L_x_189:


//--------------------- .text.drift_else          --------------------------
	.section	.text.drift_else,"ax",@progbits
	.align	128
        .global         drift_else
        .type           drift_else,@function
        .size           drift_else,(.L_x_191 - drift_else)
        .other          drift_else,@"STO_CUDA_ENTRY STV_DEFAULT"
drift_else:
.text.drift_else:
        /* <DEDUP_REMOVED lines=11> */
[----:B------:R-:W3:Y:S01]  /*00b0*/  LDC.64 R26, c[0x0][0x388] ;  /* 0x0000e200ff1a7b82 */ /* 0x000ee20000000a00 */
[----:B------:R-:W4:Y:S01]  /*00c0*/  LDCU UR8, c[0x0][0x3c4] ;  /* 0x00007880ff0877ac */ /* 0x000f220008000800 */
[----:B------:R-:W0:Y:S06]  /*00d0*/  LDCU UR9, c[0x0][0x3c8] ;  /* 0x00007900ff0977ac */ /* 0x000e2c0008000800 */
[----:B------:R-:W0:Y:S01]  /*00e0*/  LDC.64 R24, c[0x0][0x3a8] ;  /* 0x0000ea00ff187b82 */ /* 0x000e220000000a00 */
[----:B------:R-:W0:Y:S01]  /*00f0*/  LDCU.64 UR10, c[0x0][0x3a0] ;  /* 0x00007400ff0a77ac */ /* 0x000e220008000a00 */
[----:B------:R-:W0:Y:S06]  /*0100*/  LDCU.128 UR12, c[0x0][0x3b0] ;  /* 0x00007600ff0c77ac */ /* 0x000e2c0008000c00 */
[----:B------:R-:W0:Y:S01]  /*0110*/  LDC.64 R22, c[0x0][0x380] ;  /* 0x0000e000ff167b82 */ /* 0x000e220000000a00 */
[----:B-1----:R-:W-:-:S07]  /*0120*/  UIMAD UR4, UR4, UR5, URZ ;  /* 0x00000005040472a4 */ /* 0x002fce000f8e02ff */
[----:B------:R-:W1:Y:S08]  /*0130*/  LDC.64 R20, c[0x0][0x390] ;  /* 0x0000e400ff147b82 */ /* 0x000e700000000a00 */
[----:B--2-4-:R-:W0:Y:S02]  /*0140*/  LDC.64 R18, c[0x0][0x398] ;  /* 0x0000e600ff127b82 */ /* 0x014e240000000a00 */
.L_x_87:
[----:B---3--:R-:W-:-:S06]  /*0150*/  IMAD.WIDE R16, R2, 0x8, R26 ;  /* 0x0000000802107825 */ /* 0x008fcc00078e021a */
[----:B--2---:R-:W2:Y:S01]  /*0160*/  LDG.E.64 R16, desc[UR6][R16.64] ;  /* 0x0000000610107981 */ /* 0x004ea2000c1e1b00 */
[----:B------:R-:W3:Y:S01]  /*0170*/  MUFU.RCP64H R5, UR8 ;  /* 0x0000000800057d08 */ /* 0x000ee20008001800 */
[----:B------:R-:W-:Y:S01]  /*0180*/  IMAD.MOV.U32 R4, RZ, RZ, 0x1 ;  /* 0x00000001ff047424 */ /* 0x000fe200078e00ff */
[----:B------:R-:W-:Y:S01]  /*0190*/  BSSY.RECONVERGENT B0, `(.L_x_79) ;  /* 0x0000019000007945 */ /* 0x000fe20003800200 */
[----:B------:R-:W-:Y:S02]  /*01a0*/  IMAD.MOV.U32 R0, RZ, RZ, R2 ;  /* 0x000000ffff007224 */ /* 0x000fe400078e0002 */
[----:B------:R-:W-:-:S05]  /*01b0*/  VIADD R2, R2, UR4 ;  /* 0x0000000402027c36 */ /* 0x000fca0008000000 */
[----:B0-----:R-:W-:Y:S01]  /*01c0*/  ISETP.GE.AND P1, PT, R2, UR9, PT ;  /* 0x0000000902007c0c */ /* 0x001fe2000bf26270 */
[----:B---3--:R-:W-:-:S08]  /*01d0*/  DFMA R6, R4, -R28, 1 ;  /* 0x3ff000000406742b */ /* 0x008fd0000000081c */
[----:B------:R-:W-:-:S08]  /*01e0*/  DFMA R6, R6, R6, R6 ;  /* 0x000000060606722b */ /* 0x000fd00000000006 */
[----:B------:R-:W-:-:S08]  /*01f0*/  DFMA R4, R4, R6, R4 ;  /* 0x000000060404722b */ /* 0x000fd00000000004 */
[----:B------:R-:W-:-:S08]  /*0200*/  DFMA R8, R4, -R28, 1 ;  /* 0x3ff000000408742b */ /* 0x000fd0000000081c */
[----:B------:R-:W-:Y:S02]  /*0210*/  DFMA R4, R4, R8, R4 ;  /* 0x000000080404722b */ /* 0x000fe40000000004 */
[C---:B--2---:R-:W-:Y:S02]  /*0220*/  DADD R6, R16.reuse, R16 ;  /* 0x0000000010067229 */ /* 0x044fe40000000010 */
[----:B------:R-:W-:-:S06]  /*0230*/  DMUL R12, R16, R16 ;  /* 0x00000010100c7228 */ /* 0x000fcc0000000000 */
[----:B------:R-:W-:Y:S02]  /*0240*/  DMUL R8, R6, R4 ;  /* 0x0000000406087228 */ /* 0x000fe40000000000 */
[----:B------:R-:W-:-:S06]  /*0250*/  FSETP.GEU.AND P2, PT, |R7|, 6.5827683646048100446e-37, PT ;  /* 0x036000000700780b */ /* 0x000fcc0003f4e200 */
[----:B------:R-:W-:-:S08]  /*0260*/  DFMA R10, R8, -R28, R6 ;  /* 0x8000001c080a722b */ /* 0x000fd00000000006 */
[----:B------:R-:W-:-:S10]  /*0270*/  DFMA R4, R4, R10, R8 ;  /* 0x0000000a0404722b */ /* 0x000fd40000000008 */
[----:B------:R-:W-:-:S05]  /*0280*/  FFMA R3, RZ, UR8, R5 ;  /* 0x00000008ff037c23 */ /* 0x000fca0008000005 */
[----:B------:R-:W-:-:S13]  /*0290*/  FSETP.GT.AND P0, PT, |R3|, 1.469367938527859385e-39, PT ;  /* 0x001000000300780b */ /* 0x000fda0003f04200 */
[----:B------:R-:W-:Y:S05]  /*02a0*/  @P0 BRA P2, `(.L_x_80) ;  /* 0x00000000001c0947 */ /* 0x000fea0001000000 */
[----:B------:R-:W0:Y:S01]  /*02b0*/  LDCU.64 UR16, c[0x0][0x3c0] ;  /* 0x00007800ff1077ac */ /* 0x000e220008000a00 */
[----:B------:R-:W-:Y:S01]  /*02c0*/  MOV R4, 0x300 ;  /* 0x0000030000047802 */ /* 0x000fe20000000f00 */
[----:B0-----:R-:W-:Y:S02]  /*02d0*/  IMAD.U32 R8, RZ, RZ, UR16 ;  /* 0x00000010ff087e24 */ /* 0x001fe4000f8e00ff */
[----:B------:R-:W-:-:S07]  /*02e0*/  IMAD.U32 R5, RZ, RZ, UR17 ;  /* 0x00000011ff057e24 */ /* 0x000fce000f8e00ff */
[----:B-1----:R-:W-:Y:S05]  /*02f0*/  CALL.REL.NOINC `($__internal_6_$__cuda_sm20_div_rn_f64_full) ;  /* 0x0000000400687944 */ /* 0x002fea0003c00000 */
[----:B------:R-:W-:Y:S02]  /*0300*/  IMAD.MOV.U32 R4, RZ, RZ, R36 ;  /* 0x000000ffff047224 */ /* 0x000fe400078e0024 */
[----:B------:R-:W-:-:S07]  /*0310*/  IMAD.MOV.U32 R5, RZ, RZ, R37 ;  /* 0x000000ffff057224 */ /* 0x000fce00078e0025 */
.L_x_80:
[----:B------:R-:W-:Y:S05]  /*0320*/  BSYNC.RECONVERGENT B0 ;  /* 0x0000000000007941 */ /* 0x000fea0003800200 */
.L_x_79:
[----:B------:R-:W-:Y:S01]  /*0330*/  DFMA R4, R12, R18, R4 ;  /* 0x000000120c04722b */ /* 0x000fe20000000004 */
[----:B------:R-:W-:Y:S01]  /*0340*/  MOV R10, 0x0 ;  /* 0x00000000000a7802 */ /* 0x000fe20000000f00 */
[----:B------:R-:W-:Y:S01]  /*0350*/  IMAD.MOV.U32 R11, RZ, RZ, 0x3fd80000 ;  /* 0x3fd80000ff0b7424 */ /* 0x000fe200078e00ff */
[----:B------:R-:W-:Y:S05]  /*0360*/  BSSY.RECONVERGENT B0, `(.L_x_81) ;  /* 0x0000012000007945 */ /* 0x000fea0003800200 */
[----:B-1----:R-:W-:-:S06]  /*0370*/  DFMA R4, R4, R20, 1 ;  /* 0x3ff000000404742b */ /* 0x002fcc0000000014 */
[----:B------:R-:W0:Y:S04]  /*0380*/  MUFU.RSQ64H R7, R5 ;  /* 0x0000000500077308 */ /* 0x000e280000001c00 */
[----:B------:R-:W-:-:S05]  /*0390*/  VIADD R6, R5, 0xfcb00000 ;  /* 0xfcb0000005067836 */ /* 0x000fca0000000000 */
[----:B------:R-:W-:Y:S01]  /*03a0*/  ISETP.GE.U32.AND P0, PT, R6, 0x7ca00000, PT ;  /* 0x7ca000000600780c */ /* 0x000fe20003f06070 */
[----:B0-----:R-:W-:-:S08]  /*03b0*/  DMUL R8, R6, R6 ;  /* 0x0000000606087228 */ /* 0x001fd00000000000 */
[----:B------:R-:W-:-:S08]  /*03c0*/  DFMA R8, R4, -R8, 1 ;  /* 0x3ff000000408742b */ /* 0x000fd00000000808 */
[----:B------:R-:W-:Y:S02]  /*03d0*/  DFMA R10, R8, R10, 0.5 ;  /* 0x3fe00000080a742b */ /* 0x000fe4000000000a */
[----:B------:R-:W-:-:S08]  /*03e0*/  DMUL R8, R6, R8 ;  /* 0x0000000806087228 */ /* 0x000fd00000000000 */
[----:B------:R-:W-:-:S08]  /*03f0*/  DFMA R32, R10, R8, R6 ;  /* 0x000000080a20722b */ /* 0x000fd00000000006 */
[----:B------:R-:W-:Y:S02]  /*0400*/  DMUL R10, R4, R32 ;  /* 0x00000020040a7228 */ /* 0x000fe40000000000 */
[----:B------:R-:W-:Y:S02]  /*0410*/  VIADD R31, R33, 0xfff00000 ;  /* 0xfff00000211f7836 */ /* 0x000fe40000000000 */
[----:B------:R-:W-:-:S04]  /*0420*/  IMAD.MOV.U32 R30, RZ, RZ, R32 ;  /* 0x000000ffff1e7224 */ /* 0x000fc800078e0020 */
[----:B------:R-:W-:-:S08]  /*0430*/  DFMA R12, R10, -R10, R4 ;  /* 0x8000000a0a0c722b */ /* 0x000fd00000000004 */
[----:B------:R-:W-:Y:S01]  /*0440*/  DFMA R14, R12, R30, R10 ;  /* 0x0000001e0c0e722b */ /* 0x000fe2000000000a */
[----:B------:R-:W-:Y:S10]  /*0450*/  @!P0 BRA `(.L_x_82) ;  /* 0x0000000000088947 */ /* 0x000ff40003800000 */
[----:B------:R-:W-:-:S07]  /*0460*/  MOV R8, 0x480 ;  /* 0x0000048000087802 */ /* 0x000fce0000000f00 */
[----:B------:R-:W-:Y:S05]  /*0470*/  CALL.REL.NOINC `($__internal_7_$__cuda_sm20_dsqrt_rn_f64_mediumpath_v1) ;  /* 0x00000008007c7944 */ /* 0x000fea0003c00000 */
.L_x_82:
[----:B------:R-:W-:Y:S05]  /*0480*/  BSYNC.RECONVERGENT B0 ;  /* 0x0000000000007941 */ /* 0x000fea0003800200 */
.L_x_81:
[----:B------:R-:W0:Y:S01]  /*0490*/  MUFU.RCP64H R5, UR8 ;  /* 0x0000000800057d08 */ /* 0x000e220008001800 */
[----:B------:R-:W-:Y:S01]  /*04a0*/  IMAD.MOV.U32 R4, RZ, RZ, 0x1 ;  /* 0x00000001ff047424 */ /* 0x000fe200078e00ff */
[----:B------:R-:W-:Y:S01]  /*04b0*/  DADD R14, R14, -1 ;  /* 0xbff000000e0e7429 */ /* 0x000fe20000000000 */
[----:B------:R-:W-:Y:S01]  /*04c0*/  FSETP.GEU.AND P2, PT, |R17|, 6.5827683646048100446e-37, PT ;  /* 0x036000001100780b */ /* 0x000fe20003f4e200 */
[----:B------:R-:W-:Y:S06]  /*04d0*/  BSSY.RECONVERGENT B0, `(.L_x_83) ;  /* 0x000001a000007945 */ /* 0x000fec0003800200 */
[----:B------:R-:W-:-:S02]  /*04e0*/  DMUL R8, R14, R14 ;  /* 0x0000000e0e087228 */ /* 0x000fc40000000000 */
[----:B0-----:R-:W-:-:S08]  /*04f0*/  DFMA R6, R4, -R28, 1 ;  /* 0x3ff000000406742b */ /* 0x001fd0000000081c */
[----:B------:R-:W-:-:S08]  /*0500*/  DFMA R6, R6, R6, R6 ;  /* 0x000000060606722b */ /* 0x000fd00000000006 */
[----:B------:R-:W-:-:S08]  /*0510*/  DFMA R6, R4, R6, R4 ;  /* 0x000000060406722b */ /* 0x000fd00000000004 */
[----:B------:R-:W-:-:S08]  /*0520*/  DFMA R4, R6, -R28, 1 ;  /* 0x3ff000000604742b */ /* 0x000fd0000000081c */
[----:B------:R-:W-:Y:S02]  /*0530*/  DFMA R12, R6, R4, R6 ;  /* 0x00000004060c722b */ /* 0x000fe40000000006 */
[----:B------:R-:W-:-:S06]  /*0540*/  DFMA R6, R14, R24, 1 ;  /* 0x3ff000000e06742b */ /* 0x000fcc0000000018 */
[----:B------:R-:W-:Y:S02]  /*0550*/  DMUL R4, R16, R12 ;  /* 0x0000000c10047228 */ /* 0x000fe40000000000 */
[----:B------:R-:W-:-:S06]  /*0560*/  DFMA R6, R8, UR12, R6 ;  /* 0x0000000c08067c2b */ /* 0x000fcc0008000006 */
[----:B------:R-:W-:-:S08]  /*0570*/  DFMA R10, R4, -R28, R16 ;  /* 0x8000001c040a722b */ /* 0x000fd00000000010 */
[----:B------:R-:W-:Y:S02]  /*0580*/  DFMA R4, R12, R10, R4 ;  /* 0x0000000a0c04722b */ /* 0x000fe40000000004 */
[----:B------:R-:W-:-:S08]  /*0590*/  DMUL R12, R14, R8 ;  /* 0x000000080e0c7228 */ /* 0x000fd00000000000 */
[----:B------:R-:W-:Y:S01]  /*05a0*/  FFMA R3, RZ, UR8, R5 ;  /* 0x00000008ff037c23 */ /* 0x000fe20008000005 */
[----:B------:R-:W-:-:S04]  /*05b0*/  DFMA R12, R12, UR14, R6 ;  /* 0x0000000e0c0c7c2b */ /* 0x000fc80008000006 */
[----:B------:R-:W-:-:S13]  /*05c0*/  FSETP.GT.AND P0, PT, |R3|, 1.469367938527859385e-39, PT ;  /* 0x001000000300780b */ /* 0x000fda0003f04200 */
[----:B------:R-:W-:Y:S05]  /*05d0*/  @P0 BRA P2, `(.L_x_84) ;  /* 0x0000000000240947 */ /* 0x000fea0001000000 */
[----:B------:R-:W0:Y:S01]  /*05e0*/  LDCU.64 UR16, c[0x0][0x3c0] ;  /* 0x00007800ff1077ac */ /* 0x000e220008000a00 */
[----:B------:R-:W-:Y:S01]  /*05f0*/  IMAD.MOV.U32 R6, RZ, RZ, R16 ;  /* 0x000000ffff067224 */ /* 0x000fe200078e0010 */
[----:B------:R-:W-:Y:S01]  /*0600*/  MOV R4, 0x650 ;  /* 0x0000065000047802 */ /* 0x000fe20000000f00 */
[----:B------:R-:W-:Y:S02]  /*0610*/  IMAD.MOV.U32 R7, RZ, RZ, R17 ;  /* 0x000000ffff077224 */ /* 0x000fe400078e0011 */
[----:B0-----:R-:W-:Y:S01]  /*0620*/  IMAD.U32 R8, RZ, RZ, UR16 ;  /* 0x00000010ff087e24 */ /* 0x001fe2000f8e00ff */
[----:B------:R-:W-:-:S07]  /*0630*/  MOV R5, UR17 ;  /* 0x0000001100057c02 */ /* 0x000fce0008000f00 */
[----:B------:R-:W-:Y:S05]  /*0640*/  CALL.REL.NOINC `($__internal_6_$__cuda_sm20_div_rn_f64_full) ;  /* 0x0000000000947944 */ /* 0x000fea0003c00000 */
[----:B------:R-:W-:Y:S02]  /*0650*/  IMAD.MOV.U32 R4, RZ, RZ, R36 ;  /* 0x000000ffff047224 */ /* 0x000fe400078e0024 */
[----:B------:R-:W-:-:S07]  /*0660*/  IMAD.MOV.U32 R5, RZ, RZ, R37 ;  /* 0x000000ffff057224 */ /* 0x000fce00078e0025 */
.L_x_84:
[----:B------:R-:W-:Y:S05]  /*0670*/  BSYNC.RECONVERGENT B0 ;  /* 0x0000000000007941 */ /* 0x000fea0003800200 */
.L_x_83:
[----:B------:R-:W-:Y:S01]  /*0680*/  DADD R14, R14, 1 ;  /* 0x3ff000000e0e7429 */ /* 0x000fe20000000000 */
[----:B------:R-:W-:Y:S01]  /*0690*/  IMAD.MOV.U32 R6, RZ, RZ, 0x1 ;  /* 0x00000001ff067424 */ /* 0x000fe200078e00ff */
[----:B------:R-:W-:Y:S01]  /*06a0*/  DADD R4, R4, 1 ;  /* 0x3ff0000004047429 */ /* 0x000fe20000000000 */
[----:B------:R-:W-:Y:S03]  /*06b0*/  BSSY.RECONVERGENT B0, `(.L_x_85) ;  /* 0x0000017000007945 */ /* 0x000fe60003800200 */
[----:B------:R-:W0:Y:S04]  /*06c0*/  MUFU.RCP64H R7, R15 ;  /* 0x0000000f00077308 */ /* 0x000e280000001800 */
[----:B------:R-:W-:-:S10]  /*06d0*/  DMUL R12, R12, R4 ;  /* 0x000000040c0c7228 */ /* 0x000fd40000000000 */
[----:B------:R-:W-:Y:S01]  /*06e0*/  FSETP.GEU.AND P2, PT, |R13|, 6.5827683646048100446e-37, PT ;  /* 0x036000000d00780b */ /* 0x000fe20003f4e200 */
[----:B0-----:R-:W-:-:S08]  /*06f0*/  DFMA R8, -R14, R6, 1 ;  /* 0x3ff000000e08742b */ /* 0x001fd00000000106 */
[----:B------:R-:W-:-:S08]  /*0700*/  DFMA R8, R8, R8, R8 ;  /* 0x000000080808722b */ /* 0x000fd00000000008 */
[----:B------:R-:W-:-:S08]  /*0710*/  DFMA R8, R6, R8, R6 ;  /* 0x000000080608722b */ /* 0x000fd00000000006 */
[----:B------:R-:W-:-:S08]  /*0720*/  DFMA R6, -R14, R8, 1 ;  /* 0x3ff000000e06742b */ /* 0x000fd00000000108 */
[----:B------:R-:W-:-:S08]  /*0730*/  DFMA R6, R8, R6, R8 ;  /* 0x000000060806722b */ /* 0x000fd00000000008 */
[----:B------:R-:W-:-:S08]  /*0740*/  DMUL R4, R12, R6 ;  /* 0x000000060c047228 */ /* 0x000fd00000000000 */
[----:B------:R-:W-:-:S08]  /*0750*/  DFMA R8, -R14, R4, R12 ;  /* 0x000000040e08722b */ /* 0x000fd0000000010c */
[----:B------:R-:W-:-:S10]  /*0760*/  DFMA R4, R6, R8, R4 ;  /* 0x000000080604722b */ /* 0x000fd40000000004 */
[----:B------:R-:W-:-:S05]  /*0770*/  FFMA R3, RZ, R15, R5 ;  /* 0x0000000fff037223 */ /* 0x000fca0000000005 */
[----:B------:R-:W-:-:S13]  /*0780*/  FSETP.GT.AND P0, PT, |R3|, 1.469367938527859385e-39, PT ;  /* 0x001000000300780b */ /* 0x000fda0003f04200 */
[----:B------:R-:W-:Y:S05]  /*0790*/  @P0 BRA P2, `(.L_x_86) ;  /* 0x0000000000200947 */ /* 0x000fea0001000000 */
[----:B------:R-:W-:Y:S01]  /*07a0*/  IMAD.MOV.U32 R6, RZ, RZ, R12 ;  /* 0x000000ffff067224 */ /* 0x000fe200078e000c */
[----:B------:R-:W-:Y:S01]  /*07b0*/  MOV R4, 0x800 ;  /* 0x0000080000047802 */ /* 0x000fe20000000f00 */
[----:B------:R-:W-:Y:S02]  /*07c0*/  IMAD.MOV.U32 R7, RZ, RZ, R13 ;  /* 0x000000ffff077224 */ /* 0x000fe400078e000d */
[----:B------:R-:W-:Y:S02]  /*07d0*/  IMAD.MOV.U32 R8, RZ, RZ, R14 ;  /* 0x000000ffff087224 */ /* 0x000fe400078e000e */
[----:B------:R-:W-:-:S07]  /*07e0*/  IMAD.MOV.U32 R5, RZ, RZ, R15 ;  /* 0x000000ffff057224 */ /* 0x000fce00078e000f */
[----:B------:R-:W-:Y:S05]  /*07f0*/  CALL.REL.NOINC `($__internal_6_$__cuda_sm20_div_rn_f64_full) ;  /* 0x0000000000287944 */ /* 0x000fea0003c00000 */
[----:B------:R-:W-:Y:S01]  /*0800*/  MOV R4, R36 ;  /* 0x0000002400047202 */ /* 0x000fe20000000f00 */
[----:B------:R-:W-:-:S07]  /*0810*/  IMAD.MOV.U32 R5, RZ, RZ, R37 ;  /* 0x000000ffff057224 */ /* 0x000fce00078e0025 */
.L_x_86:
[----:B------:R-:W-:Y:S05]  /*0820*/  BSYNC.RECONVERGENT B0 ;  /* 0x0000000000007941 */ /* 0x000fea0003800200 */
.L_x_85:
[----:B------:R-:W-:-:S05]  /*0830*/  IMAD.WIDE R6, R0, 0x8, R22 ;  /* 0x0000000800067825 */ /* 0x000fca00078e0216 */
[----:B------:R-:W2:Y:S01]  /*0840*/  LDG.E.64 R8, desc[UR6][R6.64] ;  /* 0x0000000606087981 */ /* 0x000ea2000c1e1b00 */
[----:B------:R-:W-:-:S08]  /*0850*/  DADD R4, R4, -1 ;  /* 0xbff0000004047429 */ /* 0x000fd00000000000 */
[----:B--2---:R-:W-:-:S07]  /*0860*/  DFMA R4, R4, UR10, R8 ;  /* 0x0000000a04047c2b */ /* 0x004fce0008000008 */
[----:B------:R2:W-:Y:S01]  /*0870*/  STG.E.64 desc[UR6][R6.64], R4 ;  /* 0x0000000406007986 */ /* 0x0005e2000c101b06 */
[----:B------:R-:W-:Y:S05]  /*0880*/  @!P1 BRA `(.L_x_87) ;  /* 0xfffffff800309947 */ /* 0x000fea000383ffff */
[----:B------:R-:W-:Y:S05]  /*0890*/  EXIT ;  /* 0x000000000000794d */ /* 0x000fea0003800000 */
        .weak           $__internal_6_$__cuda_sm20_div_rn_f64_full
        .type           $__internal_6_$__cuda_sm20_div_rn_f64_full,@function
        .size           $__internal_6_$__cuda_sm20_div_rn_f64_full,($__internal_7_$__cuda_sm20_dsqrt_rn_f64_mediumpath_v1 - $__internal_6_$__cuda_sm20_div_rn_f64_full)
$__internal_6_$__cuda_sm20_div_rn_f64_full:
[----:B------:R-:W-:Y:S01]  /*08a0*/  IMAD.MOV.U32 R11, RZ, RZ, R7 ;  /* 0x000000ffff0b7224 */ /* 0x000fe200078e0007 */
[C---:B------:R-:W-:Y:S01]  /*08b0*/  FSETP.GEU.AND P0, PT, |R5|.reuse, 1.469367938527859385e-39, PT ;  /* 0x001000000500780b */ /* 0x040fe20003f0e200 */
[----:B------:R-:W-:Y:S01]  /*08c0*/  IMAD.MOV.U32 R10, RZ, RZ, R6 ;  /* 0x000000ffff0a7224 */ /* 0x000fe200078e0006 */
[----:B------:R-:W-:Y:S01]  /*08d0*/  LOP3.LUT R9, R5, 0x800fffff, RZ, 0xc0, !PT ;  /* 0x800fffff05097812 */ /* 0x000fe200078ec0ff */
[----:B------:R-:W-:Y:S01]  /*08e0*/  IMAD.MOV.U32 R6, RZ, RZ, R8 ;  /* 0x000000ffff067224 */ /* 0x000fe200078e0008 */
[----:B------:R-:W-:Y:S01]  /*08f0*/  FSETP.GEU.AND P3, PT, |R11|, 1.469367938527859385e-39, PT ;  /* 0x001000000b00780b */ /* 0x000fe20003f6e200 */
[----:B------:R-:W-:Y:S01]  /*0900*/  IMAD.MOV.U32 R7, RZ, RZ, R5 ;  /* 0x000000ffff077224 */ /* 0x000fe200078e0005 */
[----:B------:R-:W-:Y:S01]  /*0910*/  LOP3.LUT R9, R9, 0x3ff00000, RZ, 0xfc, !PT ;  /* 0x3ff0000009097812 */ /* 0x000fe200078efcff */
[----:B------:R-:W-:Y:S01]  /*0920*/  IMAD.MOV.U32 R36, RZ, RZ, 0x1 ;  /* 0x00000001ff247424 */ /* 0x000fe200078e00ff */
[----:B------:R-:W-:Y:S01]  /*0930*/  LOP3.LUT R3, R11, 0x7ff00000, RZ, 0xc0, !PT ;  /* 0x7ff000000b037812 */ /* 0x000fe200078ec0ff */
[----:B------:R-:W-:Y:S01]  /*0940*/  BSSY.RECONVERGENT B1, `(.L_x_88) ;  /* 0x0000050000017945 */ /* 0x000fe20003800200 */
[----:B------:R-:W-:Y:S01]  /*0950*/  LOP3.LUT R35, R5, 0x7ff00000, RZ, 0xc0, !PT ;  /* 0x7ff0000005237812 */ /* 0x000fe200078ec0ff */
[----:B------:R-:W-:-:S02]  /*0960*/  IMAD.MOV.U32 R5, RZ, RZ, 0x1ca00000 ;  /* 0x1ca00000ff057424 */ /* 0x000fc400078e00ff */
[----:B------:R-:W-:Y:S01]  /*0970*/  @!P0 DMUL R8, R6, 8.98846567431157953865e+307 ;  /* 0x7fe0000006088828 */ /* 0x000fe20000000000 */
[----:B------:R-:W-:Y:S01]  /*0980*/  ISETP.GE.U32.AND P2, PT, R3, R35, PT ;  /* 0x000000230300720c */ /* 0x000fe20003f46070 */
[----:B------:R-:W-:Y:S02]  /*0990*/  IMAD.MOV.U32 R34, RZ, RZ, R3 ;  /* 0x000000ffff227224 */ /* 0x000fe400078e0003 */
[----:B------:R-:W-:Y:S02]  /*09a0*/  @!P3 LOP3.LUT R30, R7, 0x7ff00000, RZ, 0xc0, !PT ;  /* 0x7ff00000071eb812 */ /* 0x000fe400078ec0ff */
[----:B------:R-:W0:Y:S01]  /*09b0*/  MUFU.RCP64H R37, R9 ;  /* 0x0000000900257308 */ /* 0x000e220000001800 */
[----:B------:R-:W-:Y:S02]  /*09c0*/  SEL R31, R5, 0x63400000, !P2 ;  /* 0x63400000051f7807 */ /* 0x000fe40005000000 */
[----:B------:R-:W-:Y:S02]  /*09d0*/  @!P3 ISETP.GE.U32.AND P4, PT, R3, R30, PT ;  /* 0x0000001e0300b20c */ /* 0x000fe40003f86070 */
[----:B------:R-:W-:-:S02]  /*09e0*/  LOP3.LUT R31, R31, 0x800fffff, R11, 0xf8, !PT ;  /* 0x800fffff1f1f7812 */ /* 0x000fc400078ef80b */
[----:B------:R-:W-:Y:S02]  /*09f0*/  @!P3 SEL R33, R5, 0x63400000, !P4 ;  /* 0x634000000521b807 */ /* 0x000fe40006000000 */
[----:B------:R-:W-:Y:S02]  /*0a00*/  MOV R30, R10 ;  /* 0x0000000a001e7202 */ /* 0x000fe40000000f00 */
[----:B------:R-:W-:Y:S02]  /*0a10*/  @!P3 LOP3.LUT R32, R33, 0x80000000, R11, 0xf8, !PT ;  /* 0x800000002120b812 */ /* 0x000fe400078ef80b */
[----:B------:R-:W-:Y:S02]  /*0a20*/  @!P0 LOP3.LUT R35, R9, 0x7ff00000, RZ, 0xc0, !PT ;  /* 0x7ff0000009238812 */ /* 0x000fe400078ec0ff */
[----:B------:R-:W-:Y:S01]  /*0a30*/  @!P3 LOP3.LUT R33, R32, 0x100000, RZ, 0xfc, !PT ;  /* 0x001000002021b812 */ /* 0x000fe200078efcff */
[----:B------:R-:W-:-:S06]  /*0a40*/  @!P3 IMAD.MOV.U32 R32, RZ, RZ, RZ ;  /* 0x000000ffff20b224 */ /* 0x000fcc00078e00ff */
[----:B------:R-:W-:Y:S02]  /*0a50*/  @!P3 DFMA R30, R30, 2, -R32 ;  /* 0x400000001e1eb82b */ /* 0x000fe40000000820 */
[----:B0-----:R-:W-:-:S08]  /*0a60*/  DFMA R32, R36, -R8, 1 ;  /* 0x3ff000002420742b */ /* 0x001fd00000000808 */
[----:B------:R-:W-:Y:S01]  /*0a70*/  DFMA R32, R32, R32, R32 ;  /* 0x000000202020722b */ /* 0x000fe20000000020 */
[----:B------:R-:W-:-:S07]  /*0a80*/  @!P3 LOP3.LUT R34, R31, 0x7ff00000, RZ, 0xc0, !PT ;  /* 0x7ff000001f22b812 */ /* 0x000fce00078ec0ff */
[----:B------:R-:W-:-:S08]  /*0a90*/  DFMA R32, R36, R32, R36 ;  /* 0x000000202420722b */ /* 0x000fd00000000024 */
[----:B------:R-:W-:-:S08]  /*0aa0*/  DFMA R38, R32, -R8, 1 ;  /* 0x3ff000002026742b */ /* 0x000fd00000000808 */
[----:B------:R-:W-:-:S08]  /*0ab0*/  DFMA R38, R32, R38, R32 ;  /* 0x000000262026722b */ /* 0x000fd00000000020 */
[----:B------:R-:W-:-:S08]  /*0ac0*/  DMUL R36, R38, R30 ;  /* 0x0000001e26247228 */ /* 0x000fd00000000000 */
[----:B------:R-:W-:-:S08]  /*0ad0*/  DFMA R32, R36, -R8, R30 ;  /* 0x800000082420722b */ /* 0x000fd0000000001e */
[----:B------:R-:W-:Y:S01]  /*0ae0*/  DFMA R32, R38, R32, R36 ;  /* 0x000000202620722b */ /* 0x000fe20000000024 */
[----:B------:R-:W-:-:S05]  /*0af0*/  VIADD R36, R34, 0xffffffff ;  /* 0xffffffff22247836 */ /* 0x000fca0000000000 */
[----:B------:R-:W-:Y:S01]  /*0b00*/  ISETP.GT.U32.AND P0, PT, R36, 0x7feffffe, PT ;  /* 0x7feffffe2400780c */ /* 0x000fe20003f04070 */
[----:B------:R-:W-:-:S05]  /*0b10*/  VIADD R36, R35, 0xffffffff ;  /* 0xffffffff23247836 */ /* 0x000fca0000000000 */
[----:B------:R-:W-:-:S13]  /*0b20*/  ISETP.GT.U32.OR P0, PT, R36, 0x7feffffe, P0 ;  /* 0x7feffffe2400780c */ /* 0x000fda0000704470 */
[----:B------:R-:W-:Y:S05]  /*0b30*/  @P0 BRA `(.L_x_89) ;  /* 0x00000000006c0947 */ /* 0x000fea0003800000 */
[----:B------:R-:W-:-:S04]  /*0b40*/  LOP3.LUT R34, R7, 0x7ff00000, RZ, 0xc0, !PT ;  /* 0x7ff0000007227812 */ /* 0x000fc800078ec0ff */
[CC--:B------:R-:W-:Y:S02]  /*0b50*/  VIADDMNMX R10, R3.reuse, -R34.reuse, 0xb9600000, !PT ;  /* 0xb9600000030a7446 */ /* 0x0c0fe40007800922 */
[----:B------:R-:W-:Y:S02]  /*0b60*/  ISETP.GE.U32.AND P0, PT, R3, R34, PT ;  /* 0x000000220300720c */ /* 0x000fe40003f06070 */
[----:B------:R-:W-:Y:S02]  /*0b70*/  VIMNMX R3, PT, PT, R10, 0x46a00000, PT ;  /* 0x46a000000a037848 */ /* 0x000fe40003fe0100 */
[----:B------:R-:W-:-:S05]  /*0b80*/  SEL R10, R5, 0x63400000, !P0 ;  /* 0x63400000050a7807 */ /* 0x000fca0004000000 */
[----:B------:R-:W-:Y:S02]  /*0b90*/  IMAD.IADD R3, R3, 0x1, -R10 ;  /* 0x0000000103037824 */ /* 0x000fe400078e0a0a */
[----:B------:R-:W-:-:S03]  /*0ba0*/  IMAD.MOV.U32 R10, RZ, RZ, RZ ;  /* 0x000000ffff0a7224 */ /* 0x000fc600078e00ff */
[----:B------:R-:W-:-:S06]  /*0bb0*/  IADD3 R11, PT, PT, R3, 0x7fe00000, RZ ;  /* 0x7fe00000030b7810 */ /* 0x000fcc0007ffe0ff */
        /* <DEDUP_REMOVED lines=19> */
.L_x_89:
        /* <DEDUP_REMOVED lines=11> */
[----:B------:R-:W-:Y:S02]  /*0da0*/  @P0 LOP3.LUT R3, R37, 0x7ff00000, RZ, 0xfc, !PT ;  /* 0x7ff0000025030812 */ /* 0x000fe400078efcff */
[----:B------:R-:W-:Y:S01]  /*0db0*/  @!P0 MOV R36, RZ ;  /* 0x000000ff00248202 */ /* 0x000fe20000000f00 */
[----:B------:R-:W-:Y:S02]  /*0dc0*/  @P0 IMAD.MOV.U32 R36, RZ, RZ, RZ ;  /* 0x000000ffff240224 */ /* 0x000fe400078e00ff */
[----:B------:R-:W-:Y:S01]  /*0dd0*/  @P0 IMAD.MOV.U32 R37, RZ, RZ, R3 ;  /* 0x000000ffff250224 */ /* 0x000fe200078e0003 */
[----:B------:R-:W-:Y:S06]  /*0de0*/  BRA `(.L_x_90) ;  /* 0x0000000000147947 */ /* 0x000fec0003800000 */
.L_x_92:
[----:B------:R-:W-:Y:S01]  /*0df0*/  LOP3.LUT R37, R7, 0x80000, RZ, 0xfc, !PT ;  /* 0x0008000007257812 */ /* 0x000fe200078efcff */
[----:B------:R-:W-:Y:S01]  /*0e00*/  IMAD.MOV.U32 R36, RZ, RZ, R6 ;  /* 0x000000ffff247224 */ /* 0x000fe200078e0006 */
[----:B------:R-:W-:Y:S06]  /*0e10*/  BRA `(.L_x_90) ;  /* 0x0000000000087947 */ /* 0x000fec0003800000 */
.L_x_91:
[----:B------:R-:W-:Y:S01]  /*0e20*/  LOP3.LUT R37, R11, 0x80000, RZ, 0xfc, !PT ;  /* 0x000800000b257812 */ /* 0x000fe200078efcff */
[----:B------:R-:W-:-:S07]  /*0e30*/  IMAD.MOV.U32 R36, RZ, RZ, R10 ;  /* 0x000000ffff247224 */ /* 0x000fce00078e000a */
.L_x_90:
[----:B------:R-:W-:Y:S05]  /*0e40*/  BSYNC.RECONVERGENT B1 ;  /* 0x0000000000017941 */ /* 0x000fea0003800200 */
.L_x_88:
[----:B------:R-:W-:-:S04]  /*0e50*/  IMAD.MOV.U32 R5, RZ, RZ, 0x0 ;  /* 0x00000000ff057424 */ /* 0x000fc800078e00ff */
[----:B------:R-:W-:Y:S05]  /*0e60*/  RET.REL.NODEC R4 `(drift_else) ;  /* 0xfffffff004647950 */ /* 0x000fea0003c3ffff */
        .weak           $__internal_7_$__cuda_sm20_dsqrt_rn_f64_mediumpath_v1
        .type           $__internal_7_$__cuda_sm20_dsqrt_rn_f64_mediumpath_v1,@function
        .size           $__internal_7_$__cuda_sm20_dsqrt_rn_f64_mediumpath_v1,(.L_x_191 - $__internal_7_$__cuda_sm20_dsqrt_rn_f64_mediumpath_v1)
$__internal_7_$__cuda_sm20_dsqrt_rn_f64_mediumpath_v1:
[----:B------:R-:W-:Y:S01]  /*0e70*/  ISETP.GE.U32.AND P0, PT, R6, -0x3400000, PT ;  /* 0xfcc000000600780c */ /* 0x000fe20003f06070 */
[----:B------:R-:W-:Y:S01]  /*0e80*/  BSSY.RECONVERGENT B1, `(.L_x_93) ;  /* 0x0000026000017945 */ /* 0x000fe20003800200 */
[----:B------:R-:W-:Y:S01]  /*0e90*/  IMAD.MOV.U32 R30, RZ, RZ, R32 ;  /* 0x000000ffff1e7224 */ /* 0x000fe200078e0020 */
[----:B------:R-:W-:Y:S01]  /*0ea0*/  MOV R6, R12 ;  /* 0x0000000c00067202 */ /* 0x000fe20000000f00 */
[----:B------:R-:W-:-:S09]  /*0eb0*/  IMAD.MOV.U32 R7, RZ, RZ, R13 ;  /* 0x000000ffff077224 */ /* 0x000fd200078e000d */
[----:B------:R-:W-:Y:S05]  /*0ec0*/  @!P0 BRA `(.L_x_94) ;  /* 0x0000000000208947 */ /* 0x000fea0003800000 */
[----:B------:R-:W-:-:S10]  /*0ed0*/  DFMA.RM R6, R6, R30, R10 ;  /* 0x0000001e0606722b */ /* 0x000fd4000000400a */
[----:B------:R-:W-:-:S05]  /*0ee0*/  IADD3 R10, P0, PT, R6, 0x1, RZ ;  /* 0x00000001060a7810 */ /* 0x000fca0007f1e0ff */
[----:B------:R-:W-:-:S06]  /*0ef0*/  IMAD.X R11, RZ, RZ, R7, P0 ;  /* 0x000000ffff0b7224 */ /* 0x000fcc00000e0607 */
[----:B------:R-:W-:-:S08]  /*0f00*/  DFMA.RP R4, -R6, R10, R4 ;  /* 0x0000000a0604722b */ /* 0x000fd00000008104 */
[----:B------:R-:W-:-:S06]  /*0f10*/  DSETP.GT.AND P0, PT, R4, RZ, PT ;  /* 0x000000ff0400722a */ /* 0x000fcc0003f04000 */
[----:B------:R-:W-:Y:S02]  /*0f20*/  FSEL R6, R10, R6, P0 ;  /* 0x000000060a067208 */ /* 0x000fe40000000000 */
[----:B------:R-:W-:Y:S01]  /*0f30*/  FSEL R7, R11, R7, P0 ;  /* 0x000000070b077208 */ /* 0x000fe20000000000 */
[----:B------:R-:W-:Y:S06]  /*0f40*/  BRA `(.L_x_95) ;  /* 0x0000000000647947 */ /* 0x000fec0003800000 */
.L_x_94:
[----:B------:R-:W-:-:S14]  /*0f50*/  DSETP.NE.AND P0, PT, R4, RZ, PT ;  /* 0x000000ff0400722a */ /* 0x000fdc0003f05000 */
[----:B------:R-:W-:Y:S05]  /*0f60*/  @!P0 BRA `(.L_x_96) ;  /* 0x0000000000588947 */ /* 0x000fea0003800000 */
[----:B------:R-:W-:-:S13]  /*0f70*/  ISETP.GE.AND P0, PT, R5, RZ, PT ;  /* 0x000000ff0500720c */ /* 0x000fda0003f06270 */
[----:B------:R-:W-:Y:S02]  /*0f80*/  @!P0 IMAD.MOV.U32 R6, RZ, RZ, 0x0 ;  /* 0x00000000ff068424 */ /* 0x000fe400078e00ff */
[----:B------:R-:W-:Y:S01]  /*0f90*/  @!P0 IMAD.MOV.U32 R7, RZ, RZ, -0x80000 ;  /* 0xfff80000ff078424 */ /* 0x000fe200078e00ff */
[----:B------:R-:W-:Y:S06]  /*0fa0*/  @!P0 BRA `(.L_x_95) ;  /* 0x00000000004c8947 */ /* 0x000fec0003800000 */
[----:B------:R-:W-:-:S13]  /*0fb0*/  ISETP.GT.AND P0, PT, R5, 0x7fefffff, PT ;  /* 0x7fefffff0500780c */ /* 0x000fda0003f04270 */
[----:B------:R-:W-:Y:S05]  /*0fc0*/  @P0 BRA `(.L_x_96) ;  /* 0x0000000000400947 */ /* 0x000fea0003800000 */
[----:B------:R-:W-:Y:S01]  /*0fd0*/  DMUL R4, R4, 8.11296384146066816958e+31 ;  /* 0x4690000004047828 */ /* 0x000fe20000000000 */
[----:B------:R-:W-:Y:S01]  /*0fe0*/  IMAD.MOV.U32 R6, RZ, RZ, RZ ;  /* 0x000000ffff067224 */ /* 0x000fe200078e00ff */
[----:B------:R-:W-:Y:S01]  /*0ff0*/  MOV R13, 0x3fd80000 ;  /* 0x3fd80000000d7802 */ /* 0x000fe20000000f00 */
[----:B------:R-:W-:-:S03]  /*1000*/  IMAD.MOV.U32 R12, RZ, RZ, 0x0 ;  /* 0x00000000ff0c7424 */ /* 0x000fc600078e00ff */
[----:B------:R-:W0:Y:S02]  /*1010*/  MUFU.RSQ64H R7, R5 ;  /* 0x0000000500077308 */ /* 0x000e240000001c00 */
[----:B0-----:R-:W-:-:S08]  /*1020*/  DMUL R10, R6, R6 ;  /* 0x00000006060a7228 */ /* 0x001fd00000000000 */
[----:B------:R-:W-:-:S08]  /*1030*/  DFMA R10, R4, -R10, 1 ;  /* 0x3ff00000040a742b */ /* 0x000fd0000000080a */
[----:B------:R-:W-:Y:S02]  /*1040*/  DFMA R12, R10, R12, 0.5 ;  /* 0x3fe000000a0c742b */ /* 0x000fe4000000000c */
[----:B------:R-:W-:-:S08]  /*1050*/  DMUL R10, R6, R10 ;  /* 0x0000000a060a7228 */ /* 0x000fd00000000000 */
[----:B------:R-:W-:-:S08]  /*1060*/  DFMA R10, R12, R10, R6 ;  /* 0x0000000a0c0a722b */ /* 0x000fd00000000006 */
[----:B------:R-:W-:Y:S02]  /*1070*/  DMUL R6, R4, R10 ;  /* 0x0000000a04067228 */ /* 0x000fe40000000000 */
[----:B------:R-:W-:-:S06]  /*1080*/  VIADD R11, R11, 0xfff00000 ;  /* 0xfff000000b0b7836 */ /* 0x000fcc0000000000 */
[----:B------:R-:W-:-:S08]  /*1090*/  DFMA R12, R6, -R6, R4 ;  /* 0x80000006060c722b */ /* 0x000fd00000000004 */
[----:B------:R-:W-:-:S10]  /*10a0*/  DFMA R6, R10, R12, R6 ;  /* 0x0000000c0a06722b */ /* 0x000fd40000000006 */
[----:B------:R-:W-:Y:S01]  /*10b0*/  VIADD R7, R7, 0xfcb00000 ;  /* 0xfcb0000007077836 */ /* 0x000fe20000000000 */
[----:B------:R-:W-:Y:S06]  /*10c0*/  BRA `(.L_x_95) ;  /* 0x0000000000047947 */ /* 0x000fec0003800000 */
.L_x_96:
[----:B------:R-:W-:-:S11]  /*10d0*/  DADD R6, R4, R4 ;  /* 0x0000000004067229 */ /* 0x000fd60000000004 */
.L_x_95:
[----:B------:R-:W-:Y:S05]  /*10e0*/  BSYNC.RECONVERGENT B1 ;  /* 0x0000000000017941 */ /* 0x000fea0003800200 */
.L_x_93:
[----:B------:R-:W-:Y:S02]  /*10f0*/  IMAD.MOV.U32 R9, RZ, RZ, 0x0 ;  /* 0x00000000ff097424 */ /* 0x000fe400078e00ff */
[----:B------:R-:W-:Y:S02]  /*1100*/  IMAD.MOV.U32 R14, RZ, RZ, R6 ;  /* 0x000000ffff0e7224 */ /* 0x000fe400078e0006 */
[----:B------:R-:W-:Y:S01]  /*1110*/  IMAD.MOV.U32 R15, RZ, RZ, R7 ;  /* 0x000000ffff0f7224 */ /* 0x000fe200078e0007 */
[----:B------:R-:W-:Y:S06]  /*1120*/  RET.REL.NODEC R8 `(drift_else) ;  /* 0xffffffec08b47950 */ /* 0x000fec0003c3ffff */
.L_x_97:
        /* <DEDUP_REMOVED lines=13> */
.L_x_191:


//--------------------- .text.drift_legacy_2      --------------------------
	.section	.text.drift_legacy_2,"ax",@progbits
	.align	128
        .global         drift_legacy_2
        .type           drift_legacy_2,@function
        .size           drift_legacy_2,(.L_x_192 - drift_legacy_2)
        .other          drift_legacy_2,@"STO_CUDA_ENTRY STV_DEFAULT"
drift_legacy_2:
.text.drift_legacy_2:
        /* <DEDUP_REMOVED lines=13> */
[----:B------:R-:W0:Y:S06]  /*00d0*/  LDCU.64 UR12, c[0x0][0x390] ;  /* 0x00007200ff0c77ac */ /* 0x000e2c0008000a00 */
[----:B------:R-:W0:Y:S01]  /*00e0*/  LDC.64 R6, c[0x0][0x380] ;  /* 0x0000e000ff067b82 */ /* 0x000e220000000a00 */
[----:B------:R-:W0:Y:S01]  /*00f0*/  LDCU.128 UR8, c[0x0][0x3a0] ;  /* 0x00007400ff0877ac */ /* 0x000e220008000c00 */
[----:B-1----:R-:W-:-:S12]  /*0100*/  UIMAD UR4, UR4, UR5, URZ ;  /* 0x00000005040472a4 */ /* 0x002fd8000f8e02ff */
.L_x_100:
[----:B01----:R-:W-:-:S06]  /*0110*/  IMAD.WIDE R10, R9, 0x8, R2 ;  /* 0x00000008090a7825 */ /* 0x003fcc00078e0202 */
[----:B--2---:R-:W3:Y:S01]  /*0120*/  LDG.E.64 R10, desc[UR6][R10.64] ;  /* 0x000000060a0a7981 */ /* 0x004ee2000c1e1b00 */
[----:B------:R-:W-:Y:S01]  /*0130*/  BSSY.RECONVERGENT B0, `(.L_x_98) ;  /* 0x0000017000007945 */ /* 0x000fe20003800200 */
[C---:B---3--:R-:W-:Y:S02]  /*0140*/  DFMA R12, -R10.reuse, R4, 1 ;  /* 0x3ff000000a0c742b */ /* 0x048fe40000000104 */
[C---:B------:R-:W-:Y:S02]  /*0150*/  DMUL R14, R10.reuse, UR8 ;  /* 0x000000080a0e7c28 */ /* 0x040fe40008000000 */
[----:B------:R-:W-:-:S06]  /*0160*/  DMUL R16, R10, UR10 ;  /* 0x0000000a0a107c28 */ /* 0x000fcc0008000000 */
[C---:B------:R-:W-:Y:S02]  /*0170*/  DFMA R12, -R10.reuse, R14, R12 ;  /* 0x0000000e0a0c722b */ /* 0x040fe4000000010c */
[----:B------:R-:W-:-:S08]  /*0180*/  DMUL R16, R10, R16 ;  /* 0x000000100a107228 */ /* 0x000fd00000000000 */
[----:B------:R-:W-:Y:S01]  /*0190*/  DFMA R12, -R10, R16, R12 ;  /* 0x000000100a0c722b */ /* 0x000fe2000000010c */
[----:B------:R-:W-:Y:S01]  /*01a0*/  IMAD.MOV.U32 R11, RZ, RZ, R9 ;  /* 0x000000ffff0b7224 */ /* 0x000fe200078e0009 */
[----:B------:R-:W-:-:S04]  /*01b0*/  IADD3 R9, PT, PT, R9, UR4, RZ ;  /* 0x0000000409097c10 */ /* 0x000fc8000fffe0ff */
[----:B------:R-:W0:Y:S01]  /*01c0*/  MUFU.RCP64H R15, R13 ;  /* 0x0000000d000f7308 */ /* 0x000e220000001800 */
[----:B----4-:R-:W-:-:S03]  /*01d0*/  ISETP.GE.AND P0, PT, R9, UR14, PT ;  /* 0x0000000e09007c0c */ /* 0x010fc6000bf06270 */
[----:B------:R-:W-:-:S05]  /*01e0*/  VIADD R14, R13, 0x300402 ;  /* 0x003004020d0e7836 */ /* 0x000fca0000000000 */
[----:B------:R-:W-:Y:S01]  /*01f0*/  FSETP.GEU.AND P1, PT, |R14|, 5.8789094863358348022e-39, PT ;  /* 0x004004020e00780b */ /* 0x000fe20003f2e200 */
[----:B0-----:R-:W-:-:S08]  /*0200*/  DFMA R16, -R12, R14, 1 ;  /* 0x3ff000000c10742b */ /* 0x001fd0000000010e */
[----:B------:R-:W-:-:S08]  /*0210*/  DFMA R16, R16, R16, R16 ;  /* 0x000000101010722b */ /* 0x000fd00000000010 */
[----:B------:R-:W-:-:S08]  /*0220*/  DFMA R16, R14, R16, R14 ;  /* 0x000000100e10722b */ /* 0x000fd0000000000e */
[----:B------:R-:W-:-:S08]  /*0230*/  DFMA R18, -R12, R16, 1 ;  /* 0x3ff000000c12742b */ /* 0x000fd00000000110 */
[----:B------:R-:W-:Y:S01]  /*0240*/  DFMA R16, R16, R18, R16 ;  /* 0x000000121010722b */ /* 0x000fe20000000010 */
[----:B------:R-:W-:Y:S10]  /*0250*/  @P1 BRA `(.L_x_99) ;  /* 0x0000000000101947 */ /* 0x000ff40003800000 */
[----:B------:R-:W-:-:S05]  /*0260*/  LOP3.LUT R0, R13, 0x7fffffff, RZ, 0xc0, !PT ;  /* 0x7fffffff0d007812 */ /* 0x000fca00078ec0ff */
[----:B------:R-:W-:Y:S01]  /*0270*/  VIADD R16, R0, 0xfff00000 ;  /* 0xfff0000000107836 */ /* 0x000fe20000000000 */
[----:B------:R-:W-:-:S07]  /*0280*/  MOV R0, 0x2a0 ;  /* 0x000002a000007802 */ /* 0x000fce0000000f00 */
[----:B------:R-:W-:Y:S05]  /*0290*/  CALL.REL.NOINC `($__internal_8_$__cuda_sm20_dblrcp_rn_slowpath_v3) ;  /* 0x0000000000207944 */ /* 0x000fea0003c00000 */
.L_x_99:
[----:B------:R-:W-:Y:S05]  /*02a0*/  BSYNC.RECONVERGENT B0 ;  /* 0x0000000000007941 */ /* 0x000fea0003800200 */
.L_x_98:
[----:B------:R-:W-:-:S05]  /*02b0*/  IMAD.WIDE R10, R11, 0x8, R6 ;  /* 0x000000080b0a7825 */ /* 0x000fca00078e0206 */
[----:B------:R-:W2:Y:S01]  /*02c0*/  LDG.E.64 R12, desc[UR6][R10.64] ;  /* 0x000000060a0c7981 */ /* 0x000ea2000c1e1b00 */
[----:B------:R-:W-:-:S08]  /*02d0*/  DADD R16, R16, -1 ;  /* 0xbff0000010107429 */ /* 0x000fd00000000000 */
[----:B--2---:R-:W-:-:S07]  /*02e0*/  DFMA R12, R16, UR12, R12 ;  /* 0x0000000c100c7c2b */ /* 0x004fce000800000c */
[----:B------:R1:W-:Y:S01]  /*02f0*/  STG.E.64 desc[UR6][R10.64], R12 ;  /* 0x0000000c0a007986 */ /* 0x0003e2000c101b06 */
[----:B------:R-:W-:Y:S05]  /*0300*/  @!P0 BRA `(.L_x_100) ;  /* 0xfffffffc00808947 */ /* 0x000fea000383ffff */
[----:B------:R-:W-:Y:S05]  /*0310*/  EXIT ;  /* 0x000000000000794d */ /* 0x000fea0003800000 */
        .weak           $__internal_8_$__cuda_sm20_dblrcp_rn_slowpath_v3
        .type           $__internal_8_$__cuda_sm20_dblrcp_rn_slowpath_v3,@function
        .size           $__internal_8_$__cuda_sm20_dblrcp_rn_slowpath_v3,(.L_x_192 - $__internal_8_$__cuda_sm20_dblrcp_rn_slowpath_v3)
$__internal_8_$__cuda_sm20_dblrcp_rn_slowpath_v3:
[----:B------:R-:W-:Y:S01]  /*0320*/  DSETP.GTU.AND P1, PT, |R12|, +INF , PT ;  /* 0x7ff000000c00742a */ /* 0x000fe20003f2c200 */
[----:B------:R-:W-:-:S13]  /*0330*/  BSSY.RECONVERGENT B1, `(.L_x_101) ;  /* 0x0000023000017945 */ /* 0x000fda0003800200 */
[----:B------:R-:W-:Y:S05]  /*0340*/  @P1 BRA `(.L_x_102) ;  /* 0x00000000007c1947 */ /* 0x000fea0003800000 */
[----:B------:R-:W-:-:S05]  /*0350*/  LOP3.LUT R8, R13, 0x7fffffff, RZ, 0xc0, !PT ;  /* 0x7fffffff0d087812 */ /* 0x000fca00078ec0ff */
[----:B------:R-:W-:-:S05]  /*0360*/  VIADD R10, R8, 0xffffffff ;  /* 0xffffffff080a7836 */ /* 0x000fca0000000000 */
[----:B------:R-:W-:-:S13]  /*0370*/  ISETP.GE.U32.AND P1, PT, R10, 0x7fefffff, PT ;  /* 0x7fefffff0a00780c */ /* 0x000fda0003f26070 */
[----:B------:R-:W-:Y:S02]  /*0380*/  @P1 LOP3.LUT R15, R13, 0x7ff00000, RZ, 0x3c, !PT ;  /* 0x7ff000000d0f1812 */ /* 0x000fe400078e3cff */
[----:B------:R-:W-:Y:S01]  /*0390*/  @P1 MOV R14, RZ ;  /* 0x000000ff000e1202 */ /* 0x000fe20000000f00 */
[----:B------:R-:W-:Y:S06]  /*03a0*/  @P1 BRA `(.L_x_103) ;  /* 0x00000000006c1947 */ /* 0x000fec0003800000 */
[----:B------:R-:W-:-:S13]  /*03b0*/  ISETP.GE.U32.AND P1, PT, R8, 0x1000001, PT ;  /* 0x010000010800780c */ /* 0x000fda0003f26070 */
[----:B------:R-:W-:Y:S05]  /*03c0*/  @!P1 BRA `(.L_x_104) ;  /* 0x0000000000349947 */ /* 0x000fea0003800000 */
[----:B------:R-:W-:Y:S02]  /*03d0*/  VIADD R15, R13, 0xc0200000 ;  /* 0xc02000000d0f7836 */ /* 0x000fe40000000000 */
[----:B------:R-:W-:Y:S02]  /*03e0*/  IMAD.MOV.U32 R14, RZ, RZ, R12 ;  /* 0x000000ffff0e7224 */ /* 0x000fe400078e000c */
[----:B------:R-:W0:Y:S04]  /*03f0*/  MUFU.RCP64H R17, R15 ;  /* 0x0000000f00117308 */ /* 0x000e280000001800 */
[----:B0-----:R-:W-:-:S08]  /*0400*/  DFMA R18, -R14, R16, 1 ;  /* 0x3ff000000e12742b */ /* 0x001fd00000000110 */
[----:B------:R-:W-:-:S08]  /*0410*/  DFMA R18, R18, R18, R18 ;  /* 0x000000121212722b */ /* 0x000fd00000000012 */
[----:B------:R-:W-:-:S08]  /*0420*/  DFMA R18, R16, R18, R16 ;  /* 0x000000121012722b */ /* 0x000fd00000000010 */
[----:B------:R-:W-:-:S08]  /*0430*/  DFMA R16, -R14, R18, 1 ;  /* 0x3ff000000e10742b */ /* 0x000fd00000000112 */
[----:B------:R-:W-:-:S08]  /*0440*/  DFMA R16, R18, R16, R18 ;  /* 0x000000101210722b */ /* 0x000fd00000000012 */
[----:B------:R-:W-:-:S08]  /*0450*/  DMUL R16, R16, 2.2250738585072013831e-308 ;  /* 0x0010000010107828 */ /* 0x000fd00000000000 */
[----:B------:R-:W-:-:S08]  /*0460*/  DFMA R12, -R12, R16, 1 ;  /* 0x3ff000000c0c742b */ /* 0x000fd00000000110 */
[----:B------:R-:W-:-:S08]  /*0470*/  DFMA R12, R12, R12, R12 ;  /* 0x0000000c0c0c722b */ /* 0x000fd0000000000c */
[----:B------:R-:W-:Y:S01]  /*0480*/  DFMA R14, R16, R12, R16 ;  /* 0x0000000c100e722b */ /* 0x000fe20000000010 */
[----:B------:R-:W-:Y:S10]  /*0490*/  BRA `(.L_x_103) ;  /* 0x0000000000307947 */ /* 0x000ff40003800000 */
.L_x_104:
[----:B------:R-:W-:Y:S01]  /*04a0*/  DMUL R12, R12, 8.11296384146066816958e+31 ;  /* 0x469000000c0c7828 */ /* 0x000fe20000000000 */
[----:B------:R-:W-:-:S05]  /*04b0*/  MOV R14, R16 ;  /* 0x00000010000e7202 */ /* 0x000fca0000000f00 */
[----:B------:R-:W0:Y:S02]  /*04c0*/  MUFU.RCP64H R15, R13 ;  /* 0x0000000d000f7308 */ /* 0x000e240000001800 */
[----:B0-----:R-:W-:-:S08]  /*04d0*/  DFMA R16, -R12, R14, 1 ;  /* 0x3ff000000c10742b */ /* 0x001fd0000000010e */
[----:B------:R-:W-:-:S08]  /*04e0*/  DFMA R16, R16, R16, R16 ;  /* 0x000000101010722b */ /* 0x000fd00000000010 */
[----:B------:R-:W-:-:S08]  /*04f0*/  DFMA R16, R14, R16, R14 ;  /* 0x000000100e10722b */ /* 0x000fd0000000000e */
[----:B------:R-:W-:-:S08]  /*0500*/  DFMA R14, -R12, R16, 1 ;  /* 0x3ff000000c0e742b */ /* 0x000fd00000000110 */
[----:B------:R-:W-:-:S08]  /*0510*/  DFMA R14, R16, R14, R16 ;  /* 0x0000000e100e722b */ /* 0x000fd00000000010 */
[----:B------:R-:W-:Y:S01]  /*0520*/  DMUL R14, R14, 8.11296384146066816958e+31 ;  /* 0x469000000e0e7828 */ /* 0x000fe20000000000 */
[----:B------:R-:W-:Y:S10]  /*0530*/  BRA `(.L_x_103) ;  /* 0x0000000000087947 */ /* 0x000ff40003800000 */
.L_x_102:
[----:B------:R-:W-:Y:S01]  /*0540*/  LOP3.LUT R15, R13, 0x80000, RZ, 0xfc, !PT ;  /* 0x000800000d0f7812 */ /* 0x000fe200078efcff */
[----:B------:R-:W-:-:S07]  /*0550*/  IMAD.MOV.U32 R14, RZ, RZ, R12 ;  /* 0x000000ffff0e7224 */ /* 0x000fce00078e000c */
.L_x_103:
[----:B------:R-:W-:Y:S05]  /*0560*/  BSYNC.RECONVERGENT B1 ;  /* 0x0000000000017941 */ /* 0x000fea0003800200 */
.L_x_101:
[----:B------:R-:W-:Y:S02]  /*0570*/  HFMA2 R13, -RZ, RZ, 0, 0 ;  /* 0x00000000ff0d7431 */ /* 0x000fe400000001ff */
[----:B------:R-:W-:Y:S01]  /*0580*/  IMAD.MOV.U32 R12, RZ, RZ, R0 ;  /* 0x000000ffff0c7224 */ /* 0x000fe200078e0000 */
[----:B------:R-:W-:Y:S01]  /*0590*/  MOV R17, R15 ;  /* 0x0000000f00117202 */ /* 0x000fe20000000f00 */
[----:B------:R-:W-:Y:S02]  /*05a0*/  IMAD.MOV.U32 R16, RZ, RZ, R14 ;  /* 0x000000ffff107224 */ /* 0x000fe400078e000e */
[----:B------:R-:W-:Y:S05]  /*05b0*/  RET.REL.NODEC R12 `(drift_legacy_2) ;  /* 0xfffffff80c907950 */ /* 0x000fea0003c3ffff */
.L_x_105:
        /* <DEDUP_REMOVED lines=12> */
.L_x_192:


//--------------------- .text.drift_legacy_1      --------------------------
	.section	.text.drift_legacy_1,"ax",@progbits
	.align	128
        .global         drift_legacy_1
        .type           drift_legacy_1,@function
        .size           drift_legacy_1,(.L_x_193 - drift_legacy_1)
        .other          drift_legacy_1,@"STO_CUDA_ENTRY STV_DEFAULT"
drift_legacy_1:
.text.drift_legacy_1:
        /* <DEDUP_REMOVED lines=15> */
[----:B------:R-:W0:Y:S01]  /*00f0*/  LDCU.64 UR10, c[0x0][0x390] ;  /* 0x00007200ff0a77ac */ /* 0x000e220008000a00 */
[----:B-1----:R-:W-:-:S12]  /*0100*/  UIMAD UR4, UR4, UR5, URZ ;  /* 0x00000005040472a4 */ /* 0x002fd8000f8e02ff */
.L_x_108:
[----:B0-----:R-:W-:-:S06]  /*0110*/  IMAD.WIDE R14, R9, 0x8, R2 ;  /* 0x00000008090e7825 */ /* 0x001fcc00078e0202 */
[----:B--2---:R-:W3:Y:S01]  /*0120*/  LDG.E.64 R14, desc[UR6][R14.64] ;  /* 0x000000060e0e7981 */ /* 0x004ee2000c1e1b00 */
[----:B------:R-:W-:Y:S01]  /*0130*/  BSSY.RECONVERGENT B0, `(.L_x_106) ;  /* 0x0000014000007945 */ /* 0x000fe20003800200 */
[C---:B-1-3--:R-:W-:Y:S02]  /*0140*/  DFMA R12, -R14.reuse, R4, 1 ;  /* 0x3ff000000e0c742b */ /* 0x04afe40000000104 */
[----:B------:R-:W-:-:S08]  /*0150*/  DMUL R10, R14, UR8 ;  /* 0x000000080e0a7c28 */ /* 0x000fd00008000000 */
[----:B------:R-:W-:-:S06]  /*0160*/  DFMA R12, -R14, R10, R12 ;  /* 0x0000000a0e0c722b */ /* 0x000fcc000000010c */
[----:B------:R-:W0:Y:S04]  /*0170*/  MUFU.RCP64H R11, R13 ;  /* 0x0000000d000b7308 */ /* 0x000e280000001800 */
[----:B------:R-:W-:-:S05]  /*0180*/  VIADD R10, R13, 0x300402 ;  /* 0x003004020d0a7836 */ /* 0x000fca0000000000 */
[----:B------:R-:W-:Y:S01]  /*0190*/  FSETP.GEU.AND P1, PT, |R10|, 5.8789094863358348022e-39, PT ;  /* 0x004004020a00780b */ /* 0x000fe20003f2e200 */
[----:B0-----:R-:W-:-:S08]  /*01a0*/  DFMA R16, -R12, R10, 1 ;  /* 0x3ff000000c10742b */ /* 0x001fd0000000010a */
[----:B------:R-:W-:-:S08]  /*01b0*/  DFMA R16, R16, R16, R16 ;  /* 0x000000101010722b */ /* 0x000fd00000000010 */
[----:B------:R-:W-:Y:S01]  /*01c0*/  DFMA R16, R10, R16, R10 ;  /* 0x000000100a10722b */ /* 0x000fe2000000000a */
[----:B------:R-:W-:Y:S01]  /*01d0*/  IMAD.MOV.U32 R11, RZ, RZ, R9 ;  /* 0x000000ffff0b7224 */ /* 0x000fe200078e0009 */
[----:B------:R-:W-:-:S04]  /*01e0*/  IADD3 R9, PT, PT, R9, UR4, RZ ;  /* 0x0000000409097c10 */ /* 0x000fc8000fffe0ff */
[----:B----4-:R-:W-:Y:S02]  /*01f0*/  ISETP.GE.AND P0, PT, R9, UR12, PT ;  /* 0x0000000c09007c0c */ /* 0x010fe4000bf06270 */
[----:B------:R-:W-:-:S08]  /*0200*/  DFMA R18, -R12, R16, 1 ;  /* 0x3ff000000c12742b */ /* 0x000fd00000000110 */
[----:B------:R-:W-:Y:S01]  /*0210*/  DFMA R16, R16, R18, R16 ;  /* 0x000000121010722b */ /* 0x000fe20000000010 */
[----:B------:R-:W-:Y:S10]  /*0220*/  @P1 BRA `(.L_x_107) ;  /* 0x0000000000101947 */ /* 0x000ff40003800000 */
[----:B------:R-:W-:-:S05]  /*0230*/  LOP3.LUT R0, R13, 0x7fffffff, RZ, 0xc0, !PT ;  /* 0x7fffffff0d007812 */ /* 0x000fca00078ec0ff */
[----:B------:R-:W-:Y:S01]  /*0240*/  VIADD R16, R0, 0xfff00000 ;  /* 0xfff0000000107836 */ /* 0x000fe20000000000 */
[----:B------:R-:W-:-:S07]  /*0250*/  MOV R0, 0x270 ;  /* 0x0000027000007802 */ /* 0x000fce0000000f00 */
[----:B------:R-:W-:Y:S05]  /*0260*/  CALL.REL.NOINC `($__internal_9_$__cuda_sm20_dblrcp_rn_slowpath_v3) ;  /* 0x0000000000207944 */ /* 0x000fea0003c00000 */
.L_x_107:
[----:B------:R-:W-:Y:S05]  /*0270*/  BSYNC.RECONVERGENT B0 ;  /* 0x0000000000007941 */ /* 0x000fea0003800200 */
.L_x_106:
[----:B------:R-:W-:-:S05]  /*0280*/  IMAD.WIDE R10, R11, 0x8, R6 ;  /* 0x000000080b0a7825 */ /* 0x000fca00078e0206 */
[----:B------:R-:W2:Y:S01]  /*0290*/  LDG.E.64 R12, desc[UR6][R10.64] ;  /* 0x000000060a0c7981 */ /* 0x000ea2000c1e1b00 */
[----:B------:R-:W-:-:S08]  /*02a0*/  DADD R16, R16, -1 ;  /* 0xbff0000010107429 */ /* 0x000fd00000000000 */
[----:B--2---:R-:W-:-:S07]  /*02b0*/  DFMA R12, R16, UR10, R12 ;  /* 0x0000000a100c7c2b */ /* 0x004fce000800000c */
[----:B------:R1:W-:Y:S01]  /*02c0*/  STG.E.64 desc[UR6][R10.64], R12 ;  /* 0x0000000c0a007986 */ /* 0x0003e2000c101b06 */
[----:B------:R-:W-:Y:S05]  /*02d0*/  @!P0 BRA `(.L_x_108) ;  /* 0xfffffffc008c8947 */ /* 0x000fea000383ffff */
[----:B------:R-:W-:Y:S05]  /*02e0*/  EXIT ;  /* 0x000000000000794d */ /* 0x000fea0003800000 */
        .weak           $__internal_9_$__cuda_sm20_dblrcp_rn_slowpath_v3
        .type           $__internal_9_$__cuda_sm20_dblrcp_rn_slowpath_v3,@function
        .size           $__internal_9_$__cuda_sm20_dblrcp_rn_slowpath_v3,(.L_x_193 - $__internal_9_$__cuda_sm20_dblrcp_rn_slowpath_v3)
$__internal_9_$__cuda_sm20_dblrcp_rn_slowpath_v3:
        /* <DEDUP_REMOVED lines=24> */
.L_x_112:
        /* <DEDUP_REMOVED lines=10> */
.L_x_110:
[----:B------:R-:W-:Y:S01]  /*0510*/  LOP3.LUT R15, R13, 0x80000, RZ, 0xfc, !PT ;  /* 0x000800000d0f7812 */ /* 0x000fe200078efcff */
[----:B------:R-:W-:-:S07]  /*0520*/  IMAD.MOV.U32 R14, RZ, RZ, R12 ;  /* 0x000000ffff0e7224 */ /* 0x000fce00078e000c */
.L_x_111:
[----:B------:R-:W-:Y:S05]  /*0530*/  BSYNC.RECONVERGENT B1 ;  /* 0x0000000000017941 */ /* 0x000fea0003800200 */
.L_x_109:
[----:B------:R-:W-:Y:S02]  /*0540*/  HFMA2 R13, -RZ, RZ, 0, 0 ;  /* 0x00000000ff0d7431 */ /* 0x000fe400000001ff */
[----:B------:R-:W-:Y:S01]  /*0550*/  IMAD.MOV.U32 R12, RZ, RZ, R0 ;  /* 0x000000ffff0c7224 */ /* 0x000fe200078e0000 */
[----:B------:R-:W-:Y:S01]  /*0560*/  MOV R17, R15 ;  /* 0x0000000f00117202 */ /* 0x000fe20000000f00 */
[----:B------:R-:W-:Y:S02]  /*0570*/  IMAD.MOV.U32 R16, RZ, RZ, R14 ;  /* 0x000000ffff107224 */ /* 0x000fe400078e000e */
[----:B------:R-:W-:Y:S05]  /*0580*/  RET.REL.NODEC R12 `(drift_legacy_1) ;  /* 0xfffffff80c9c7950 */ /* 0x000fea0003c3ffff */
.L_x_113:
        /* <DEDUP_REMOVED lines=15> */
.L_x_193:


//--------------------- .text.drift_legacy_0      --------------------------
	.section	.text.drift_legacy_0,"ax",@progbits
	.align	128
        .global         drift_legacy_0
        .type           drift_legacy_0,@function
        .size           drift_legacy_0,(.L_x_194 - drift_legacy_0)
        .other          drift_legacy_0,@"STO_CUDA_ENTRY STV_DEFAULT"
drift_legacy_0:
.text.drift_legacy_0:
        /* <DEDUP_REMOVED lines=15> */
[----:B-1----:R-:W-:-:S12]  /*00f0*/  UIMAD UR4, UR4, UR5, URZ ;  /* 0x00000005040472a4 */ /* 0x002fd8000f8e02ff */
.L_x_116:
[----:B0-----:R-:W-:-:S05]  /*0100*/  IMAD.WIDE R14, R9, 0x8, R2 ;  /* 0x00000008090e7825 */ /* 0x001fca00078e0202 */
[----:B-12---:R-:W3:Y:S01]  /*0110*/  LDG.E.64 R12, desc[UR6][R14.64] ;  /* 0x000000060e0c7981 */ /* 0x006ee2000c1e1b00 */
[----:B------:R-:W-:Y:S01]  /*0120*/  BSSY.RECONVERGENT B0, `(.L_x_114) ;  /* 0x0000012000007945 */ /* 0x000fe20003800200 */
[----:B---3--:R-:W-:-:S06]  /*0130*/  DFMA R12, -R12, R4, 1 ;  /* 0x3ff000000c0c742b */ /* 0x008fcc0000000104 */
        /* <DEDUP_REMOVED lines=15> */
[----:B------:R-:W-:Y:S05]  /*0230*/  CALL.REL.NOINC `($__internal_10_$__cuda_sm20_dblrcp_rn_slowpath_v3) ;  /* 0x0000000000207944 */ /* 0x000fea0003c00000 */
.L_x_115:
[----:B------:R-:W-:Y:S05]  /*0240*/  BSYNC.RECONVERGENT B0 ;  /* 0x0000000000007941 */ /* 0x000fea0003800200 */
.L_x_114:
[----:B------:R-:W-:-:S05]  /*0250*/  IMAD.WIDE R10, R11, 0x8, R6 ;  /* 0x000000080b0a7825 */ /* 0x000fca00078e0206 */
[----:B------:R-:W2:Y:S01]  /*0260*/  LDG.E.64 R12, desc[UR6][R10.64] ;  /* 0x000000060a0c7981 */ /* 0x000ea2000c1e1b00 */
[----:B------:R-:W-:-:S08]  /*0270*/  DADD R16, R16, -1 ;  /* 0xbff0000010107429 */ /* 0x000fd00000000000 */
[----:B--2---:R-:W-:-:S07]  /*0280*/  DFMA R12, R16, UR8, R12 ;  /* 0x00000008100c7c2b */ /* 0x004fce000800000c */
[----:B------:R1:W-:Y:S01]  /*0290*/  STG.E.64 desc[UR6][R10.64], R12 ;  /* 0x0000000c0a007986 */ /* 0x0003e2000c101b06 */
[----:B------:R-:W-:Y:S05]  /*02a0*/  @!P0 BRA `(.L_x_116) ;  /* 0xfffffffc00948947 */ /* 0x000fea000383ffff */
[----:B------:R-:W-:Y:S05]  /*02b0*/  EXIT ;  /* 0x000000000000794d */ /* 0x000fea0003800000 */
        .weak           $__internal_10_$__cuda_sm20_dblrcp_rn_slowpath_v3
        .type           $__internal_10_$__cuda_sm20_dblrcp_rn_slowpath_v3,@function
        .size           $__internal_10_$__cuda_sm20_dblrcp_rn_slowpath_v3,(.L_x_194 - $__internal_10_$__cuda_sm20_dblrcp_rn_slowpath_v3)
$__internal_10_$__cuda_sm20_dblrcp_rn_slowpath_v3:
        /* <DEDUP_REMOVED lines=24> */
.L_x_120:
        /* <DEDUP_REMOVED lines=10> */
.L_x_118:
[----:B------:R-:W-:Y:S01]  /*04e0*/  LOP3.LUT R15, R13, 0x80000, RZ, 0xfc, !PT ;  /* 0x000800000d0f7812 */ /* 0x000fe200078efcff */
[----:B------:R-:W-:-:S07]  /*04f0*/  IMAD.MOV.U32 R14, RZ, RZ, R12 ;  /* 0x000000ffff0e7224 */ /* 0x000fce00078e000c */
.L_x_119:
[----:B------:R-:W-:Y:S05]  /*0500*/  BSYNC.RECONVERGENT B1 ;  /* 0x0000000000017941 */ /* 0x000fea0003800200 */
.L_x_117:
[----:B------:R-:W-:Y:S02]  /*0510*/  HFMA2 R13, -RZ, RZ, 0, 0 ;  /* 0x00000000ff0d7431 */ /* 0x000fe400000001ff */
[----:B------:R-:W-:Y:S01]  /*0520*/  IMAD.MOV.U32 R12, RZ, RZ, R0 ;  /* 0x000000ffff0c7224 */ /* 0x000fe200078e0000 */
[----:B------:R-:W-:Y:S01]  /*0530*/  MOV R17, R15 ;  /* 0x0000000f00117202 */ /* 0x000fe20000000f00 */
[----:B------:R-:W-:Y:S02]  /*0540*/  IMAD.MOV.U32 R16, RZ, RZ, R14 ;  /* 0x000000ffff107224 */ /* 0x000fe400078e000e */
[----:B------:R-:W-:Y:S05]  /*0550*/  RET.REL.NODEC R12 `(drift_legacy_0) ;  /* 0xfffffff80ca87950 */ /* 0x000fea0003c3ffff */
.L_x_121:
        /* <DEDUP_REMOVED lines=10> */
.L_x_194:


//--------------------- .text.drift_simple        --------------------------
	.section	.text.drift_simple,"ax",@progbits
	.align	128
        .global         drift_simple
        .type           drift_simple,@function
        .size           drift_simple,(.L_x_195 - drift_simple)
        .other          drift_simple,@"STO_CUDA_ENTRY STV_DEFAULT"
drift_simple:
.text.drift_simple:
[----:B------:R-:W-:Y:S08]  /*0000*/  LDC R1, c[0x0][0x37c] ;  /* 0x0000df00ff017b82 */ /* 0x000ff00000000800 */
[----:B------:R-:W0:Y:S01]  /*0010*/  LDC.64 R8, c[0x0][0x3a8] ;  /* 0x0000ea00ff087b82 */ /* 0x000e220000000a00 */
[----:B------:R-:W1:Y:S01]  /*0020*/  LDCU.64 UR4, c[0x0][0x3b0] ;  /* 0x00007600ff0477ac */ /* 0x000e620008000a00 */
[----:B------:R-:W-:-:S06]  /*0030*/  IMAD.MOV.U32 R2, RZ, RZ, 0x1 ;  /* 0x00000001ff027424 */ /* 0x000fcc00078e00ff */
[----:B------:R-:W2:Y:S08]  /*0040*/  LDC.64 R6, c[0x0][0x3a0] ;  /* 0x0000e800ff067b82 */ /* 0x000eb00000000a00 */
[----:B------:R-:W3:Y:S01]  /*0050*/  LDC R0, c[0x0][0x3a4] ;  /* 0x0000e900ff007b82 */ /* 0x000ee20000000800 */
[----:B0-----:R-:W-:-:S07]  /*0060*/  DMUL R8, R8, R8 ;  /* 0x0000000808087228 */ /* 0x001fce0000000000 */
[----:B------:R-:W0:Y:S01]  /*0070*/  LDC.64 R10, c[0x0][0x390] ;  /* 0x0000e400ff0a7b82 */ /* 0x000e220000000a00 */
[----:B-1----:R-:W-:-:S07]  /*0080*/  DMUL R8, R8, UR4 ;  /* 0x0000000408087c28 */ /* 0x002fce0008000000 */
[----:B------:R-:W0:Y:S01]  /*0090*/  LDC.64 R12, c[0x0][0x398] ;  /* 0x0000e600ff0c7b82 */ /* 0x000e220000000a00 */
[----:B------:R-:W1:Y:S01]  /*00a0*/  MUFU.RCP64H R3, R9 ;  /* 0x0000000900037308 */ /* 0x000e620000001800 */
[----:B---3--:R-:W-:Y:S01]  /*00b0*/  FSETP.GEU.AND P1, PT, |R0|, 6.5827683646048100446e-37, PT ;  /* 0x036000000000780b */ /* 0x008fe20003f2e200 */
[----:B-1----:R-:W-:-:S08]  /*00c0*/  DFMA R4, -R8, R2, 1 ;  /* 0x3ff000000804742b */ /* 0x002fd00000000102 */
[----:B------:R-:W-:-:S08]  /*00d0*/  DFMA R4, R4, R4, R4 ;  /* 0x000000040404722b */ /* 0x000fd00000000004 */
[----:B------:R-:W-:-:S08]  /*00e0*/  DFMA R4, R2, R4, R2 ;  /* 0x000000040204722b */ /* 0x000fd00000000002 */
[----:B------:R-:W-:-:S08]  /*00f0*/  DFMA R2, -R8, R4, 1 ;  /* 0x3ff000000802742b */ /* 0x000fd00000000104 */
[----:B------:R-:W-:-:S08]  /*0100*/  DFMA R2, R4, R2, R4 ;  /* 0x000000020402722b */ /* 0x000fd00000000004 */
[----:B--2---:R-:W-:-:S08]  /*0110*/  DMUL R4, R2, R6 ;  /* 0x0000000602047228 */ /* 0x004fd00000000000 */
[----:B------:R-:W-:-:S08]  /*0120*/  DFMA R6, -R8, R4, R6 ;  /* 0x000000040806722b */ /* 0x000fd00000000106 */
[----:B------:R-:W-:-:S10]  /*0130*/  DFMA R2, R2, R6, R4 ;  /* 0x000000060202722b */ /* 0x000fd40000000004 */
[----:B------:R-:W-:-:S05]  /*0140*/  FFMA R4, RZ, R9, R3 ;  /* 0x00000009ff047223 */ /* 0x000fca0000000003 */
[----:B------:R-:W-:Y:S01]  /*0150*/  FSETP.GT.AND P0, PT, |R4|, 1.469367938527859385e-39, PT ;  /* 0x001000000400780b */ /* 0x000fe20003f04200 */
[----:B0-----:R-:W-:-:S12]  /*0160*/  DMUL R4, R10, R12 ;  /* 0x0000000c0a047228 */ /* 0x001fd80000000000 */
[----:B------:R-:W-:Y:S05]  /*0170*/  @P0 BRA P1, `(.L_x_122) ;  /* 0x0000000000100947 */ /* 0x000fea0000800000 */
[----:B------:R-:W-:-:S07]  /*0180*/  MOV R0, 0x1a0 ;  /* 0x000001a000007802 */ /* 0x000fce0000000f00 */
[----:B------:R-:W-:Y:S05]  /*0190*/  CALL.REL.NOINC `($__internal_11_$__cuda_sm20_div_rn_f64_full) ;  /* 0x0000000000647944 */ /* 0x000fea0003c00000 */
[----:B------:R-:W-:Y:S02]  /*01a0*/  IMAD.MOV.U32 R2, RZ, RZ, R14 ;  /* 0x000000ffff027224 */ /* 0x000fe400078e000e */
[----:B------:R-:W-:-:S07]  /*01b0*/  IMAD.MOV.U32 R3, RZ, RZ, R15 ;  /* 0x000000ffff037224 */ /* 0x000fce00078e000f */
.L_x_122:
        /* <DEDUP_REMOVED lines=9> */
[----:B------:R-:W-:Y:S01]  /*0250*/  DMUL R12, R4, R2 ;  /* 0x00000002040c7228 */ /* 0x000fe20000000000 */
[----:B------:R-:W2:Y:S05]  /*0260*/  LDCU.64 UR6, c[0x0][0x358] ;  /* 0x00006b00ff0677ac */ /* 0x000eaa0008000a00 */
[----:B------:R-:W3:Y:S01]  /*0270*/  LDC.64 R8, c[0x0][0x388] ;  /* 0x0000e200ff087b82 */ /* 0x000ee20000000a00 */
[----:B-1----:R-:W-:-:S12]  /*0280*/  UIMAD UR4, UR4, UR5, URZ ;  /* 0x00000005040472a4 */ /* 0x002fd8000f8e02ff */
.L_x_123:
[----:B---3--:R-:W-:-:S04]  /*0290*/  IMAD.WIDE R2, R0, 0x8, R8 ;  /* 0x0000000800027825 */ /* 0x008fc800078e0208 */
[C---:B01----:R-:W-:Y:S02]  /*02a0*/  IMAD.WIDE R4, R0.reuse, 0x8, R10 ;  /* 0x0000000800047825 */ /* 0x043fe400078e020a */
[----:B--2---:R-:W2:Y:S04]  /*02b0*/  LDG.E.64 R2, desc[UR6][R2.64] ;  /* 0x0000000602027981 */ /* 0x004ea8000c1e1b00 */
[----:B------:R-:W2:Y:S01]  /*02c0*/  LDG.E.64 R6, desc[UR6][R4.64] ;  /* 0x0000000604067981 */ /* 0x000ea2000c1e1b00 */
[----:B------:R-:W-:-:S05]  /*02d0*/  VIADD R0, R0, UR4 ;  /* 0x0000000400007c36 */ /* 0x000fca0008000000 */
[----:B------:R-:W-:Y:S01]  /*02e0*/  ISETP.GE.AND P0, PT, R0, UR8, PT ;  /* 0x0000000800007c0c */ /* 0x000fe2000bf06270 */
[----:B--2---:R-:W-:-:S07]  /*02f0*/  DFMA R6, R12, R2, R6 ;  /* 0x000000020c06722b */ /* 0x004fce0000000006 */
[----:B------:R1:W-:Y:S05]  /*0300*/  STG.E.64 desc[UR6][R4.64], R6 ;  /* 0x0000000604007986 */ /* 0x0003ea000c101b06 */
[----:B------:R-:W-:Y:S05]  /*0310*/  @!P0 BRA `(.L_x_123) ;  /* 0xfffffffc00dc8947 */ /* 0x000fea000383ffff */
[----:B------:R-:W-:Y:S05]  /*0320*/  EXIT ;  /* 0x000000000000794d */ /* 0x000fea0003800000 */
        .weak           $__internal_11_$__cuda_sm20_div_rn_f64_full
        .type           $__internal_11_$__cuda_sm20_div_rn_f64_full,@function
        .size           $__internal_11_$__cuda_sm20_div_rn_f64_full,(.L_x_195 - $__internal_11_$__cuda_sm20_div_rn_f64_full)
$__internal_11_$__cuda_sm20_div_rn_f64_full:
[C---:B------:R-:W-:Y:S01]  /*0330*/  FSETP.GEU.AND P0, PT, |R9|.reuse, 1.469367938527859385e-39, PT ;  /* 0x001000000900780b */ /* 0x040fe20003f0e200 */
[----:B------:R-:W0:Y:S01]  /*0340*/  LDC.64 R2, c[0x0][0x3a0] ;  /* 0x0000e800ff027b82 */ /* 0x000e220000000a00 */
[C---:B------:R-:W-:Y:S01]  /*0350*/  LOP3.LUT R6, R9.reuse, 0x800fffff, RZ, 0xc0, !PT ;  /* 0x800fffff09067812 */ /* 0x040fe200078ec0ff */
[----:B------:R-:W-:Y:S01]  /*0360*/  IMAD.MOV.U32 R10, RZ, RZ, 0x1 ;  /* 0x00000001ff0a7424 */ /* 0x000fe200078e00ff */
[----:B------:R-:W-:Y:S01]  /*0370*/  LOP3.LUT R18, R9, 0x7ff00000, RZ, 0xc0, !PT ;  /* 0x7ff0000009127812 */ /* 0x000fe200078ec0ff */
[----:B------:R-:W-:Y:S01]  /*0380*/  IMAD.MOV.U32 R14, RZ, RZ, 0x1ca00000 ;  /* 0x1ca00000ff0e7424 */ /* 0x000fe200078e00ff */
[----:B------:R-:W-:Y:S01]  /*0390*/  LOP3.LUT R7, R6, 0x3ff00000, RZ, 0xfc, !PT ;  /* 0x3ff0000006077812 */ /* 0x000fe200078efcff */
[----:B------:R-:W-:-:S06]  /*03a0*/  IMAD.MOV.U32 R6, RZ, RZ, R8 ;  /* 0x000000ffff067224 */ /* 0x000fcc00078e0008 */
[----:B------:R-:W-:-:S06]  /*03b0*/  @!P0 DMUL R6, R8, 8.98846567431157953865e+307 ;  /* 0x7fe0000008068828 */ /* 0x000fcc0000000000 */
[----:B------:R-:W1:Y:S01]  /*03c0*/  MUFU.RCP64H R11, R7 ;  /* 0x00000007000b7308 */ /* 0x000e620000001800 */
[----:B0-----:R-:W-:-:S04]  /*03d0*/  LOP3.LUT R15, R3, 0x7ff00000, RZ, 0xc0, !PT ;  /* 0x7ff00000030f7812 */ /* 0x001fc800078ec0ff */
[----:B------:R-:W-:Y:S01]  /*03e0*/  ISETP.GE.U32.AND P1, PT, R15, R18, PT ;  /* 0x000000120f00720c */ /* 0x000fe20003f26070 */
[----:B------:R-:W-:Y:S01]  /*03f0*/  IMAD.MOV.U32 R20, RZ, RZ, R15 ;  /* 0x000000ffff147224 */ /* 0x000fe200078e000f */
[----:B-1----:R-:W-:-:S08]  /*0400*/  DFMA R12, R10, -R6, 1 ;  /* 0x3ff000000a0c742b */ /* 0x002fd00000000806 */
[----:B------:R-:W-:-:S08]  /*0410*/  DFMA R12, R12, R12, R12 ;  /* 0x0000000c0c0c722b */ /* 0x000fd0000000000c */
[----:B------:R-:W-:Y:S01]  /*0420*/  DFMA R12, R10, R12, R10 ;  /* 0x0000000c0a0c722b */ /* 0x000fe2000000000a */
[----:B------:R-:W-:Y:S02]  /*0430*/  SEL R10, R14, 0x63400000, !P1 ;  /* 0x634000000e0a7807 */ /* 0x000fe40004800000 */
[----:B------:R-:W-:Y:S02]  /*0440*/  FSETP.GEU.AND P1, PT, |R3|, 1.469367938527859385e-39, PT ;  /* 0x001000000300780b */ /* 0x000fe40003f2e200 */
[----:B------:R-:W-:Y:S01]  /*0450*/  LOP3.LUT R11, R10, 0x800fffff, R3, 0xf8, !PT ;  /* 0x800fffff0a0b7812 */ /* 0x000fe200078ef803 */
[----:B------:R-:W-:Y:S02]  /*0460*/  IMAD.MOV.U32 R10, RZ, RZ, R2 ;  /* 0x000000ffff0a7224 */ /* 0x000fe400078e0002 */
[----:B------:R-:W-:-:S08]  /*0470*/  DFMA R16, R12, -R6, 1 ;  /* 0x3ff000000c10742b */ /* 0x000fd00000000806 */
[----:B------:R-:W-:Y:S01]  /*0480*/  DFMA R12, R12, R16, R12 ;  /* 0x000000100c0c722b */ /* 0x000fe2000000000c */
[----:B------:R-:W-:Y:S10]  /*0490*/  @P1 BRA `(.L_x_124) ;  /* 0x0000000000201947 */ /* 0x000ff40003800000 */
[----:B------:R-:W-:-:S04]  /*04a0*/  LOP3.LUT R16, R9, 0x7ff00000, RZ, 0xc0, !PT ;  /* 0x7ff0000009107812 */ /* 0x000fc800078ec0ff */
[----:B------:R-:W-:-:S04]  /*04b0*/  ISETP.GE.U32.AND P1, PT, R15, R16, PT ;  /* 0x000000100f00720c */ /* 0x000fc80003f26070 */
[----:B------:R-:W-:-:S04]  /*04c0*/  SEL R16, R14, 0x63400000, !P1 ;  /* 0x634000000e107807 */ /* 0x000fc80004800000 */
[----:B------:R-:W-:-:S04]  /*04d0*/  LOP3.LUT R16, R16, 0x80000000, R3, 0xf8, !PT ;  /* 0x8000000010107812 */ /* 0x000fc800078ef803 */
[----:B------:R-:W-:Y:S01]  /*04e0*/  LOP3.LUT R17, R16, 0x100000, RZ, 0xfc, !PT ;  /* 0x0010000010117812 */ /* 0x000fe200078efcff */
[----:B------:R-:W-:-:S06]  /*04f0*/  IMAD.MOV.U32 R16, RZ, RZ, RZ ;  /* 0x000000ffff107224 */ /* 0x000fcc00078e00ff */
[----:B------:R-:W-:-:S10]  /*0500*/  DFMA R10, R10, 2, -R16 ;  /* 0x400000000a0a782b */ /* 0x000fd40000000810 */
[----:B------:R-:W-:-:S07]  /*0510*/  LOP3.LUT R20, R11, 0x7ff00000, RZ, 0xc0, !PT ;  /* 0x7ff000000b147812 */ /* 0x000fce00078ec0ff */
.L_x_124:
        /* <DEDUP_REMOVED lines=37> */
.L_x_125:
[----:B------:R-:W0:Y:S02]  /*0770*/  LDC.64 R6, c[0x0][0x3a0] ;  /* 0x0000e800ff067b82 */ /* 0x000e240000000a00 */
[----:B0-----:R-:W-:-:S14]  /*0780*/  DSETP.NAN.AND P0, PT, R6, R6, PT ;  /* 0x000000060600722a */ /* 0x001fdc0003f08000 */
        /* <DEDUP_REMOVED lines=15> */
.L_x_128:
[----:B------:R-:W-:Y:S01]  /*0880*/  LOP3.LUT R15, R9, 0x80000, RZ, 0xfc, !PT ;  /* 0x00080000090f7812 */ /* 0x000fe200078efcff */
[----:B------:R-:W-:Y:S01]  /*0890*/  IMAD.MOV.U32 R14, RZ, RZ, R8 ;  /* 0x000000ffff0e7224 */ /* 0x000fe200078e0008 */
[----:B------:R-:W-:Y:S06]  /*08a0*/  BRA `(.L_x_126) ;  /* 0x0000000000087947 */ /* 0x000fec0003800000 */
.L_x_127:
[----:B------:R-:W-:Y:S01]  /*08b0*/  LOP3.LUT R15, R3, 0x80000, RZ, 0xfc, !PT ;  /* 0x00080000030f7812 */ /* 0x000fe200078efcff */
[----:B------:R-:W-:-:S07]  /*08c0*/  IMAD.MOV.U32 R14, RZ, RZ, R2 ;  /* 0x000000ffff0e7224 */ /* 0x000fce00078e0002 */
.L_x_126:
[----:B------:R-:W-:Y:S02]  /*08d0*/  IMAD.MOV.U32 R2, RZ, RZ, R0 ;  /* 0x000000ffff027224 */ /* 0x000fe400078e0000 */
[----:B------:R-:W-:-:S04]  /*08e0*/  IMAD.MOV.U32 R3, RZ, RZ, 0x0 ;  /* 0x00000000ff037424 */ /* 0x000fc800078e00ff */
[----:B------:R-:W-:Y:S05]  /*08f0*/  RET.REL.NODEC R2 `(drift_simple) ;  /* 0xfffffff402c07950 */ /* 0x000fea0003c3ffff */
.L_x_129:
        /* <DEDUP_REMOVED lines=16> */
.L_x_195:


//--------------------- .text.rf_volt_comp        --------------------------
	.section	.text.rf_volt_comp,"ax",@progbits
	.align	128
        .global         rf_volt_comp
        .type           rf_volt_comp,@function
        .size           rf_volt_comp,(.L_x_196 - rf_volt_comp)
        .other          rf_volt_comp,@"STO_CUDA_ENTRY STV_DEFAULT"
rf_volt_comp:
.text.rf_volt_comp:
[----:B------:R-:W0:Y:S01]  /*0000*/  LDC R1, c[0x0][0x37c] ;  /* 0x0000df00ff017b82 */ /* 0x000e220000000800 */
[----:B------:R-:W1:Y:S07]  /*0010*/  S2R R0, SR_TID.X ;  /* 0x0000000000007919 */ /* 0x000e6e0000002100 */
[----:B------:R-:W2:Y:S01]  /*0020*/  LDC R2, c[0x0][0x3a0] ;  /* 0x0000e800ff027b82 */ /* 0x000ea20000000800 */
[----:B------:R-:W1:Y:S01]  /*0030*/  LDCU UR5, c[0x0][0x360] ;  /* 0x00006c00ff0577ac */ /* 0x000e620008000800 */
[----:B------:R-:W-:Y:S01]  /*0040*/  BSSY.RECONVERGENT B0, `(.L_x_130) ;  /* 0x00000aa000007945 */ /* 0x000fe20003800200 */
[----:B------:R-:W1:Y:S01]  /*0050*/  S2R R3, SR_CTAID.X ;  /* 0x0000000000037919 */ /* 0x000e620000002500 */
[----:B0-----:R-:W-:Y:S01]  /*0060*/  VIADD R1, R1, 0xffffffd8 ;  /* 0xffffffd801017836 */ /* 0x001fe20000000000 */
[----:B------:R-:W0:Y:S01]  /*0070*/  LDCU.64 UR8, c[0x0][0x358] ;  /* 0x00006b00ff0877ac */ /* 0x000e220008000a00 */
[----:B--2---:R-:W-:Y:S01]  /*0080*/  ISETP.GE.AND P0, PT, R2, 0x1, PT ;  /* 0x000000010200780c */ /* 0x004fe20003f06270 */
[----:B-1----:R-:W-:-:S05]  /*0090*/  IMAD R0, R3, UR5, R0 ;  /* 0x0000000503007c24 */ /* 0x002fca000f8e0200 */
[----:B------:R-:W-:-:S13]  /*00a0*/  ISETP.NE.OR P1, PT, R0, RZ, !P0 ;  /* 0x000000ff0000720c */ /* 0x000fda0004725670 */
[----:B0-----:R-:W-:Y:S05]  /*00b0*/  @P1 BRA `(.L_x_131) ;  /* 0x0000000800881947 */ /* 0x001fea0003800000 */
[C---:B------:R-:W-:Y:S01]  /*00c0*/  VIADD R4, R2.reuse, 0xffffffff ;  /* 0xffffffff02047836 */ /* 0x040fe20000000000 */
[----:B------:R-:W-:-:S04]  /*00d0*/  LOP3.LUT R3, R2, 0x7, RZ, 0xc0, !PT ;  /* 0x0000000702037812 */ /* 0x000fc800078ec0ff */
[----:B------:R-:W-:Y:S01]  /*00e0*/  ISETP.GE.U32.AND P1, PT, R4, 0x7, PT ;  /* 0x000000070400780c */ /* 0x000fe20003f26070 */
[----:B------:R-:W-:Y:S01]  /*00f0*/  IMAD.MOV.U32 R4, RZ, RZ, RZ ;  /* 0x000000ffff047224 */ /* 0x000fe200078e00ff */
[----:B------:R-:W-:-:S11]  /*0100*/  ISETP.NE.AND P2, PT, R3, RZ, PT ;  /* 0x000000ff0300720c */ /* 0x000fd60003f45270 */
[----:B------:R-:W-:Y:S05]  /*0110*/  @!P1 BRA `(.L_x_132) ;  /* 0x0000000400049947 */ /* 0x000fea0003800000 */
[----:B------:R-:W0:Y:S01]  /*0120*/  S2R R8, SR_CgaCtaId ;  /* 0x0000000000087919 */ /* 0x000e220000008800 */
[----:B------:R-:W-:Y:S01]  /*0130*/  MOV R5, 0x400 ;  /* 0x0000040000057802 */ /* 0x000fe20000000f00 */
[----:B------:R-:W-:Y:S01]  /*0140*/  IMAD.MOV.U32 R6, RZ, RZ, RZ ;  /* 0x000000ffff067224 */ /* 0x000fe200078e00ff */
[----:B------:R-:W-:Y:S02]  /*0150*/  LOP3.LUT R4, R2, 0x7ffffff8, RZ, 0xc0, !PT ;  /* 0x7ffffff802047812 */ /* 0x000fe400078ec0ff */
[----:B0-----:R-:W-:-:S07]  /*0160*/  LEA R5, R8, R5, 0x18 ;  /* 0x0000000508057211 */ /* 0x001fce00078ec0ff */
.L_x_133:
[----:B0-----:R-:W0:Y:S08]  /*0170*/  LDC.64 R32, c[0x0][0x380] ;  /* 0x0000e000ff207b82 */ /* 0x001e300000000a00 */
[----:B------:R-:W1:Y:S08]  /*0180*/  LDC.64 R34, c[0x0][0x388] ;  /* 0x0000e200ff227b82 */ /* 0x000e700000000a00 */
[----:B------:R-:W2:Y:S01]  /*0190*/  LDC.64 R30, c[0x0][0x390] ;  /* 0x0000e400ff1e7b82 */ /* 0x000ea20000000a00 */
[----:B0-----:R-:W-:-:S05]  /*01a0*/  IMAD.WIDE.U32 R32, R6, 0x8, R32 ;  /* 0x0000000806207825 */ /* 0x001fca00078e0020 */
[----:B------:R-:W3:Y:S01]  /*01b0*/  LDG.E.64 R8, desc[UR8][R32.64] ;  /* 0x0000000820087981 */ /* 0x000ee2000c1e1b00 */
[----:B-1----:R-:W-:-:S03]  /*01c0*/  IMAD.WIDE.U32 R34, R6, 0x8, R34 ;  /* 0x0000000806227825 */ /* 0x002fc600078e0022 */
[----:B------:R-:W4:Y:S04]  /*01d0*/  LDG.E.64 R26, desc[UR8][R32.64+0x8] ;  /* 0x00000808201a7981 */ /* 0x000f28000c1e1b00 */
[----:B------:R-:W5:Y:S01]  /*01e0*/  LDG.E.64 R28, desc[UR8][R34.64] ;  /* 0x00000008221c7981 */ /* 0x000f62000c1e1b00 */
[----:B--2---:R-:W-:-:S03]  /*01f0*/  IMAD.WIDE.U32 R30, R6, 0x8, R30 ;  /* 0x00000008061e7825 */ /* 0x004fc600078e001e */
[----:B------:R-:W2:Y:S04]  /*0200*/  LDG.E.64 R24, desc[UR8][R34.64+0x8] ;  /* 0x0000080822187981 */ /* 0x000ea8000c1e1b00 */
[----:B------:R-:W4:Y:S01]  /*0210*/  LDG.E.64 R22, desc[UR8][R30.64] ;  /* 0x000000081e167981 */ /* 0x000f22000c1e1b00 */
[----:B------:R-:W-:-:S03]  /*0220*/  IMAD R7, R6, 0x8, R5 ;  /* 0x0000000806077824 */ /* 0x000fc600078e0205 */
[----:B------:R-:W2:Y:S04]  /*0230*/  LDG.E.64 R20, desc[UR8][R30.64+0x8] ;  /* 0x000008081e147981 */ /* 0x000ea8000c1e1b00 */
[----:B------:R-:W2:Y:S04]  /*0240*/  LDG.E.64 R10, desc[UR8][R32.64+0x10] ;  /* 0x00001008200a7981 */ /* 0x000ea8000c1e1b00 */
[----:B------:R-:W2:Y:S04]  /*0250*/  LDG.E.64 R14, desc[UR8][R34.64+0x10] ;  /* 0x00001008220e7981 */ /* 0x000ea8000c1e1b00 */
[----:B------:R-:W2:Y:S04]  /*0260*/  LDG.E.64 R18, desc[UR8][R30.64+0x10] ;  /* 0x000010081e127981 */ /* 0x000ea8000c1e1b00 */
[----:B------:R-:W2:Y:S04]  /*0270*/  LDG.E.64 R16, desc[UR8][R32.64+0x18] ;  /* 0x0000180820107981 */ /* 0x000ea8000c1e1b00 */
[----:B------:R-:W2:Y:S04]  /*0280*/  LDG.E.64 R12, desc[UR8][R34.64+0x18] ;  /* 0x00001808220c7981 */ /* 0x000ea8000c1e1b00 */
[----:B---3--:R0:W-:Y:S04]  /*0290*/  STS.64 [R7], R8 ;  /* 0x0000000807007388 */ /* 0x0081e80000000a00 */
[----:B0-----:R-:W3:Y:S01]  /*02a0*/  LDG.E.64 R8, desc[UR8][R30.64+0x18] ;  /* 0x000018081e087981 */ /* 0x001ee2000c1e1b00 */
[----:B------:R-:W-:-:S04]  /*02b0*/  IMAD R37, R2, 0x8, R7 ;  /* 0x0000000802257824 */ /* 0x000fc800078e0207 */
[----:B------:R-:W-:Y:S01]  /*02c0*/  IMAD R36, R2, 0x8, R37 ;  /* 0x0000000802247824 */ /* 0x000fe200078e0225 */
[----:B-----5:R0:W-:Y:S04]  /*02d0*/  STS.64 [R37], R28 ;  /* 0x0000001c25007388 */ /* 0x0201e80000000a00 */
[----:B----4-:R-:W-:Y:S04]  /*02e0*/  STS.64 [R36], R22 ;  /* 0x0000001624007388 */ /* 0x010fe80000000a00 */
[----:B------:R1:W-:Y:S04]  /*02f0*/  STS.64 [R7+0x8], R26 ;  /* 0x0000081a07007388 */ /* 0x0003e80000000a00 */
[----:B--2---:R2:W-:Y:S04]  /*0300*/  STS.64 [R37+0x8], R24 ;  /* 0x0000081825007388 */ /* 0x0045e80000000a00 */
[----:B0-----:R-:W4:Y:S04]  /*0310*/  LDG.E.64 R28, desc[UR8][R32.64+0x20] ;  /* 0x00002008201c7981 */ /* 0x001f28000c1e1b00 */
[----:B------:R0:W-:Y:S04]  /*0320*/  STS.64 [R36+0x8], R20 ;  /* 0x0000081424007388 */ /* 0x0001e80000000a00 */
[----:B-1----:R-:W5:Y:S04]  /*0330*/  LDG.E.64 R26, desc[UR8][R34.64+0x20] ;  /* 0x00002008221a7981 */ /* 0x002f68000c1e1b00 */
[----:B------:R-:W-:Y:S04]  /*0340*/  STS.64 [R7+0x10], R10 ;  /* 0x0000100a07007388 */ /* 0x000fe80000000a00 */
[----:B--2---:R-:W2:Y:S04]  /*0350*/  LDG.E.64 R24, desc[UR8][R30.64+0x20] ;  /* 0x000020081e187981 */ /* 0x004ea8000c1e1b00 */
[----:B------:R-:W-:Y:S04]  /*0360*/  STS.64 [R37+0x10], R14 ;  /* 0x0000100e25007388 */ /* 0x000fe80000000a00 */
[----:B------:R-:W2:Y:S04]  /*0370*/  LDG.E.64 R22, desc[UR8][R32.64+0x28] ;  /* 0x0000280820167981 */ /* 0x000ea8000c1e1b00 */
[----:B------:R1:W-:Y:S04]  /*0380*/  STS.64 [R36+0x10], R18 ;  /* 0x0000101224007388 */ /* 0x0003e80000000a00 */
[----:B0-----:R-:W2:Y:S04]  /*0390*/  LDG.E.64 R20, desc[UR8][R34.64+0x28] ;  /* 0x0000280822147981 */ /* 0x001ea8000c1e1b00 */
[----:B------:R0:W-:Y:S04]  /*03a0*/  STS.64 [R7+0x18], R16 ;  /* 0x0000181007007388 */ /* 0x0001e80000000a00 */
[----:B-1----:R-:W2:Y:S04]  /*03b0*/  LDG.E.64 R18, desc[UR8][R30.64+0x28] ;  /* 0x000028081e127981 */ /* 0x002ea8000c1e1b00 */
[----:B------:R1:W-:Y:S04]  /*03c0*/  STS.64 [R37+0x18], R12 ;  /* 0x0000180c25007388 */ /* 0x0003e80000000a00 */
[----:B0-----:R-:W2:Y:S04]  /*03d0*/  LDG.E.64 R16, desc[UR8][R32.64+0x30] ;  /* 0x0000300820107981 */ /* 0x001ea8000c1e1b00 */
[----:B------:R-:W2:Y:S04]  /*03e0*/  LDG.E.64 R14, desc[UR8][R34.64+0x30] ;  /* 0x00003008220e7981 */ /* 0x000ea8000c1e1b00 */
[----:B-1----:R-:W2:Y:S04]  /*03f0*/  LDG.E.64 R12, desc[UR8][R30.64+0x30] ;  /* 0x000030081e0c7981 */ /* 0x002ea8000c1e1b00 */
[----:B------:R-:W2:Y:S04]  /*0400*/  LDG.E.64 R10, desc[UR8][R32.64+0x38] ;  /* 0x00003808200a7981 */ /* 0x000ea8000c1e1b00 */
[----:B------:R-:W2:Y:S04]  /*0410*/  LDG.E.64 R32, desc[UR8][R30.64+0x38] ;  /* 0x000038081e207981 */ /* 0x000ea8000c1e1b00 */
[----:B---3--:R0:W-:Y:S04]  /*0420*/  STS.64 [R36+0x18], R8 ;  /* 0x0000180824007388 */ /* 0x0081e80000000a00 */
[----:B0-----:R-:W3:Y:S04]  /*0430*/  LDG.E.64 R8, desc[UR8][R34.64+0x38] ;  /* 0x0000380822087981 */ /* 0x001ee8000c1e1b00 */
[----:B----4-:R0:W-:Y:S04]  /*0440*/  STS.64 [R7+0x20], R28 ;  /* 0x0000201c07007388 */ /* 0x0101e80000000a00 */
[----:B-----5:R0:W-:Y:S04]  /*0450*/  STS.64 [R37+0x20], R26 ;  /* 0x0000201a25007388 */ /* 0x0201e80000000a00 */
[----:B--2---:R0:W-:Y:S04]  /*0460*/  STS.64 [R36+0x20], R24 ;  /* 0x0000201824007388 */ /* 0x0041e80000000a00 */
[----:B------:R0:W-:Y:S01]  /*0470*/  STS.64 [R7+0x28], R22 ;  /* 0x0000281607007388 */ /* 0x0001e20000000a00 */
[----:B------:R-:W-:-:S03]  /*0480*/  VIADD R6, R6, 0x8 ;  /* 0x0000000806067836 */ /* 0x000fc60000000000 */
[----:B------:R0:W-:Y:S04]  /*0490*/  STS.64 [R37+0x28], R20 ;  /* 0x0000281425007388 */ /* 0x0001e80000000a00 */
[----:B------:R0:W-:Y:S04]  /*04a0*/  STS.64 [R36+0x28], R18 ;  /* 0x0000281224007388 */ /* 0x0001e80000000a00 */
[----:B------:R0:W-:Y:S04]  /*04b0*/  STS.64 [R7+0x30], R16 ;  /* 0x0000301007007388 */ /* 0x0001e80000000a00 */
[----:B------:R0:W-:Y:S04]  /*04c0*/  STS.64 [R37+0x30], R14 ;  /* 0x0000300e25007388 */ /* 0x0001e80000000a00 */
[----:B------:R0:W-:Y:S04]  /*04d0*/  STS.64 [R36+0x30], R12 ;  /* 0x0000300c24007388 */ /* 0x0001e80000000a00 */
[----:B------:R0:W-:Y:S01]  /*04e0*/  STS.64 [R7+0x38], R10 ;  /* 0x0000380a07007388 */ /* 0x0001e20000000a00 */
[----:B------:R-:W-:-:S03]  /*04f0*/  ISETP.NE.AND P1, PT, R6, R4, PT ;  /* 0x000000040600720c */ /* 0x000fc60003f25270 */
[----:B---3--:R0:W-:Y:S04]  /*0500*/  STS.64 [R37+0x38], R8 ;  /* 0x0000380825007388 */ /* 0x0081e80000000a00 */
[----:B------:R0:W-:Y:S06]  /*0510*/  STS.64 [R36+0x38], R32 ;  /* 0x0000382024007388 */ /* 0x0001ec0000000a00 */
[----:B------:R-:W-:Y:S05]  /*0520*/  @P1 BRA `(.L_x_133) ;  /* 0xfffffffc00101947 */ /* 0x000fea000383ffff */
.L_x_132:
[----:B------:R-:W-:Y:S05]  /*0530*/  @!P2 BRA `(.L_x_131) ;  /* 0x000000040068a947 */ /* 0x000fea0003800000 */
[----:B------:R-:W-:Y:S02]  /*0540*/  ISETP.GE.U32.AND P1, PT, R3, 0x4, PT ;  /* 0x000000040300780c */ /* 0x000fe40003f26070 */
[----:B------:R-:W-:-:S04]  /*0550*/  LOP3.LUT R5, R2, 0x3, RZ, 0xc0, !PT ;  /* 0x0000000302057812 */ /* 0x000fc800078ec0ff */
[----:B------:R-:W-:-:S07]  /*0560*/  ISETP.NE.AND P2, PT, R5, RZ, PT ;  /* 0x000000ff0500720c */ /* 0x000fce0003f45270 */
[----:B------:R-:W-:Y:S06]  /*0570*/  @!P1 BRA `(.L_x_134) ;  /* 0x0000000000949947 */ /* 0x000fec0003800000 */
[----:B------:R-:W1:Y:S08]  /*0580*/  LDC.64 R30, c[0x0][0x380] ;  /* 0x0000e000ff1e7b82 */ /* 0x000e700000000a00 */
[----:B0-----:R-:W0:Y:S08]  /*0590*/  LDC.64 R32, c[0x0][0x388] ;  /* 0x0000e200ff207b82 */ /* 0x001e300000000a00 */
[----:B------:R-:W2:Y:S01]  /*05a0*/  LDC.64 R34, c[0x0][0x390] ;  /* 0x0000e400ff227b82 */ /* 0x000ea20000000a00 */
[----:B-1----:R-:W-:-:S05]  /*05b0*/  IMAD.WIDE.U32 R30, R4, 0x8, R30 ;  /* 0x00000008041e7825 */ /* 0x002fca00078e001e */
[----:B------:R-:W3:Y:S01]  /*05c0*/  LDG.E.64 R6, desc[UR8][R30.64] ;  /* 0x000000081e067981 */ /* 0x000ee2000c1e1b00 */
[----:B0-----:R-:W-:-:S03]  /*05d0*/  IMAD.WIDE.U32 R32, R4, 0x8, R32 ;  /* 0x0000000804207825 */ /* 0x001fc600078e0020 */
[----:B------:R-:W4:Y:S04]  /*05e0*/  LDG.E.64 R12, desc[UR8][R30.64+0x8] ;  /* 0x000008081e0c7981 */ /* 0x000f28000c1e1b00 */
[----:B------:R-:W5:Y:S01]  /*05f0*/  LDG.E.64 R8, desc[UR8][R32.64] ;  /* 0x0000000820087981 */ /* 0x000f62000c1e1b00 */
[----:B--2---:R-:W-:-:S03]  /*0600*/  IMAD.WIDE.U32 R34, R4, 0x8, R34 ;  /* 0x0000000804227825 */ /* 0x004fc600078e0022 */
[----:B------:R-:W2:Y:S04]  /*0610*/  LDG.E.64 R14, desc[UR8][R32.64+0x8] ;  /* 0x00000808200e7981 */ /* 0x000ea8000c1e1b00 */
[----:B------:R-:W4:Y:S04]  /*0620*/  LDG.E.64 R10, desc[UR8][R34.64] ;  /* 0x00000008220a7981 */ /* 0x000f28000c1e1b00 */
[----:B------:R-:W2:Y:S04]  /*0630*/  LDG.E.64 R16, desc[UR8][R34.64+0x8] ;  /* 0x0000080822107981 */ /* 0x000ea8000c1e1b00 */
[----:B------:R-:W2:Y:S04]  /*0640*/  LDG.E.64 R18, desc[UR8][R30.64+0x10] ;  /* 0x000010081e127981 */ /* 0x000ea8000c1e1b00 */
[----:B------:R-:W2:Y:S04]  /*0650*/  LDG.E.64 R20, desc[UR8][R32.64+0x10] ;  /* 0x0000100820147981 */ /* 0x000ea8000c1e1b00 */
[----:B------:R-:W2:Y:S04]  /*0660*/  LDG.E.64 R22, desc[UR8][R34.64+0x10] ;  /* 0x0000100822167981 */ /* 0x000ea8000c1e1b00 */
[----:B------:R-:W2:Y:S04]  /*0670*/  LDG.E.64 R24, desc[UR8][R30.64+0x18] ;  /* 0x000018081e187981 */ /* 0x000ea8000c1e1b00 */
[----:B------:R-:W2:Y:S04]  /*0680*/  LDG.E.64 R26, desc[UR8][R32.64+0x18] ;  /* 0x00001808201a7981 */ /* 0x000ea8000c1e1b00 */
[----:B------:R-:W2:Y:S01]  /*0690*/  LDG.E.64 R28, desc[UR8][R34.64+0x18] ;  /* 0x00001808221c7981 */ /* 0x000ea2000c1e1b00 */
[----:B------:R-:W0:Y:S01]  /*06a0*/  S2R R36, SR_CgaCtaId ;  /* 0x0000000000247919 */ /* 0x000e220000008800 */
[----:B------:R-:W-:-:S04]  /*06b0*/  MOV R3, 0x400 ;  /* 0x0000040000037802 */ /* 0x000fc80000000f00 */
[----:B0-----:R-:W-:-:S05]  /*06c0*/  LEA R3, R36, R3, 0x18 ;  /* 0x0000000324037211 */ /* 0x001fca00078ec0ff */
[----:B------:R-:W-:-:S04]  /*06d0*/  IMAD R3, R4, 0x8, R3 ;  /* 0x0000000804037824 */ /* 0x000fc800078e0203 */
[----:B------:R-:W-:-:S04]  /*06e0*/  IMAD R37, R2, 0x8, R3 ;  /* 0x0000000802257824 */ /* 0x000fc800078e0203 */
[----:B------:R-:W-:Y:S02]  /*06f0*/  IMAD R36, R2, 0x8, R37 ;  /* 0x0000000802247824 */ /* 0x000fe400078e0225 */
[----:B------:R-:W-:Y:S01]  /*0700*/  VIADD R4, R4, 0x4 ;  /* 0x0000000404047836 */ /* 0x000fe20000000000 */
[----:B---3--:R1:W-:Y:S04]  /*0710*/  STS.64 [R3], R6 ;  /* 0x0000000603007388 */ /* 0x0083e80000000a00 */
[----:B-----5:R1:W-:Y:S04]  /*0720*/  STS.64 [R37], R8 ;  /* 0x0000000825007388 */ /* 0x0203e80000000a00 */
[----:B----4-:R1:W-:Y:S04]  /*0730*/  STS.64 [R36], R10 ;  /* 0x0000000a24007388 */ /* 0x0103e80000000a00 */
[----:B------:R1:W-:Y:S04]  /*0740*/  STS.64 [R3+0x8], R12 ;  /* 0x0000080c03007388 */ /* 0x0003e80000000a00 */
[----:B--2---:R1:W-:Y:S04]  /*0750*/  STS.64 [R37+0x8], R14 ;  /* 0x0000080e25007388 */ /* 0x0043e80000000a00 */
[----:B------:R1:W-:Y:S04]  /*0760*/  STS.64 [R36+0x8], R16 ;  /* 0x0000081024007388 */ /* 0x0003e80000000a00 */
[----:B------:R1:W-:Y:S04]  /*0770*/  STS.64 [R3+0x10], R18 ;  /* 0x0000101203007388 */ /* 0x0003e80000000a00 */
[----:B------:R1:W-:Y:S04]  /*0780*/  STS.64 [R37+0x10], R20 ;  /* 0x0000101425007388 */ /* 0x0003e80000000a00 */
[----:B------:R1:W-:Y:S04]  /*0790*/  STS.64 [R36+0x10], R22 ;  /* 0x0000101624007388 */ /* 0x0003e80000000a00 */
[----:B------:R1:W-:Y:S04]  /*07a0*/  STS.64 [R3+0x18], R24 ;  /* 0x0000181803007388 */ /* 0x0003e80000000a00 */
[----:B------:R1:W-:Y:S04]  /*07b0*/  STS.64 [R37+0x18], R26 ;  /* 0x0000181a25007388 */ /* 0x0003e80000000a00 */
[----:B------:R1:W-:Y:S02]  /*07c0*/  STS.64 [R36+0x18], R28 ;  /* 0x0000181c24007388 */ /* 0x0003e40000000a00 */
.L_x_134:
[----:B------:R-:W-:Y:S05]  /*07d0*/  @!P2 BRA `(.L_x_131) ;  /* 0x0000000000c0a947 */ /* 0x000fea0003800000 */
[----:B------:R-:W-:Y:S02]  /*07e0*/  ISETP.NE.AND P1, PT, R5, 0x1, PT ;  /* 0x000000010500780c */ /* 0x000fe40003f25270 */
[----:B-1----:R-:W-:-:S04]  /*07f0*/  LOP3.LUT R3, R2, 0x1, RZ, 0xc0, !PT ;  /* 0x0000000102037812 */ /* 0x002fc800078ec0ff */
[----:B------:R-:W-:-:S07]  /*0800*/  ISETP.NE.U32.AND P2, PT, R3, 0x1, PT ;  /* 0x000000010300780c */ /* 0x000fce0003f45070 */
[----:B------:R-:W-:Y:S06]  /*0810*/  @!P1 BRA `(.L_x_135) ;  /* 0x0000000000649947 */ /* 0x000fec0003800000 */
        /* <DEDUP_REMOVED lines=10> */
[----:B------:R-:W3:Y:S04]  /*08c0*/  LDG.E.64 R16, desc[UR8][R14.64] ;  /* 0x000000080e107981 */ /* 0x000ee8000c1e1b00 */
[----:B------:R-:W5:Y:S01]  /*08d0*/  LDG.E.64 R22, desc[UR8][R14.64+0x8] ;  /* 0x000008080e167981 */ /* 0x000f62000c1e1b00 */
[----:B------:R-:W0:Y:S01]  /*08e0*/  S2R R24, SR_CgaCtaId ;  /* 0x0000000000187919 */ /* 0x000e220000008800 */
[----:B------:R-:W-:-:S04]  /*08f0*/  MOV R3, 0x400 ;  /* 0x0000040000037802 */ /* 0x000fc80000000f00 */
[----:B0-----:R-:W-:-:S05]  /*0900*/  LEA R3, R24, R3, 0x18 ;  /* 0x0000000318037211 */ /* 0x001fca00078ec0ff */
[----:B------:R-:W-:-:S04]  /*0910*/  IMAD R3, R4, 0x8, R3 ;  /* 0x0000000804037824 */ /* 0x000fc800078e0203 */
[----:B------:R-:W-:-:S04]  /*0920*/  IMAD R5, R2, 0x8, R3 ;  /* 0x0000000802057824 */ /* 0x000fc800078e0203 */
[----:B------:R-:W-:Y:S02]  /*0930*/  IMAD R25, R2, 0x8, R5 ;  /* 0x0000000802197824 */ /* 0x000fe400078e0205 */
[----:B------:R-:W-:Y:S01]  /*0940*/  VIADD R4, R4, 0x2 ;  /* 0x0000000204047836 */ /* 0x000fe20000000000 */
[----:B----4-:R1:W-:Y:S04]  /*0950*/  STS.64 [R3], R8 ;  /* 0x0000000803007388 */ /* 0x0103e80000000a00 */
[----:B--2---:R1:W-:Y:S04]  /*0960*/  STS.64 [R5], R12 ;  /* 0x0000000c05007388 */ /* 0x0043e80000000a00 */
[----:B---3--:R1:W-:Y:S04]  /*0970*/  STS.64 [R25], R16 ;  /* 0x0000001019007388 */ /* 0x0083e80000000a00 */
[----:B------:R1:W-:Y:S04]  /*0980*/  STS.64 [R3+0x8], R18 ;  /* 0x0000081203007388 */ /* 0x0003e80000000a00 */
[----:B-----5:R1:W-:Y:S04]  /*0990*/  STS.64 [R5+0x8], R20 ;  /* 0x0000081405007388 */ /* 0x0203e80000000a00 */
[----:B------:R1:W-:Y:S02]  /*09a0*/  STS.64 [R25+0x8], R22 ;  /* 0x0000081619007388 */ /* 0x0003e40000000a00 */
.L_x_135:
[----:B------:R-:W-:Y:S05]  /*09b0*/  @P2 BRA `(.L_x_131) ;  /* 0x0000000000482947 */ /* 0x000fea0003800000 */
[----:B0-----:R-:W0:Y:S08]  /*09c0*/  LDC.64 R6, c[0x0][0x380] ;  /* 0x0000e000ff067b82 */ /* 0x001e300000000a00 */
[----:B-1----:R-:W1:Y:S08]  /*09d0*/  LDC.64 R8, c[0x0][0x388] ;  /* 0x0000e200ff087b82 */ /* 0x002e700000000a00 */
[----:B------:R-:W2:Y:S01]  /*09e0*/  LDC.64 R10, c[0x0][0x390] ;  /* 0x0000e400ff0a7b82 */ /* 0x000ea20000000a00 */
[----:B0-----:R-:W-:-:S06]  /*09f0*/  IMAD.WIDE.U32 R6, R4, 0x8, R6 ;  /* 0x0000000804067825 */ /* 0x001fcc00078e0006 */
[----:B------:R-:W3:Y:S01]  /*0a00*/  LDG.E.64 R6, desc[UR8][R6.64] ;  /* 0x0000000806067981 */ /* 0x000ee2000c1e1b00 */
[----:B-1----:R-:W-:-:S06]  /*0a10*/  IMAD.WIDE.U32 R8, R4, 0x8, R8 ;  /* 0x0000000804087825 */ /* 0x002fcc00078e0008 */
[----:B------:R-:W4:Y:S01]  /*0a20*/  LDG.E.64 R8, desc[UR8][R8.64] ;  /* 0x0000000808087981 */ /* 0x000f22000c1e1b00 */
[----:B--2---:R-:W-:-:S06]  /*0a30*/  IMAD.WIDE.U32 R10, R4, 0x8, R10 ;  /* 0x00000008040a7825 */ /* 0x004fcc00078e000a */
[----:B------:R-:W2:Y:S01]  /*0a40*/  LDG.E.64 R10, desc[UR8][R10.64] ;  /* 0x000000080a0a7981 */ /* 0x000ea2000c1e1b00 */
[----:B------:R-:W0:Y:S01]  /*0a50*/  S2R R12, SR_CgaCtaId ;  /* 0x00000000000c7919 */ /* 0x000e220000008800 */
[----:B------:R-:W-:-:S04]  /*0a60*/  MOV R3, 0x400 ;  /* 0x0000040000037802 */ /* 0x000fc80000000f00 */
[----:B0-----:R-:W-:-:S05]  /*0a70*/  LEA R3, R12, R3, 0x18 ;  /* 0x000000030c037211 */ /* 0x001fca00078ec0ff */
[----:B------:R-:W-:-:S04]  /*0a80*/  IMAD R3, R4, 0x8, R3 ;  /* 0x0000000804037824 */ /* 0x000fc800078e0203 */
[----:B------:R-:W-:-:S04]  /*0a90*/  IMAD R5, R2, 0x8, R3 ;  /* 0x0000000802057824 */ /* 0x000fc800078e0203 */
[----:B------:R-:W-:Y:S01]  /*0aa0*/  IMAD R13, R2, 0x8, R5 ;  /* 0x00000008020d7824 */ /* 0x000fe200078e0205 */
[----:B---3--:R3:W-:Y:S04]  /*0ab0*/  STS.64 [R3], R6 ;  /* 0x0000000603007388 */ /* 0x0087e80000000a00 */
[----:B----4-:R3:W-:Y:S04]  /*0ac0*/  STS.64 [R5], R8 ;  /* 0x0000000805007388 */ /* 0x0107e80000000a00 */
[----:B--2---:R3:W-:Y:S02]  /*0ad0*/  STS.64 [R13], R10 ;  /* 0x0000000a0d007388 */ /* 0x0047e40000000a00 */
.L_x_131:
[----:B------:R-:W-:Y:S05]  /*0ae0*/  BSYNC.RECONVERGENT B0 ;  /* 0x0000000000007941 */ /* 0x000fea0003800200 */
.L_x_130:
[----:B------:R-:W2:Y:S01]  /*0af0*/  LDCU UR4, c[0x0][0x3a4] ;  /* 0x00007480ff0477ac */ /* 0x000ea20008000800 */
[----:B------:R-:W-:Y:S01]  /*0b00*/  BAR.SYNC.DEFER_BLOCKING 0x0 ;  /* 0x0000000000007b1d */ /* 0x000fe20000010000 */
[----:B--2---:R-:W-:-:S13]  /*0b10*/  ISETP.GE.AND P1, PT, R0, UR4, PT ;  /* 0x0000000400007c0c */ /* 0x004fda000bf26270 */
[----:B------:R-:W-:Y:S05]  /*0b20*/  @P1 EXIT ;  /* 0x000000000000194d */ /* 0x000fea0003800000 */
[----:B------:R-:W-:Y:S05]  /*0b30*/  @!P0 EXIT ;  /* 0x000000000000894d */ /* 0x000fea0003800000 */
[----:B------:R-:W2:Y:S01]  /*0b40*/  LDCU UR4, c[0x0][0x370] ;  /* 0x00006e00ff0477ac */ /* 0x000ea20008000800 */
[----:B------:R-:W-:Y:S01]  /*0b50*/  LOP3.LUT R2, R2, 0x7ffffffe, RZ, 0xc0, !PT ;  /* 0x7ffffffe02027812 */ /* 0x000fe200078ec0ff */
[----:B------:R-:W4:Y:S04]  /*0b60*/  LDCU.64 UR10, c[0x4][0x8] ;  /* 0x01000100ff0a77ac */ /* 0x000f280008000a00 */
[----:B------:R-:W-:Y:S01]  /*0b70*/  IMAD.MOV R2, RZ, RZ, -R2 ;  /* 0x000000ffff027224 */ /* 0x000fe200078e0a02 */
[----:B--2---:R-:W-:-:S12]  /*0b80*/  UIMAD UR4, UR5, UR4, URZ ;  /* 0x00000004050472a4 */ /* 0x004fd8000f8e02ff */
.L_x_148:
[----:B------:R-:W2:Y:S01]  /*0b90*/  LDCU.64 UR6, c[0x0][0x3a0] ;  /* 0x00007400ff0677ac */ /* 0x000ea20008000a00 */
[----:B01-3--:R-:W0:Y:S01]  /*0ba0*/  LDC.64 R6, c[0x0][0x398] ;  /* 0x0000e600ff067b82 */ /* 0x00be220000000a00 */
[----:B------:R-:W-:-:S07]  /*0bb0*/  IMAD.MOV.U32 R3, RZ, RZ, RZ ;  /* 0x000000ffff037224 */ /* 0x000fce00078e00ff */
[----:B------:R-:W1:Y:S01]  /*0bc0*/  LDC.64 R4, c[0x0][0x3b0] ;  /* 0x0000ec00ff047b82 */ /* 0x000e620000000a00 */
[----:B--2---:R-:W-:-:S05]  /*0bd0*/  IMAD.U32 R10, RZ, RZ, UR6 ;  /* 0x00000006ff0a7e24 */ /* 0x004fca000f8e00ff */
[----:B------:R-:W-:Y:S01]  /*0be0*/  ISETP.NE.AND P0, PT, R10, 0x1, PT ;  /* 0x000000010a00780c */ /* 0x000fe20003f05270 */
[----:B0-----:R-:W-:-:S04]  /*0bf0*/  IMAD.WIDE R6, R0, 0x8, R6 ;  /* 0x0000000800067825 */ /* 0x001fc800078e0206 */
[----:B-1----:R-:W-:-:S04]  /*0c00*/  IMAD.WIDE R4, R0, 0x8, R4 ;  /* 0x0000000800047825 */ /* 0x002fc800078e0204 */
[----:B------:R-:W-:-:S05]  /*0c10*/  VIADD R0, R0, UR4 ;  /* 0x0000000400007c36 */ /* 0x000fca0008000000 */
[----:B------:R-:W-:Y:S01]  /*0c20*/  ISETP.GE.AND P2, PT, R0, UR7, PT ;  /* 0x0000000700007c0c */ /* 0x000fe2000bf46270 */
[----:B------:R-:W-:-:S12]  /*0c30*/  @!P0 BRA `(.L_x_136) ;  /* 0x0000000800408947 */ /* 0x000fd80003800000 */
[----:B------:R-:W0:Y:S01]  /*0c40*/  S2UR UR6, SR_CgaCtaId ;  /* 0x00000000000679c3 */ /* 0x000e220000008800 */
[----:B------:R-:W-:Y:S01]  /*0c50*/  UMOV UR5, 0x400 ;  /* 0x0000040000057882 */ /* 0x000fe20000000000 */
[----:B------:R-:W-:Y:S01]  /*0c60*/  IMAD.MOV.U32 R3, RZ, RZ, R2 ;  /* 0x000000ffff037224 */ /* 0x000fe200078e0002 */
[----:B0-----:R-:W-:-:S04]  /*0c70*/  ULEA UR5, UR6, UR5, 0x18 ;  /* 0x0000000506057291 */ /* 0x001fc8000f8ec0ff */
[----:B------:R-:W-:-:S06]  /*0c80*/  UIADD3 UR5, UPT, UPT, UR5, 0x8, URZ ;  /* 0x0000000805057890 */ /* 0x000fcc000fffe0ff */
[----:B------:R-:W-:-:S07]  /*0c90*/  IMAD.U32 R20, RZ, RZ, UR5 ;  /* 0x00000005ff147e24 */ /* 0x000fce000f8e00ff */
.L_x_143:
[----:B------:R-:W2:Y:S01]  /*0ca0*/  LDG.E.64 R10, desc[UR8][R6.64] ;  /* 0x00000008060a7981 */ /* 0x000ea2000c1e1b00 */
[----:B0-----:R-:W0:Y:S01]  /*0cb0*/  LDC R9, c[0x0][0x3a0] ;  /* 0x0000e800ff097b82 */ /* 0x001e220000000800 */
[----:B------:R-:W-:Y:S02]  /*0cc0*/  BSSY.RECONVERGENT B0, `(.L_x_137) ;  /* 0x0000022000007945 */ /* 0x000fe40003800200 */
[----:B------:R-:W-:Y:S01]  /*0cd0*/  LDS.64 R24, [R20+-0x8] ;  /* 0xfffff80014187984 */ /* 0x000fe20000000a00 */
[C-C-:B0-----:R-:W-:Y:S02]  /*0ce0*/  IMAD R21, R9.reuse, 0x8, R20.reuse ;  /* 0x0000000809157824 */ /* 0x141fe400078e0214 */
[----:B------:R-:W-:-:S03]  /*0cf0*/  IMAD R22, R9, 0x10, R20 ;  /* 0x0000001009167824 */ /* 0x000fc600078e0214 */
[----:B------:R-:W-:Y:S04]  /*0d00*/  LDS.64 R8, [R21+-0x8] ;  /* 0xfffff80015087984 */ /* 0x000fe80000000a00 */
[----:B------:R-:W2:Y:S02]  /*0d10*/  LDS.64 R12, [R22+-0x8] ;  /* 0xfffff800160c7984 */ /* 0x000ea40000000a00 */
[----:B--2---:R-:W-:-:S08]  /*0d20*/  DFMA R12, R8, R10, R12 ;  /* 0x0000000a080c722b */ /* 0x004fd0000000000c */
[----:B------:R-:W-:-:S14]  /*0d30*/  DSETP.NEU.AND P0, PT, |R12|, +INF , PT ;  /* 0x7ff000000c00742a */ /* 0x000fdc0003f0d200 */
[----:B------:R-:W-:Y:S05]  /*0d40*/  @!P0 BRA `(.L_x_138) ;  /* 0x00000000005c8947 */ /* 0x000fea0003800000 */
[----:B------:R-:W-:Y:S01]  /*0d50*/  UMOV UR6, 0x6dc9c883 ;  /* 0x6dc9c88300067882 */ /* 0x000fe20000000000 */
[----:B------:R-:W-:Y:S01]  /*0d60*/  UMOV UR7, 0x3fe45f30 ;  /* 0x3fe45f3000077882 */ /* 0x000fe20000000000 */
[C---:B------:R-:W-:Y:S02]  /*0d70*/  DSETP.GE.AND P0, PT, |R12|.reuse, 2.14748364800000000000e+09, PT ;  /* 0x41e000000c00742a */ /* 0x040fe40003f06200 */
[----:B------:R-:W-:Y:S01]  /*0d80*/  DMUL R8, R12, UR6 ;  /* 0x000000060c087c28 */ /* 0x000fe20008000000 */
[----:B------:R-:W-:Y:S01]  /*0d90*/  UMOV UR6, 0x54442d18 ;  /* 0x54442d1800067882 */ /* 0x000fe20000000000 */
[----:B------:R-:W-:-:S04]  /*0da0*/  UMOV UR7, 0x3ff921fb ;  /* 0x3ff921fb00077882 */ /* 0x000fc80000000000 */
[----:B------:R-:W0:Y:S08]  /*0db0*/  F2I.F64 R23, R8 ;  /* 0x0000000800177311 */ /* 0x000e300000301100 */
[----:B0-----:R-:W0:Y:S02]  /*0dc0*/  I2F.F64 R26, R23 ;  /* 0x00000017001a7312 */ /* 0x001e240000201c00 */
[----:B0-----:R-:W-:Y:S01]  /*0dd0*/  DFMA R10, R26, -UR6, R12 ;  /* 0x800000061a0a7c2b */ /* 0x001fe2000800000c */
[----:B------:R-:W-:Y:S01]  /*0de0*/  UMOV UR6, 0x33145c00 ;  /* 0x33145c0000067882 */ /* 0x000fe20000000000 */
[----:B------:R-:W-:-:S06]  /*0df0*/  UMOV UR7, 0x3c91a626 ;  /* 0x3c91a62600077882 */ /* 0x000fcc0000000000 */
[----:B------:R-:W-:Y:S01]  /*0e00*/  DFMA R10, R26, -UR6, R10 ;  /* 0x800000061a0a7c2b */ /* 0x000fe2000800000a */
[----:B------:R-:W-:Y:S01]  /*0e10*/  UMOV UR6, 0x252049c0 ;  /* 0x252049c000067882 */ /* 0x000fe20000000000 */
[----:B------:R-:W-:-:S06]  /*0e20*/  UMOV UR7, 0x397b839a ;  /* 0x397b839a00077882 */ /* 0x000fcc0000000000 */
[----:B------:R-:W-:Y:S01]  /*0e30*/  DFMA R26, R26, -UR6, R10 ;  /* 0x800000061a1a7c2b */ /* 0x000fe2000800000a */
[----:B------:R-:W-:Y:S10]  /*0e40*/  @!P0 BRA `(.L_x_139) ;  /* 0x0000000000248947 */ /* 0x000ff40003800000 */
[----:B------:R-:W-:Y:S01]  /*0e50*/  IMAD.MOV.U32 R9, RZ, RZ, R13 ;  /* 0x000000ffff097224 */ /* 0x000fe200078e000d */
[----:B------:R-:W-:-:S07]  /*0e60*/  MOV R8, 0xe80 ;  /* 0x00000e8000087802 */ /* 0x000fce0000000f00 */
[----:B----4-:R-:W-:Y:S05]  /*0e70*/  CALL.REL.NOINC `($rf_volt_comp$__internal_trig_reduction_slowpathd) ;  /* 0x0000000800e07944 */ /* 0x010fea0003c00000 */
[----:B------:R-:W-:Y:S02]  /*0e80*/  IMAD.MOV.U32 R23, RZ, RZ, R11 ;  /* 0x000000ffff177224 */ /* 0x000fe400078e000b */
[----:B------:R-:W-:Y:S02]  /*0e90*/  IMAD.MOV.U32 R26, RZ, RZ, R16 ;  /* 0x000000ffff1a7224 */ /* 0x000fe400078e0010 */
[----:B------:R-:W-:Y:S01]  /*0ea0*/  IMAD.MOV.U32 R27, RZ, RZ, R17 ;  /* 0x000000ffff1b7224 */ /* 0x000fe200078e0011 */
[----:B------:R-:W-:Y:S06]  /*0eb0*/  BRA `(.L_x_139) ;  /* 0x0000000000087947 */ /* 0x000fec0003800000 */
.L_x_138:
[----:B------:R-:W-:Y:S01]  /*0ec0*/  DMUL R26, RZ, R12 ;  /* 0x0000000cff1a7228 */ /* 0x000fe20000000000 */
[----:B------:R-:W-:-:S10]  /*0ed0*/  IMAD.MOV.U32 R23, RZ, RZ, RZ ;  /* 0x000000ffff177224 */ /* 0x000fd400078e00ff */
.L_x_139:
[----:B----4-:R-:W-:Y:S05]  /*0ee0*/  BSYNC.RECONVERGENT B0 ;  /* 0x0000000000007941 */ /* 0x010fea0003800200 */
.L_x_137:
[----:B------:R-:W-:-:S05]  /*0ef0*/  IMAD.SHL.U32 R8, R23, 0x40, RZ ;  /* 0x0000004017087824 */ /* 0x000fca00078e00ff */
[----:B------:R-:W-:-:S04]  /*0f00*/  LOP3.LUT R8, R8, 0x40, RZ, 0xc0, !PT ;  /* 0x0000004008087812 */ /* 0x000fc800078ec0ff */
[----:B------:R-:W-:-:S05]  /*0f10*/  IADD3 R32, P0, PT, R8, UR10, RZ ;  /* 0x0000000a08207c10 */ /* 0x000fca000ff1e0ff */
[----:B------:R-:W-:-:S05]  /*0f20*/  IMAD.X R33, RZ, RZ, UR11, P0 ;  /* 0x0000000bff217e24 */ /* 0x000fca00080e06ff */
[----:B------:R-:W2:Y:S04]  /*0f30*/  LDG.E.128.CONSTANT R8, desc[UR8][R32.64] ;  /* 0x0000000820087981 */ /* 0x000ea8000c1e9d00 */
[----:B------:R-:W3:Y:S04]  /*0f40*/  LDG.E.128.CONSTANT R12, desc[UR8][R32.64+0x10] ;  /* 0x00001008200c7981 */ /* 0x000ee8000c1e9d00 */
[----:B------:R-:W4:Y:S01]  /*0f50*/  LDG.E.128.CONSTANT R16, desc[UR8][R32.64+0x20] ;  /* 0x0000200820107981 */ /* 0x000f22000c1e9d00 */
[----:B------:R-:W-:Y:S01]  /*0f60*/  LOP3.LUT R28, R23, 0x1, RZ, 0xc0, !PT ;  /* 0x00000001171c7812 */ /* 0x000fe200078ec0ff */
[----:B------:R-:W-:-:S02]  /*0f70*/  IMAD.MOV.U32 R30, RZ, RZ, 0x20fd8164 ;  /* 0x20fd8164ff1e7424 */ /* 0x000fc400078e00ff */
[----:B------:R-:W-:Y:S01]  /*0f80*/  IMAD.MOV.U32 R31, RZ, RZ, 0x3da8ff83 ;  /* 0x3da8ff83ff1f7424 */ /* 0x000fe200078e00ff */
[----:B------:R-:W-:Y:S01]  /*0f90*/  ISETP.NE.U32.AND P0, PT, R28, 0x1, PT ;  /* 0x000000011c00780c */ /* 0x000fe20003f05070 */
[----:B------:R-:W-:-:S03]  /*0fa0*/  DMUL R28, R26, R26 ;  /* 0x0000001a1a1c7228 */ /* 0x000fc60000000000 */
[----:B------:R-:W-:Y:S02]  /*0fb0*/  FSEL R30, R30, -8.06006814911005101289e+34, !P0 ;  /* 0xf9785eba1e1e7808 */ /* 0x000fe40004000000 */
[----:B------:R-:W-:-:S06]  /*0fc0*/  FSEL R31, -R31, 0.11223486810922622681, !P0 ;  /* 0x3de5db651f1f7808 */ /* 0x000fcc0004000100 */
[----:B--2---:R-:W-:-:S08]  /*0fd0*/  DFMA R8, R28, R30, R8 ;  /* 0x0000001e1c08722b */ /* 0x004fd00000000008 */
[----:B------:R-:W-:-:S08]  /*0fe0*/  DFMA R8, R28, R8, R10 ;  /* 0x000000081c08722b */ /* 0x000fd0000000000a */
[----:B---3--:R-:W-:-:S08]  /*0ff0*/  DFMA R8, R28, R8, R12 ;  /* 0x000000081c08722b */ /* 0x008fd0000000000c */
[----:B------:R-:W-:-:S08]  /*1000*/  DFMA R8, R28, R8, R14 ;  /* 0x000000081c08722b */ /* 0x000fd0000000000e */
[----:B----4-:R-:W-:-:S08]  /*1010*/  DFMA R8, R28, R8, R16 ;  /* 0x000000081c08722b */ /* 0x010fd00000000010 */
[----:B------:R-:W-:-:S08]  /*1020*/  DFMA R8, R28, R8, R18 ;  /* 0x000000081c08722b */ /* 0x000fd00000000012 */
[----:B------:R-:W-:Y:S02]  /*1030*/  DFMA R26, R8, R26, R26 ;  /* 0x0000001a081a722b */ /* 0x000fe4000000001a */
[----:B------:R-:W-:-:S10]  /*1040*/  DFMA R8, R28, R8, 1 ;  /* 0x3ff000001c08742b */ /* 0x000fd40000000008 */
[----:B------:R-:W-:Y:S02]  /*1050*/  FSEL R10, R8, R26, !P0 ;  /* 0x0000001a080a7208 */ /* 0x000fe40004000000 */
[----:B------:R-:W-:Y:S02]  /*1060*/  FSEL R11, R9, R27, !P0 ;  /* 0x0000001b090b7208 */ /* 0x000fe40004000000 */
[----:B------:R-:W-:Y:S02]  /*1070*/  LOP3.LUT P0, RZ, R23, 0x2, RZ, 0xc0, !PT ;  /* 0x0000000217ff7812 */ /* 0x000fe4000780c0ff */
[----:B------:R-:W-:Y:S02]  /*1080*/  LDS.64 R22, [R22] ;  /* 0x0000000016167984 */ /* 0x000fe40000000a00 */
[----:B------:R-:W-:-:S10]  /*1090*/  DADD R8, RZ, -R10 ;  /* 0x00000000ff087229 */ /* 0x000fd4000000080a */
[----:B------:R-:W-:Y:S02]  /*10a0*/  FSEL R8, R10, R8, !P0 ;  /* 0x000000080a087208 */ /* 0x000fe40004000000 */
[----:B------:R-:W-:Y:S02]  /*10b0*/  FSEL R9, R11, R9, !P0 ;  /* 0x000000090b097208 */ /* 0x000fe40004000000 */
[----:B------:R-:W0:Y:S04]  /*10c0*/  LDS.64 R10, [R21] ;  /* 0x00000000150a7984 */ /* 0x000e280000000a00 */
[----:B------:R-:W-:Y:S01]  /*10d0*/  DMUL R8, R24, R8 ;  /* 0x0000000818087228 */ /* 0x000fe20000000000 */
[----:B------:R1:W2:Y:S06]  /*10e0*/  LDS.64 R24, [R20] ;  /* 0x0000000014187984 */ /* 0x0002ac0000000a00 */
[----:B------:R1:W-:Y:S04]  /*10f0*/  STG.E.64 desc[UR8][R4.64], R8 ;  /* 0x0000000804007986 */ /* 0x0003e8000c101b08 */
[----:B------:R-:W0:Y:S01]  /*1100*/  LDG.E.64 R12, desc[UR8][R6.64] ;  /* 0x00000008060c7981 */ /* 0x000e22000c1e1b00 */
[----:B------:R-:W-:Y:S01]  /*1110*/  BSSY.RECONVERGENT B0, `(.L_x_140) ;  /* 0x000001d000007945 */ /* 0x000fe20003800200 */
[----:B0-----:R-:W-:-:S08]  /*1120*/  DFMA R12, R10, R12, R22 ;  /* 0x0000000c0a0c722b */ /* 0x001fd00000000016 */
[----:B------:R-:W-:-:S14]  /*1130*/  DSETP.NEU.AND P0, PT, |R12|, +INF , PT ;  /* 0x7ff000000c00742a */ /* 0x000fdc0003f0d200 */
[----:B-12---:R-:W-:Y:S05]  /*1140*/  @!P0 BRA `(.L_x_141) ;  /* 0x00000000005c8947 */ /* 0x006fea0003800000 */
        /* <DEDUP_REMOVED lines=18> */
[----:B------:R-:W-:Y:S05]  /*1270*/  CALL.REL.NOINC `($rf_volt_comp$__internal_trig_reduction_slowpathd) ;  /* 0x0000000400e07944 */ /* 0x000fea0003c00000 */
[----:B------:R-:W-:Y:S02]  /*1280*/  IMAD.MOV.U32 R21, RZ, RZ, R11 ;  /* 0x000000ffff157224 */ /* 0x000fe400078e000b */
[----:B------:R-:W-:Y:S02]  /*1290*/  IMAD.MOV.U32 R22, RZ, RZ, R16 ;  /* 0x000000ffff167224 */ /* 0x000fe400078e0010 */
[----:B------:R-:W-:Y:S01]  /*12a0*/  IMAD.MOV.U32 R23, RZ, RZ, R17 ;  /* 0x000000ffff177224 */ /* 0x000fe200078e0011 */
[----:B------:R-:W-:Y:S06]  /*12b0*/  BRA `(.L_x_142) ;  /* 0x0000000000087947 */ /* 0x000fec0003800000 */
.L_x_141:
[----:B------:R-:W-:Y:S01]  /*12c0*/  DMUL R22, RZ, R12 ;  /* 0x0000000cff167228 */ /* 0x000fe20000000000 */
[----:B------:R-:W-:-:S10]  /*12d0*/  IMAD.MOV.U32 R21, RZ, RZ, RZ ;  /* 0x000000ffff157224 */ /* 0x000fd400078e00ff */
.L_x_142:
[----:B------:R-:W-:Y:S05]  /*12e0*/  BSYNC.RECONVERGENT B0 ;  /* 0x0000000000007941 */ /* 0x000fea0003800200 */
.L_x_140:
        /* <DEDUP_REMOVED lines=11> */
[----:B------:R-:W-:Y:S01]  /*13a0*/  DMUL R26, R22, R22 ;  /* 0x00000016161a7228 */ /* 0x000fe20000000000 */
[----:B------:R-:W-:Y:S02]  /*13b0*/  VIADD R3, R3, 0x2 ;  /* 0x0000000203037836 */ /* 0x000fe40000000000 */
[----:B------:R-:W-:Y:S01]  /*13c0*/  FSEL R30, R30, -8.06006814911005101289e+34, !P0 ;  /* 0xf9785eba1e1e7808 */ /* 0x000fe20004000000 */
[----:B------:R-:W-:Y:S01]  /*13d0*/  VIADD R20, R20, 0x10 ;  /* 0x0000001014147836 */ /* 0x000fe20000000000 */
        /* <DEDUP_REMOVED lines=11> */
[----:B------:R-:W-:-:S04]  /*1490*/  LOP3.LUT P0, RZ, R21, 0x2, RZ, 0xc0, !PT ;  /* 0x0000000215ff7812 */ /* 0x000fc8000780c0ff */
[----:B------:R-:W-:-:S10]  /*14a0*/  DADD R8, RZ, -R10 ;  /* 0x00000000ff087229 */ /* 0x000fd4000000080a */
[----:B------:R-:W-:Y:S02]  /*14b0*/  FSEL R8, R10, R8, !P0 ;  /* 0x000000080a087208 */ /* 0x000fe40004000000 */
[----:B------:R-:W-:Y:S02]  /*14c0*/  FSEL R9, R11, R9, !P0 ;  /* 0x000000090b097208 */ /* 0x000fe40004000000 */
[----:B------:R-:W-:-:S04]  /*14d0*/  ISETP.NE.AND P0, PT, R3, RZ, PT ;  /* 0x000000ff0300720c */ /* 0x000fc80003f05270 */
[----:B------:R-:W-:-:S07]  /*14e0*/  DMUL R24, R24, R8 ;  /* 0x0000000818187228 */ /* 0x000fce0000000000 */
[----:B------:R0:W-:Y:S02]  /*14f0*/  STG.E.64 desc[UR8][R4.64], R24 ;  /* 0x0000001804007986 */ /* 0x0001e4000c101b08 */
[----:B------:R-:W-:Y:S05]  /*1500*/  @P0 BRA `(.L_x_143) ;  /* 0xfffffff400e40947 */ /* 0x000fea000383ffff */
[----:B------:R-:W1:Y:S02]  /*1510*/  LDCU UR5, c[0x0][0x3a0] ;  /* 0x00007400ff0577ac */ /* 0x000e640008000800 */
[----:B-1----:R-:W-:-:S05]  /*1520*/  IMAD.U32 R10, RZ, RZ, UR5 ;  /* 0x00000005ff0a7e24 */ /* 0x002fca000f8e00ff */
[----:B------:R-:W-:-:S07]  /*1530*/  LOP3.LUT R3, R10, 0x7ffffffe, RZ, 0xc0, !PT ;  /* 0x7ffffffe0a037812 */ /* 0x000fce00078ec0ff */
.L_x_136:
[----:B------:R-:W-:-:S04]  /*1540*/  LOP3.LUT R8, R10, 0x1, RZ, 0xc0, !PT ;  /* 0x000000010a087812 */ /* 0x000fc800078ec0ff */
[----:B------:R-:W-:-:S13]  /*1550*/  ISETP.NE.U32.AND P0, PT, R8, 0x1, PT ;  /* 0x000000010800780c */ /* 0x000fda0003f05070 */
[----:B------:R-:W-:Y:S05]  /*1560*/  @P0 BRA `(.L_x_144) ;  /* 0x00000004001c0947 */ /* 0x000fea0003800000 */
[----:B------:R-:W2:Y:S01]  /*1570*/  LDG.E.64 R6, desc[UR8][R6.64] ;  /* 0x0000000806067981 */ /* 0x000ea2000c1e1b00 */
[----:B------:R-:W1:Y:S01]  /*1580*/  S2UR UR6, SR_CgaCtaId ;  /* 0x00000000000679c3 */ /* 0x000e620000008800 */
[----:B------:R-:W-:Y:S01]  /*1590*/  UMOV UR5, 0x400 ;  /* 0x0000040000057882 */ /* 0x000fe20000000000 */
[----:B------:R-:W-:Y:S01]  /*15a0*/  BSSY.RECONVERGENT B0, `(.L_x_145) ;  /* 0x0000024000007945 */ /* 0x000fe20003800200 */
[----:B-1----:R-:W-:-:S06]  /*15b0*/  ULEA UR5, UR6, UR5, 0x18 ;  /* 0x0000000506057291 */ /* 0x002fcc000f8ec0ff */
[----:B------:R-:W-:-:S05]  /*15c0*/  LEA R3, R3, UR5, 0x3 ;  /* 0x0000000503037c11 */ /* 0x000fca000f8e18ff */
[C---:B------:R-:W-:Y:S01]  /*15d0*/  IMAD R8, R10.reuse, 0x8, R3 ;  /* 0x000000080a087824 */ /* 0x040fe200078e0203 */
[----:B------:R-:W-:Y:S03]  /*15e0*/  LDS.64 R20, [R3] ;  /* 0x0000000003147984 */ /* 0x000fe60000000a00 */
[----:B------:R-:W-:Y:S02]  /*15f0*/  IMAD R10, R10, 0x8, R8 ;  /* 0x000000080a0a7824 */ /* 0x000fe400078e0208 */
[----:B------:R-:W-:Y:S04]  /*1600*/  LDS.64 R8, [R8] ;  /* 0x0000000008087984 */ /* 0x000fe80000000a00 */
[----:B------:R-:W2:Y:S02]  /*1610*/  LDS.64 R10, [R10] ;  /* 0x000000000a0a7984 */ /* 0x000ea40000000a00 */
        /* <DEDUP_REMOVED lines=21> */
[----:B0---4-:R-:W-:Y:S05]  /*1770*/  CALL.REL.NOINC `($rf_volt_comp$__internal_trig_reduction_slowpathd) ;  /* 0x0000000000a07944 */ /* 0x011fea0003c00000 */
[----:B------:R-:W-:Y:S02]  /*1780*/  IMAD.MOV.U32 R3, RZ, RZ, R11 ;  /* 0x000000ffff037224 */ /* 0x000fe400078e000b */
[----:B------:R-:W-:Y:S02]  /*1790*/  IMAD.MOV.U32 R6, RZ, RZ, R16 ;  /* 0x000000ffff067224 */ /* 0x000fe400078e0010 */
[----:B------:R-:W-:Y:S01]  /*17a0*/  IMAD.MOV.U32 R7, RZ, RZ, R17 ;  /* 0x000000ffff077224 */ /* 0x000fe200078e0011 */
[----:B------:R-:W-:Y:S06]  /*17b0*/  BRA `(.L_x_147) ;  /* 0x0000000000087947 */ /* 0x000fec0003800000 */
.L_x_146:
[----:B------:R-:W-:Y:S01]  /*17c0*/  DMUL R6, RZ, R12 ;  /* 0x0000000cff067228 */ /* 0x000fe20000000000 */
[----:B------:R-:W-:-:S10]  /*17d0*/  IMAD.MOV.U32 R3, RZ, RZ, RZ ;  /* 0x000000ffff037224 */ /* 0x000fd400078e00ff */
.L_x_147:
[----:B----4-:R-:W-:Y:S05]  /*17e0*/  BSYNC.RECONVERGENT B0 ;  /* 0x0000000000007941 */ /* 0x010fea0003800200 */
.L_x_145:
[----:B------:R-:W0:Y:S01]  /*17f0*/  LDCU.64 UR6, c[0x4][0x8] ;  /* 0x01000100ff0677ac */ /* 0x000e220008000a00 */
[----:B------:R-:W-:-:S05]  /*1800*/  IMAD.SHL.U32 R8, R3, 0x40, RZ ;  /* 0x0000004003087824 */ /* 0x000fca00078e00ff */
[----:B------:R-:W-:-:S04]  /*1810*/  LOP3.LUT R8, R8, 0x40, RZ, 0xc0, !PT ;  /* 0x0000004008087812 */ /* 0x000fc800078ec0ff */
[----:B0-----:R-:W-:-:S05]  /*1820*/  IADD3 R24, P0, PT, R8, UR6, RZ ;  /* 0x0000000608187c10 */ /* 0x001fca000ff1e0ff */
        /* <DEDUP_REMOVED lines=24> */
[----:B------:R-:W-:-:S06]  /*19b0*/  FSEL R7, R9, R7, !P0 ;  /* 0x0000000709077208 */ /* 0x000fcc0004000000 */
[----:B------:R-:W-:-:S07]  /*19c0*/  DMUL R20, R20, R6 ;  /* 0x0000000614147228 */ /* 0x000fce0000000000 */
[----:B------:R1:W-:Y:S04]  /*19d0*/  STG.E.64 desc[UR8][R4.64], R20 ;  /* 0x0000001404007986 */ /* 0x0003e8000c101b08 */
.L_x_144:
[----:B------:R-:W-:Y:S05]  /*19e0*/  @!P2 BRA `(.L_x_148) ;  /* 0xfffffff00068a947 */ /* 0x000fea000383ffff */
[----:B----4-:R-:W-:Y:S05]  /*19f0*/  EXIT ;  /* 0x000000000000794d */ /* 0x010fea0003800000 */
        .type           $rf_volt_comp$__internal_trig_reduction_slowpathd,@function
        .size           $rf_volt_comp$__internal_trig_reduction_slowpathd,(.L_x_196 - $rf_volt_comp$__internal_trig_reduction_slowpathd)
$rf_volt_comp$__internal_trig_reduction_slowpathd:
        /* <DEDUP_REMOVED lines=25> */
.L_x_153:
        /* <DEDUP_REMOVED lines=20> */
[----:B------:R-:W-:Y:S02]  /*1cd0*/  VIADD R26, R26, 0x1 ;  /* 0x000000011a1a7836 */ /* 0x000fe40000000000 */
[----:B------:R-:W-:Y:S01]  /*1ce0*/  IMAD.X R16, RZ, RZ, R16, P0 ;  /* 0x000000ffff107224 */ /* 0x000fe200000e0610 */
[----:B------:R-:W-:Y:S02]  /*1cf0*/  ISETP.NE.AND P0, PT, R27, -0xf, PT ;  /* 0xfffffff11b00780c */ /* 0x000fe40003f05270 */
[----:B------:R-:W-:-:S05]  /*1d00*/  IADD3.X R30, P1, PT, R17, R30, RZ, P1, !PT ;  /* 0x0000001e111e7210 */ /* 0x000fca0000f3e4ff */
[----:B------:R-:W-:Y:S02]  /*1d10*/  IMAD.X R17, RZ, RZ, R16, P1 ;  /* 0x000000ffff117224 */ /* 0x000fe400008e0610 */
[----:B0-----:R-:W-:Y:S02]  /*1d20*/  IMAD.MOV.U32 R14, RZ, RZ, R30 ;  /* 0x000000ffff0e7224 */ /* 0x001fe400078e001e */
[----:B------:R-:W-:Y:S02]  /*1d30*/  IMAD.MOV.U32 R15, RZ, RZ, R17 ;  /* 0x000000ffff0f7224 */ /* 0x000fe400078e0011 */
[----:B------:R-:W-:Y:S05]  /*1d40*/  @P0 BRA `(.L_x_153) ;  /* 0xfffffffc00900947 */ /* 0x000fea000383ffff */
[----:B------:R-:W-:Y:S05]  /*1d50*/  BSYNC.RECONVERGENT B2 ;  /* 0x0000000000027941 */ /* 0x000fea0003800200 */
.L_x_152:
[----:B------:R-:W-:-:S07]  /*1d60*/  IMAD.MOV.U32 R29, RZ, RZ, R18 ;  /* 0x000000ffff1d7224 */ /* 0x000fce00078e0012 */
.L_x_151:
[----:B------:R-:W-:Y:S05]  /*1d70*/  BSYNC.RECONVERGENT B1 ;  /* 0x0000000000017941 */ /* 0x000fea0003800200 */
.L_x_150:
        /* <DEDUP_REMOVED lines=40> */
[----:B------:R-:W-:-:S04]  /*2000*/  ISETP.NE.U32.AND P1, PT, R17, RZ, PT ;  /* 0x000000ff1100720c */ /* 0x000fc80003f25070 */
[----:B------:R-:W-:Y:S01]  /*2010*/  SEL R13, R18, R17, !P1 ;  /* 0x00000011120d7207 */ /* 0x000fe20004800000 */
[----:B------:R-:W-:-:S05]  /*2020*/  @!P0 IMAD.MOV R14, RZ, RZ, -R14 ;  /* 0x000000ffff0e8224 */ /* 0x000fca00078e0a0e */
[----:B------:R-:W0:Y:S02]  /*2030*/  FLO.U32 R13, R13 ;  /* 0x0000000d000d7300 */ /* 0x000e2400000e0000 */
[C---:B0-----:R-:W-:Y:S02]  /*2040*/  IADD3 R19, PT, PT, -R13.reuse, 0x1f, RZ ;  /* 0x0000001f0d137810 */ /* 0x041fe40007ffe1ff */
[----:B------:R-:W-:-:S03]  /*2050*/  IADD3 R16, PT, PT, -R13, 0x3f, RZ ;  /* 0x0000003f0d107810 */ /* 0x000fc60007ffe1ff */
[----:B------:R-:W-:Y:S01]  /*2060*/  @P1 IMAD.MOV R16, RZ, RZ, R19 ;  /* 0x000000ffff101224 */ /* 0x000fe200078e0213 */
[----:B------:R-:W-:-:S04]  /*2070*/  SEL R19, R12, R15, P0 ;  /* 0x0000000f0c137207 */ /* 0x000fc80000000000 */
[----:B------:R-:W-:-:S13]  /*2080*/  ISETP.NE.AND P1, PT, R16, RZ, PT ;  /* 0x000000ff1000720c */ /* 0x000fda0003f25270 */
[----:B------:R-:W-:Y:S05]  /*2090*/  @!P1 BRA `(.L_x_155) ;  /* 0x0000000000289947 */ /* 0x000fea0003800000 */
[----:B------:R-:W-:Y:S02]  /*20a0*/  LOP3.LUT R13, R16, 0x3f, RZ, 0xc0, !PT ;  /* 0x0000003f100d7812 */ /* 0x000fe400078ec0ff */
[--C-:B------:R-:W-:Y:S02]  /*20b0*/  SHF.R.U64 R15, R14, 0x1, R19.reuse ;  /* 0x000000010e0f7819 */ /* 0x100fe40000001213 */
        /* <DEDUP_REMOVED lines=8> */
.L_x_155:
[----:B------:R-:W-:Y:S05]  /*2140*/  BSYNC.RECONVERGENT B1 ;  /* 0x0000000000017941 */ /* 0x000fea0003800200 */
.L_x_154:
[----:B------:R-:W-:Y:S01]  /*2150*/  IMAD.WIDE.U32 R14, R18, 0x2168c235, RZ ;  /* 0x2168c235120e7825 */ /* 0x000fe200078e00ff */
[----:B------:R-:W-:-:S03]  /*2160*/  SHF.R.U32.HI R11, RZ, 0x1e, R11 ;  /* 0x0000001eff0b7819 */ /* 0x000fc6000001160b */
[----:B------:R-:W-:Y:S01]  /*2170*/  IMAD.MOV.U32 R12, RZ, RZ, R15 ;  /* 0x000000ffff0c7224 */ /* 0x000fe200078e000f */
[----:B------:R-:W-:Y:S01]  /*2180*/  IADD3 RZ, P1, PT, R14, R14, RZ ;  /* 0x0000000e0eff7210 */ /* 0x000fe20007f3e0ff */
[----:B------:R-:W-:Y:S01]  /*2190*/  IMAD.MOV.U32 R13, RZ, RZ, RZ ;  /* 0x000000ffff0d7224 */ /* 0x000fe200078e00ff */
[----:B------:R-:W-:Y:S01]  /*21a0*/  LEA.HI R11, R10, R11, RZ, 0x1 ;  /* 0x0000000b0a0b7211 */ /* 0x000fe200078f08ff */
[----:B------:R-:W-:-:S04]  /*21b0*/  IMAD.HI.U32 R15, R17, -0x36f0255e, RZ ;  /* 0xc90fdaa2110f7827 */ /* 0x000fc800078e00ff */
[----:B------:R-:W-:-:S04]  /*21c0*/  IMAD.WIDE.U32 R12, R18, -0x36f0255e, R12 ;  /* 0xc90fdaa2120c7825 */ /* 0x000fc800078e000c */
[----:B------:R-:W-:-:S04]  /*21d0*/  IMAD.WIDE.U32 R12, P3, R17, 0x2168c235, R12 ;  /* 0x2168c235110c7825 */ /* 0x000fc8000786000c */
[----:B------:R-:W-:Y:S01]  /*21e0*/  IMAD R17, R17, -0x36f0255e, RZ ;  /* 0xc90fdaa211117824 */ /* 0x000fe200078e02ff */
[----:B------:R-:W-:Y:S01]  /*21f0*/  IADD3.X RZ, P1, PT, R12, R12, RZ, P1, !PT ;  /* 0x0000000c0cff7210 */ /* 0x000fe20000f3e4ff */
[----:B------:R-:W-:-:S03]  /*2200*/  IMAD.X R14, RZ, RZ, R15, P3 ;  /* 0x000000ffff0e7224 */ /* 0x000fc600018e060f */
[----:B------:R-:W-:-:S04]  /*2210*/  IADD3 R13, P3, PT, R17, R13, RZ ;  /* 0x0000000d110d7210 */ /* 0x000fc80007f7e0ff */
        /* <DEDUP_REMOVED lines=12> */
[----:B------:R-:W-:-:S02]  /*22e0*/  @!P0 LOP3.LUT R9, R9, 0x80000000, RZ, 0x3c, !PT ;  /* 0x8000000009098812 */ /* 0x000fc400078e3cff */
[----:B------:R-:W-:-:S04]  /*22f0*/  SHF.R.U64 R12, R12, 0xa, R13 ;  /* 0x0000000a0c0c7819 */ /* 0x000fc8000000120d */
[----:B------:R-:W-:-:S03]  /*2300*/  IADD3 R12, P3, PT, R12, 0x1, RZ ;  /* 0x000000010c0c7810 */ /* 0x000fc60007f7e0ff */
        /* <DEDUP_REMOVED lines=8> */
.L_x_149:
[----:B------:R-:W-:-:S04]  /*2390*/  IMAD.MOV.U32 R9, RZ, RZ, 0x0 ;  /* 0x00000000ff097424 */ /* 0x000fc800078e00ff */
[----:B------:R-:W-:Y:S05]  /*23a0*/  RET.REL.NODEC R8 `(rf_volt_comp) ;  /* 0xffffffdc08147950 */ /* 0x000fea0003c3ffff */
.L_x_156:
        /* <DEDUP_REMOVED lines=13> */
.L_x_196:


//--------------------- .text.simple_kick         --------------------------
	.section	.text.simple_kick,"ax",@progbits
	.align	128
        .global         simple_kick
        .type           simple_kick,@function
        .size           simple_kick,(.L_x_197 - simple_kick)
        .other          simple_kick,@"STO_CUDA_ENTRY STV_DEFAULT"
simple_kick:
.text.simple_kick:
[----:B------:R-:W0:Y:S01]  /*0000*/  LDC R1, c[0x0][0x37c] ;  /* 0x0000df00ff017b82 */ /* 0x000e220000000800 */
[----:B------:R-:W1:Y:S01]  /*0010*/  S2R R2, SR_TID.X ;  /* 0x0000000000027919 */ /* 0x000e620000002100 */
[----:B------:R-:W1:Y:S01]  /*0020*/  LDCU UR4, c[0x0][0x360] ;  /* 0x00006c00ff0477ac */ /* 0x000e620008000800 */
[----:B0-----:R-:W-:Y:S01]  /*0030*/  VIADD R1, R1, 0xffffffd8 ;  /* 0xffffffd801017836 */ /* 0x001fe20000000000 */
[----:B------:R-:W1:Y:S01]  /*0040*/  S2R R3, SR_CTAID.X ;  /* 0x0000000000037919 */ /* 0x000e620000002500 */
[----:B------:R-:W0:Y:S01]  /*0050*/  LDCU UR7, c[0x0][0x3b0] ;  /* 0x00007600ff0777ac */ /* 0x000e220008000800 */
[----:B-1----:R-:W-:-:S05]  /*0060*/  IMAD R2, R3, UR4, R2 ;  /* 0x0000000403027c24 */ /* 0x002fca000f8e0202 */
[----:B0-----:R-:W-:-:S13]  /*0070*/  ISETP.GE.AND P0, PT, R2, UR7, PT ;  /* 0x0000000702007c0c */ /* 0x001fda000bf06270 */
[----:B------:R-:W-:Y:S05]  /*0080*/  @P0 EXIT ;  /* 0x000000000000094d */ /* 0x000fea0003800000 */
[----:B------:R-:W0:Y:S01]  /*0090*/  LDCU UR6, c[0x0][0x390] ;  /* 0x00007200ff0677ac */ /* 0x000e220008000800 */
[----:B------:R-:W1:Y:S01]  /*00a0*/  LDC.64 R8, c[0x0][0x388] ;  /* 0x0000e200ff087b82 */ /* 0x000e620000000a00 */
[----:B------:R-:W2:Y:S01]  /*00b0*/  LDCU UR5, c[0x0][0x370] ;  /* 0x00006e00ff0577ac */ /* 0x000ea20008000800 */
[----:B------:R-:W3:Y:S01]  /*00c0*/  LDCU.64 UR12, c[0x0][0x358] ;  /* 0x00006b00ff0c77ac */ /* 0x000ee20008000a00 */
[----:B------:R-:W4:Y:S01]  /*00d0*/  LDCU.64 UR8, c[0x0][0x3b8] ;  /* 0x00007700ff0877ac */ /* 0x000f220008000a00 */
[----:B0-----:R-:W-:Y:S02]  /*00e0*/  UISETP.GT.AND UP0, UPT, UR6, URZ, UPT ;  /* 0x000000ff0600728c */ /* 0x001fe4000bf04270 */
[----:B--2---:R-:W-:-:S07]  /*00f0*/  UIMAD UR4, UR4, UR5, URZ ;  /* 0x00000005040472a4 */ /* 0x004fce000f8e02ff */
[----:B---34-:R-:W-:Y:S05]  /*0100*/  BRA.U UP0, `(.L_x_157) ;  /* 0x0000000100207547 */ /* 0x018fea000b800000 */
.L_x_158:
[----:B01----:R-:W-:-:S05]  /*0110*/  IMAD.WIDE R4, R2, 0x8, R8 ;  /* 0x0000000802047825 */ /* 0x003fca00078e0208 */
[----:B------:R-:W2:Y:S01]  /*0120*/  LDG.E.64 R6, desc[UR12][R4.64] ;  /* 0x0000000c04067981 */ /* 0x000ea2000c1e1b00 */
[----:B------:R-:W-:-:S05]  /*0130*/  VIADD R2, R2, UR4 ;  /* 0x0000000402027c36 */ /* 0x000fca0008000000 */
[----:B------:R-:W-:Y:S01]  /*0140*/  ISETP.GE.AND P0, PT, R2, UR7, PT ;  /* 0x0000000702007c0c */ /* 0x000fe2000bf06270 */
[----:B--2---:R-:W-:-:S07]  /*0150*/  DADD R6, R6, UR8 ;  /* 0x0000000806067e29 */ /* 0x004fce0008000000 */
[----:B------:R0:W-:Y:S05]  /*0160*/  STG.E.64 desc[UR12][R4.64], R6 ;  /* 0x0000000604007986 */ /* 0x0001ea000c101b0c */
[----:B------:R-:W-:Y:S05]  /*0170*/  @!P0 BRA `(.L_x_158) ;  /* 0xfffffffc00e48947 */ /* 0x000fea000383ffff */
[----:B------:R-:W-:Y:S05]  /*0180*/  EXIT ;  /* 0x000000000000794d */ /* 0x000fea0003800000 */
.L_x_157:
[----:B------:R-:W0:Y:S01]  /*0190*/  LDCU.64 UR8, c[0x0][0x398] ;  /* 0x00007300ff0877ac */ /* 0x000e220008000a00 */
[----:B------:R-:W-:-:S04]  /*01a0*/  ULOP3.LUT UR6, UR6, 0x7ffffffe, URZ, 0xc0, !UPT ;  /* 0x7ffffffe06067892 */ /* 0x000fc8000f8ec0ff */
[----:B------:R-:W-:Y:S02]  /*01b0*/  UIADD3 UR6, UPT, UPT, -UR6, URZ, URZ ;  /* 0x000000ff06067290 */ /* 0x000fe4000fffe1ff */
[----:B0-----:R-:W-:-:S04]  /*01c0*/  UIADD3 UR5, UP0, UPT, UR8, 0x8, URZ ;  /* 0x0000000808057890 */ /* 0x001fc8000ff1e0ff */
[----:B------:R-:W-:-:S12]  /*01d0*/  UIADD3.X UR7, UPT, UPT, URZ, UR9, URZ, UP0, !UPT ;  /* 0x00000009ff077290 */ /* 0x000fd800087fe4ff */
.L_x_172:
[----:B0-----:R-:W0:Y:S01]  /*01e0*/  LDC.64 R10, c[0x0][0x380] ;  /* 0x0000e000ff0a7b82 */ /* 0x001e220000000a00 */
[----:B--2---:R-:W2:Y:S01]  /*01f0*/  LDCU UR9, c[0x0][0x390] ;  /* 0x00007200ff0977ac */ /* 0x004ea20008000800 */
[----:B---3--:R-:W3:Y:S06]  /*0200*/  LDCU UR8, c[0x0][0x3b0] ;  /* 0x00007600ff0877ac */ /* 0x008eec0008000800 */
[----:B------:R-:W4:Y:S01]  /*0210*/  LDC.64 R12, c[0x0][0x388] ;  /* 0x0000e200ff0c7b82 */ /* 0x000f220000000a00 */
[----:B0-----:R-:W-:-:S06]  /*0220*/  IMAD.WIDE R10, R2, 0x8, R10 ;  /* 0x00000008020a7825 */ /* 0x001fcc00078e020a */
[----:B------:R-:W5:Y:S01]  /*0230*/  LDG.E.64 R10, desc[UR12][R10.64] ;  /* 0x0000000c0a0a7981 */ /* 0x000f62000c1e1b00 */
[----:B--2---:R-:W-:Y:S01]  /*0240*/  IMAD.U32 R0, RZ, RZ, UR9 ;  /* 0x00000009ff007e24 */ /* 0x004fe2000f8e00ff */
[----:B------:R-:W-:Y:S01]  /*0250*/  CS2R R14, SRZ ;  /* 0x00000000000e7805 */ /* 0x000fe2000001ff00 */
[----:B----4-:R-:W-:-:S03]  /*0260*/  IMAD.WIDE R12, R2, 0x8, R12 ;  /* 0x00000008020c7825 */ /* 0x010fc600078e020c */
[----:B------:R-:W-:Y:S01]  /*0270*/  ISETP.NE.AND P0, PT, R0, 0x1, PT ;  /* 0x000000010000780c */ /* 0x000fe20003f05270 */
[----:B------:R-:W-:-:S05]  /*0280*/  VIADD R2, R2, UR4 ;  /* 0x0000000402027c36 */ /* 0x000fca0008000000 */
[----:B---3--:R-:W-:-:S07]  /*0290*/  ISETP.GE.AND P2, PT, R2, UR8, PT ;  /* 0x0000000802007c0c */ /* 0x008fce000bf46270 */
[----:B------:R-:W-:Y:S06]  /*02a0*/  @!P0 BRA `(.L_x_159) ;  /* 0x0000000800f08947 */ /* 0x000fec0003800000 */
[----:B------:R-:W0:Y:S01]  /*02b0*/  LDCU.128 UR8, c[0x0][0x3a0] ;  /* 0x00007400ff0877ac */ /* 0x000e220008000c00 */
[----:B------:R-:W-:Y:S02]  /*02c0*/  IMAD.U32 R18, RZ, RZ, UR5 ;  /* 0x00000005ff127e24 */ /* 0x000fe4000f8e00ff */
[----:B------:R-:W-:Y:S02]  /*02d0*/  IMAD.U32 R19, RZ, RZ, UR7 ;  /* 0x00000007ff137e24 */ /* 0x000fe4000f8e00ff */
[----:B------:R-:W-:Y:S01]  /*02e0*/  IMAD.U32 R3, RZ, RZ, UR6 ;  /* 0x00000006ff037e24 */ /* 0x000fe2000f8e00ff */
[----:B0-----:R-:W-:Y:S02]  /*02f0*/  UIADD3 UR10, UP0, UPT, UR10, 0x8, URZ ;  /* 0x000000080a0a7890 */ /* 0x001fe4000ff1e0ff */
[----:B------:R-:W-:Y:S02]  /*0300*/  UIADD3 UR8, UP1, UPT, UR8, 0x8, URZ ;  /* 0x0000000808087890 */ /* 0x000fe4000ff3e0ff */
[----:B------:R-:W-:-:S02]  /*0310*/  UIADD3.X UR11, UPT, UPT, URZ, UR11, URZ, UP0, !UPT ;  /* 0x0000000bff0b7290 */ /* 0x000fc400087fe4ff */
[----:B------:R-:W-:Y:S01]  /*0320*/  UIADD3.X UR9, UPT, UPT, URZ, UR9, URZ, UP1, !UPT ;  /* 0x00000009ff097290 */ /* 0x000fe20008ffe4ff */
[----:B------:R-:W-:Y:S02]  /*0330*/  IMAD.U32 R14, RZ, RZ, UR10 ;  /* 0x0000000aff0e7e24 */ /* 0x000fe4000f8e00ff */
[----:B------:R-:W-:Y:S02]  /*0340*/  IMAD.U32 R16, RZ, RZ, UR8 ;  /* 0x00000008ff107e24 */ /* 0x000fe4000f8e00ff */
[----:B------:R-:W-:Y:S02]  /*0350*/  IMAD.U32 R15, RZ, RZ, UR11 ;  /* 0x0000000bff0f7e24 */ /* 0x000fe4000f8e00ff */
[----:B------:R-:W-:-:S07]  /*0360*/  IMAD.U32 R17, RZ, RZ, UR9 ;  /* 0x00000009ff117e24 */ /* 0x000fce000f8e00ff */
.L_x_166:
[----:B0-----:R-:W2:Y:S04]  /*0370*/  LDG.E.64 R4, desc[UR12][R16.64+-0x8] ;  /* 0xfffff80c10047981 */ /* 0x001ea8000c1e1b00 */
[----:B------:R-:W2:Y:S01]  /*0380*/  LDG.E.64 R6, desc[UR12][R14.64+-0x8] ;  /* 0xfffff80c0e067981 */ /* 0x000ea2000c1e1b00 */
[----:B------:R-:W-:Y:S01]  /*0390*/  BSSY.RECONVERGENT B0, `(.L_x_160) ;  /* 0x000001e000007945 */ /* 0x000fe20003800200 */
[----:B--2--5:R-:W-:-:S08]  /*03a0*/  DFMA R20, R10, R4, R6 ;  /* 0x000000040a14722b */ /* 0x024fd00000000006 */
        /* <DEDUP_REMOVED lines=9> */
[----:B0-----:R-:W1:Y:S02]  /*0440*/  I2F.F64 R6, R0 ;  /* 0x0000000000067312 */ /* 0x001e640000201c00 */
        /* <DEDUP_REMOVED lines=9> */
[----:B------:R-:W-:Y:S01]  /*04e0*/  MOV R0, 0x510 ;  /* 0x0000051000007802 */ /* 0x000fe20000000f00 */
[----:B------:R-:W-:-:S07]  /*04f0*/  IMAD.MOV.U32 R5, RZ, RZ, R21 ;  /* 0x000000ffff057224 */ /* 0x000fce00078e0015 */
[----:B------:R-:W-:Y:S05]  /*0500*/  CALL.REL.NOINC `($simple_kick$__internal_trig_reduction_slowpathd) ;  /* 0x0000000c00e87944 */ /* 0x000fea0003c00000 */
[----:B------:R-:W-:Y:S02]  /*0510*/  IMAD.MOV.U32 R0, RZ, RZ, R6 ;  /* 0x000000ffff007224 */ /* 0x000fe400078e0006 */
[----:B------:R-:W-:Y:S02]  /*0520*/  IMAD.MOV.U32 R6, RZ, RZ, R8 ;  /* 0x000000ffff067224 */ /* 0x000fe400078e0008 */
[----:B------:R-:W-:Y:S01]  /*0530*/  IMAD.MOV.U32 R7, RZ, RZ, R9 ;  /* 0x000000ffff077224 */ /* 0x000fe200078e0009 */
[----:B------:R-:W-:Y:S06]  /*0540*/  BRA `(.L_x_162) ;  /* 0x0000000000087947 */ /* 0x000fec0003800000 */
.L_x_161:
[----:B------:R-:W-:Y:S01]  /*0550*/  DMUL R6, RZ, R20 ;  /* 0x00000014ff067228 */ /* 0x000fe20000000000 */
[----:B------:R-:W-:-:S10]  /*0560*/  IMAD.MOV.U32 R0, RZ, RZ, RZ ;  /* 0x000000ffff007224 */ /* 0x000fd400078e00ff */
.L_x_162:
[----:B------:R-:W-:Y:S05]  /*0570*/  BSYNC.RECONVERGENT B0 ;  /* 0x0000000000007941 */ /* 0x000fea0003800200 */
.L_x_160:
[----:B------:R-:W2:Y:S04]  /*0580*/  LDG.E.64 R20, desc[UR12][R18.64+-0x8] ;  /* 0xfffff80c12147981 */ /* 0x000ea8000c1e1b00 */
[----:B------:R-:W2:Y:S01]  /*0590*/  LDG.E.64 R4, desc[UR12][R12.64] ;  /* 0x0000000c0c047981 */ /* 0x000ea2000c1e1b00 */
[----:B-1----:R-:W-:Y:S01]  /*05a0*/  DMUL R8, R6, R6 ;  /* 0x0000000606087228 */ /* 0x002fe20000000000 */
[----:B------:R-:W-:Y:S01]  /*05b0*/  IMAD.MOV.U32 R22, RZ, RZ, -0x3e107ad8 ;  /* 0xc1ef8528ff167424 */ /* 0x000fe200078e00ff */
[----:B------:R-:W-:Y:S01]  /*05c0*/  UMOV UR8, 0x20fd8164 ;  /* 0x20fd816400087882 */ /* 0x000fe20000000000 */
[----:B------:R-:W-:Y:S01]  /*05d0*/  IMAD.MOV.U32 R23, RZ, RZ, 0x3e21eea7 ;  /* 0x3e21eea7ff177424 */ /* 0x000fe200078e00ff */
[----:B------:R-:W-:Y:S01]  /*05e0*/  UMOV UR9, 0x3da8ff83 ;  /* 0x3da8ff8300097882 */ /* 0x000fe20000000000 */
[----:B------:R-:W-:Y:S01]  /*05f0*/  IMAD.MOV.U32 R24, RZ, RZ, 0x2cb0d246 ;  /* 0x2cb0d246ff187424 */ /* 0x000fe200078e00ff */
[----:B------:R-:W-:Y:S01]  /*0600*/  UMOV UR10, 0xf9785eba ;  /* 0xf9785eba000a7882 */ /* 0x000fe20000000000 */
[----:B------:R-:W-:Y:S01]  /*0610*/  IMAD.MOV.U32 R25, RZ, RZ, 0x3e5ae5f1 ;  /* 0x3e5ae5f1ff197424 */ /* 0x000fe200078e00ff */
[----:B------:R-:W-:Y:S01]  /*0620*/  UMOV UR11, 0x3de5db65 ;  /* 0x3de5db65000b7882 */ /* 0x000fe20000000000 */
[C---:B------:R-:W-:Y:S01]  /*0630*/  DFMA R22, R8.reuse, -UR8, R22 ;  /* 0x8000000808167c2b */ /* 0x040fe20008000016 */
[----:B------:R-:W-:Y:S01]  /*0640*/  UMOV UR8, 0x8e06e6d9 ;  /* 0x8e06e6d900087882 */ /* 0x000fe20000000000 */
[----:B------:R-:W-:Y:S01]  /*0650*/  UMOV UR9, 0x3e927e4f ;  /* 0x3e927e4f00097882 */ /* 0x000fe20000000000 */
[C---:B------:R-:W-:Y:S01]  /*0660*/  LOP3.LUT P1, RZ, R0.reuse, 0x2, RZ, 0xc0, !PT ;  /* 0x0000000200ff7812 */ /* 0x040fe2000782c0ff */
[C---:B------:R-:W-:Y:S01]  /*0670*/  DFMA R24, R8.reuse, UR10, -R24 ;  /* 0x0000000a08187c2b */ /* 0x040fe20008000818 */
[----:B------:R-:W-:Y:S01]  /*0680*/  UMOV UR10, 0x69ace392 ;  /* 0x69ace392000a7882 */ /* 0x000fe20000000000 */
[----:B------:R-:W-:Y:S01]  /*0690*/  UMOV UR11, 0x3ec71de3 ;  /* 0x3ec71de3000b7882 */ /* 0x000fe20000000000 */
[----:B------:R-:W-:Y:S01]  /*06a0*/  LOP3.LUT R0, R0, 0x1, RZ, 0xc0, !PT ;  /* 0x0000000100007812 */ /* 0x000fe200078ec0ff */
[C---:B------:R-:W-:Y:S01]  /*06b0*/  DFMA R22, R8.reuse, R22, -UR8 ;  /* 0x8000000808167e2b */ /* 0x040fe20008000016 */
[----:B------:R-:W-:Y:S01]  /*06c0*/  UMOV UR8, 0x19ddbce9 ;  /* 0x19ddbce900087882 */ /* 0x000fe20000000000 */
[----:B------:R-:W-:Y:S01]  /*06d0*/  UMOV UR9, 0x3efa01a0 ;  /* 0x3efa01a000097882 */ /* 0x000fe20000000000 */
[----:B------:R-:W-:Y:S01]  /*06e0*/  ISETP.NE.U32.AND P0, PT, R0, 0x1, PT ;  /* 0x000000010000780c */ /* 0x000fe20003f05070 */
[----:B------:R-:W-:Y:S01]  /*06f0*/  DFMA R24, R8, R24, UR10 ;  /* 0x0000000a08187e2b */ /* 0x000fe20008000018 */
[----:B------:R-:W-:Y:S01]  /*0700*/  UMOV UR10, 0x19db62a1 ;  /* 0x19db62a1000a7882 */ /* 0x000fe20000000000 */
[----:B------:R-:W-:-:S02]  /*0710*/  UMOV UR11, 0x3f2a01a0 ;  /* 0x3f2a01a0000b7882 */ /* 0x000fc40000000000 */
[C---:B------:R-:W-:Y:S01]  /*0720*/  DFMA R22, R8.reuse, R22, UR8 ;  /* 0x0000000808167e2b */ /* 0x040fe20008000016 */
[----:B------:R-:W-:Y:S01]  /*0730*/  UMOV UR8, 0x16c15d47 ;  /* 0x16c15d4700087882 */ /* 0x000fe20000000000 */
[----:B------:R-:W-:Y:S02]  /*0740*/  UMOV UR9, 0x3f56c16c ;  /* 0x3f56c16c00097882 */ /* 0x000fe40000000000 */
[C---:B------:R-:W-:Y:S01]  /*0750*/  DFMA R24, R8.reuse, R24, -UR10 ;  /* 0x8000000a08187e2b */ /* 0x040fe20008000018 */
[----:B------:R-:W-:Y:S01]  /*0760*/  UMOV UR10, 0x11110818 ;  /* 0x11110818000a7882 */ /* 0x000fe20000000000 */
[----:B------:R-:W-:Y:S02]  /*0770*/  UMOV UR11, 0x3f811111 ;  /* 0x3f811111000b7882 */ /* 0x000fe40000000000 */
[----:B------:R-:W-:Y:S01]  /*0780*/  DFMA R22, R8, R22, -UR8 ;  /* 0x8000000808167e2b */ /* 0x000fe20008000016 */
[----:B------:R-:W-:Y:S01]  /*0790*/  UMOV UR8, 0x55555551 ;  /* 0x5555555100087882 */ /* 0x000fe20000000000 */
[----:B------:R-:W-:-:S02]  /*07a0*/  UMOV UR9, 0x3fa55555 ;  /* 0x3fa5555500097882 */ /* 0x000fc40000000000 */
[C---:B------:R-:W-:Y:S01]  /*07b0*/  DFMA R24, R8.reuse, R24, UR10 ;  /* 0x0000000a08187e2b */ /* 0x040fe20008000018 */
[----:B------:R-:W-:Y:S01]  /*07c0*/  UMOV UR10, 0x55555554 ;  /* 0x55555554000a7882 */ /* 0x000fe20000000000 */
[----:B------:R-:W-:Y:S02]  /*07d0*/  UMOV UR11, 0x3fc55555 ;  /* 0x3fc55555000b7882 */ /* 0x000fe40000000000 */
[----:B------:R-:W-:-:S04]  /*07e0*/  DFMA R22, R8, R22, UR8 ;  /* 0x0000000808167e2b */ /* 0x000fc80008000016 */
[----:B------:R-:W-:-:S04]  /*07f0*/  DFMA R24, R8, R24, -UR10 ;  /* 0x8000000a08187e2b */ /* 0x000fc80008000018 */
[----:B------:R-:W-:-:S04]  /*0800*/  DFMA R22, R8, R22, -0.5 ;  /* 0xbfe000000816742b */ /* 0x000fc80000000016 */
[----:B------:R-:W-:-:S04]  /*0810*/  DFMA R24, R8, R24, RZ ;  /* 0x000000180818722b */ /* 0x000fc800000000ff */
[----:B------:R-:W-:-:S04]  /*0820*/  DFMA R22, R8, R22, 1 ;  /* 0x3ff000000816742b */ /* 0x000fc80000000016 */
[----:B------:R-:W-:-:S10]  /*0830*/  DFMA R24, R24, R6, R6 ;  /* 0x000000061818722b */ /* 0x000fd40000000006 */
[----:B------:R-:W-:Y:S02]  /*0840*/  FSEL R23, R23, R25, !P0 ;  /* 0x0000001917177208 */ /* 0x000fe40004000000 */
[----:B------:R-:W-:Y:S02]  /*0850*/  FSEL R22, R22, R24, !P0 ;  /* 0x0000001816167208 */ /* 0x000fe40004000000 */
[----:B------:R-:W-:-:S06]  /*0860*/  @P1 LOP3.LUT R23, R23, 0x80000000, RZ, 0x3c, !PT ;  /* 0x8000000017171812 */ /* 0x000fcc00078e3cff */
[----:B--2---:R-:W-:-:S07]  /*0870*/  DFMA R20, R20, R22, R4 ;  /* 0x000000161414722b */ /* 0x004fce0000000004 */
[----:B------:R0:W-:Y:S04]  /*0880*/  STG.E.64 desc[UR12][R12.64], R20 ;  /* 0x000000140c007986 */ /* 0x0001e8000c101b0c */
[----:B------:R-:W2:Y:S04]  /*0890*/  LDG.E.64 R4, desc[UR12][R16.64] ;  /* 0x0000000c10047981 */ /* 0x000ea8000c1e1b00 */
[----:B------:R-:W2:Y:S01]  /*08a0*/  LDG.E.64 R6, desc[UR12][R14.64] ;  /* 0x0000000c0e067981 */ /* 0x000ea2000c1e1b00 */
[----:B------:R-:W-:Y:S01]  /*08b0*/  BSSY.RECONVERGENT B0, `(.L_x_163) ;  /* 0x000001e000007945 */ /* 0x000fe20003800200 */
[----:B--2---:R-:W-:-:S08]  /*08c0*/  DFMA R22, R10, R4, R6 ;  /* 0x000000040a16722b */ /* 0x004fd00000000006 */
[----:B------:R-:W-:-:S14]  /*08d0*/  DSETP.NEU.AND P0, PT, |R22|, +INF , PT ;  /* 0x7ff000001600742a */ /* 0x000fdc0003f0d200 */
[----:B0-----:R-:W-:Y:S05]  /*08e0*/  @!P0 BRA `(.L_x_164) ;  /* 0x0000000000608947 */ /* 0x001fea0003800000 */
        /* <DEDUP_REMOVED lines=24> */
.L_x_164:
[----:B------:R-:W-:Y:S01]  /*0a70*/  DMUL R6, RZ, R22 ;  /* 0x00000016ff067228 */ /* 0x000fe20000000000 */
[----:B------:R-:W-:-:S10]  /*0a80*/  IMAD.MOV.U32 R0, RZ, RZ, RZ ;  /* 0x000000ffff007224 */ /* 0x000fd400078e00ff */
.L_x_165:
[----:B------:R-:W-:Y:S05]  /*0a90*/  BSYNC.RECONVERGENT B0 ;  /* 0x0000000000007941 */ /* 0x000fea0003800200 */
.L_x_163:
[----:B------:R0:W2:Y:S01]  /*0aa0*/  LDG.E.64 R4, desc[UR12][R18.64] ;  /* 0x0000000c12047981 */ /* 0x0000a2000c1e1b00 */
[----:B------:R-:W-:Y:S01]  /*0ab0*/  DMUL R8, R6, R6 ;  /* 0x0000000606087228 */ /* 0x000fe20000000000 */
        /* <DEDUP_REMOVED lines=20> */
[C---:B------:R-:W-:Y:S01]  /*0c00*/  DFMA R24, R8.reuse, R24, UR10 ;  /* 0x0000000a08187e2b */ /* 0x040fe20008000018 */
[----:B------:R-:W-:Y:S01]  /*0c10*/  UMOV UR10, 0x19db62a1 ;  /* 0x19db62a1000a7882 */ /* 0x000fe20000000000 */
[----:B------:R-:W-:Y:S01]  /*0c20*/  UMOV UR11, 0x3f2a01a0 ;  /* 0x3f2a01a0000b7882 */ /* 0x000fe20000000000 */
[----:B------:R-:W-:Y:S01]  /*0c30*/  VIADD R3, R3, 0x2 ;  /* 0x0000000203037836 */ /* 0x000fe20000000000 */
[C---:B------:R-:W-:Y:S01]  /*0c40*/  DFMA R22, R8.reuse, R22, UR8 ;  /* 0x0000000808167e2b */ /* 0x040fe20008000016 */
[----:B------:R-:W-:Y:S01]  /*0c50*/  UMOV UR8, 0x16c15d47 ;  /* 0x16c15d4700087882 */ /* 0x000fe20000000000 */
[----:B------:R-:W-:Y:S01]  /*0c60*/  UMOV UR9, 0x3f56c16c ;  /* 0x3f56c16c00097882 */ /* 0x000fe20000000000 */
[----:B------:R-:W-:Y:S01]  /*0c70*/  IADD3 R14, P3, PT, R14, 0x10, RZ ;  /* 0x000000100e0e7810 */ /* 0x000fe20007f7e0ff */
[C---:B------:R-:W-:Y:S01]  /*0c80*/  DFMA R24, R8.reuse, R24, -UR10 ;  /* 0x8000000a08187e2b */ /* 0x040fe20008000018 */
[----:B------:R-:W-:Y:S01]  /*0c90*/  UMOV UR10, 0x11110818 ;  /* 0x11110818000a7882 */ /* 0x000fe20000000000 */
[----:B------:R-:W-:Y:S01]  /*0ca0*/  UMOV UR11, 0x3f811111 ;  /* 0x3f811111000b7882 */ /* 0x000fe20000000000 */
[----:B------:R-:W-:Y:S01]  /*0cb0*/  IADD3 R16, P4, PT, R16, 0x10, RZ ;  /* 0x0000001010107810 */ /* 0x000fe20007f9e0ff */
[C---:B------:R-:W-:Y:S01]  /*0cc0*/  DFMA R22, R8.reuse, R22, -UR8 ;  /* 0x8000000808167e2b */ /* 0x040fe20008000016 */
[----:B------:R-:W-:Y:S01]  /*0cd0*/  UMOV UR8, 0x55555551 ;  /* 0x5555555100087882 */ /* 0x000fe20000000000 */
[----:B------:R-:W-:Y:S01]  /*0ce0*/  UMOV UR9, 0x3fa55555 ;  /* 0x3fa5555500097882 */ /* 0x000fe20000000000 */
[----:B------:R-:W-:Y:S01]  /*0cf0*/  IMAD.X R15, RZ, RZ, R15, P3 ;  /* 0x000000ffff0f7224 */ /* 0x000fe200018e060f */
[C---:B------:R-:W-:Y:S01]  /*0d00*/  DFMA R24, R8.reuse, R24, UR10 ;  /* 0x0000000a08187e2b */ /* 0x040fe20008000018 */
[----:B------:R-:W-:Y:S01]  /*0d10*/  UMOV UR10, 0x55555554 ;  /* 0x55555554000a7882 */ /* 0x000fe20000000000 */
[----:B------:R-:W-:Y:S01]  /*0d20*/  UMOV UR11, 0x3fc55555 ;  /* 0x3fc55555000b7882 */ /* 0x000fe20000000000 */
[----:B------:R-:W-:Y:S01]  /*0d30*/  IMAD.X R17, RZ, RZ, R17, P4 ;  /* 0x000000ffff117224 */ /* 0x000fe200020e0611 */
        /* <DEDUP_REMOVED lines=8> */
[----:B------:R-:W-:Y:S02]  /*0dc0*/  @P1 LOP3.LUT R23, R23, 0x80000000, RZ, 0x3c, !PT ;  /* 0x8000000017171812 */ /* 0x000fe400078e3cff */
[----:B------:R-:W-:Y:S02]  /*0dd0*/  ISETP.NE.AND P0, PT, R3, RZ, PT ;  /* 0x000000ff0300720c */ /* 0x000fe40003f05270 */
[----:B0-----:R-:W-:-:S05]  /*0de0*/  IADD3 R18, P1, PT, R18, 0x10, RZ ;  /* 0x0000001012127810 */ /* 0x001fca0007f3e0ff */
[----:B------:R-:W-:Y:S01]  /*0df0*/  IMAD.X R19, RZ, RZ, R19, P1 ;  /* 0x000000ffff137224 */ /* 0x000fe200008e0613 */
[----:B--2---:R-:W-:-:S07]  /*0e00*/  DFMA R4, R4, R22, R20 ;  /* 0x000000160404722b */ /* 0x004fce0000000014 */
[----:B------:R0:W-:Y:S01]  /*0e10*/  STG.E.64 desc[UR12][R12.64], R4 ;  /* 0x000000040c007986 */ /* 0x0001e2000c101b0c */
[----:B------:R-:W-:Y:S05]  /*0e20*/  @P0 BRA `(.L_x_166) ;  /* 0xfffffff400500947 */ /* 0x000fea000383ffff */
[----:B------:R-:W1:Y:S01]  /*0e30*/  LDCU UR8, c[0x0][0x390] ;  /* 0x00007200ff0877ac */ /* 0x000e620008000800 */
[----:B------:R-:W-:Y:S02]  /*0e40*/  IMAD.MOV.U32 R15, RZ, RZ, RZ ;  /* 0x000000ffff0f7224 */ /* 0x000fe400078e00ff */
[----:B-1----:R-:W-:-:S05]  /*0e50*/  IMAD.U32 R0, RZ, RZ, UR8 ;  /* 0x00000008ff007e24 */ /* 0x002fca000f8e00ff */
[----:B------:R-:W-:-:S07]  /*0e60*/  LOP3.LUT R14, R0, 0x7ffffffe, RZ, 0xc0, !PT ;  /* 0x7ffffffe000e7812 */ /* 0x000fce00078ec0ff */
.L_x_159:
[----:B------:R-:W-:-:S13]  /*0e70*/  LOP3.LUT P0, RZ, R0, 0x1, RZ, 0xc0, !PT ;  /* 0x0000000100ff7812 */ /* 0x000fda000780c0ff */
[----:B------:R-:W-:Y:S05]  /*0e80*/  @P0 BRA `(.L_x_167) ;  /* 0x0000000000080947 */ /* 0x000fea0003800000 */
[----:B------:R2:W5:Y:S01]  /*0e90*/  LDG.E.64 R6, desc[UR12][R12.64] ;  /* 0x0000000c0c067981 */ /* 0x000562000c1e1b00 */
[----:B------:R-:W-:Y:S05]  /*0ea0*/  BRA `(.L_x_168) ;  /* 0x00000004006c7947 */ /* 0x000fea0003800000 */
.L_x_167:
[----:B------:R-:W0:Y:S01]  /*0eb0*/  LDCU.128 UR8, c[0x0][0x3a0] ;  /* 0x00007400ff0877ac */ /* 0x000e220008000c00 */
[C---:B------:R-:W-:Y:S01]  /*0ec0*/  IMAD.SHL.U32 R3, R14.reuse, 0x8, RZ ;  /* 0x000000080e037824 */ /* 0x040fe200078e00ff */
[----:B------:R-:W-:-:S04]  /*0ed0*/  SHF.L.U64.HI R14, R14, 0x3, R15 ;  /* 0x000000030e0e7819 */ /* 0x000fc8000001020f */
[C---:B0-----:R-:W-:Y:S02]  /*0ee0*/  IADD3 R4, P0, PT, R3.reuse, UR8, RZ ;  /* 0x0000000803047c10 */ /* 0x041fe4000ff1e0ff */
[----:B------:R-:W-:Y:S02]  /*0ef0*/  IADD3 R6, P1, PT, R3, UR10, RZ ;  /* 0x0000000a03067c10 */ /* 0x000fe4000ff3e0ff */
[C---:B------:R-:W-:Y:S02]  /*0f00*/  IADD3.X R5, PT, PT, R14.reuse, UR9, RZ, P0, !PT ;  /* 0x000000090e057c10 */ /* 0x040fe400087fe4ff */
[----:B------:R-:W-:-:S04]  /*0f10*/  IADD3.X R7, PT, PT, R14, UR11, RZ, P1, !PT ;  /* 0x0000000b0e077c10 */ /* 0x000fc80008ffe4ff */
[----:B------:R-:W2:Y:S04]  /*0f20*/  LDG.E.64 R4, desc[UR12][R4.64] ;  /* 0x0000000c04047981 */ /* 0x000ea8000c1e1b00 */
        /* <DEDUP_REMOVED lines=29> */
.L_x_170:
[----:B------:R-:W-:Y:S01]  /*1100*/  DMUL R4, RZ, R10 ;  /* 0x0000000aff047228 */ /* 0x000fe20000000000 */
[----:B------:R-:W-:-:S10]  /*1110*/  IMAD.MOV.U32 R0, RZ, RZ, RZ ;  /* 0x000000ffff007224 */ /* 0x000fd400078e00ff */
.L_x_171:
[----:B------:R-:W-:Y:S05]  /*1120*/  BSYNC.RECONVERGENT B0 ;  /* 0x0000000000007941 */ /* 0x000fea0003800200 */
.L_x_169:
[----:B------:R-:W0:Y:S01]  /*1130*/  LDCU.64 UR8, c[0x0][0x398] ;  /* 0x00007300ff0877ac */ /* 0x000e220008000a00 */
[----:B-1----:R-:W2:Y:S01]  /*1140*/  LDG.E.64 R8, desc[UR12][R12.64] ;  /* 0x0000000c0c087981 */ /* 0x002ea2000c1e1b00 */
[----:B0-----:R-:W-:-:S04]  /*1150*/  IADD3 R6, P0, PT, R3, UR8, RZ ;  /* 0x0000000803067c10 */ /* 0x001fc8000ff1e0ff */
[----:B------:R-:W-:-:S06]  /*1160*/  IADD3.X R7, PT, PT, R14, UR9, RZ, P0, !PT ;  /* 0x000000090e077c10 */ /* 0x000fcc00087fe4ff */
[----:B------:R-:W2:Y:S01]  /*1170*/  LDG.E.64 R6, desc[UR12][R6.64] ;  /* 0x0000000c06067981 */ /* 0x000ea2000c1e1b00 */
[----:B------:R-:W-:Y:S01]  /*1180*/  DMUL R10, R4, R4 ;  /* 0x00000004040a7228 */ /* 0x000fe20000000000 */
[----:B------:R-:W-:Y:S02]  /*1190*/  IMAD.MOV.U32 R14, RZ, RZ, -0x3e107ad8 ;  /* 0xc1ef8528ff0e7424 */ /* 0x000fe400078e00ff */
[----:B------:R-:W-:Y:S02]  /*11a0*/  IMAD.MOV.U32 R15, RZ, RZ, 0x3e21eea7 ;  /* 0x3e21eea7ff0f7424 */ /* 0x000fe400078e00ff */
[----:B------:R-:W-:Y:S02]  /*11b0*/  IMAD.MOV.U32 R16, RZ, RZ, 0x2cb0d246 ;  /* 0x2cb0d246ff107424 */ /* 0x000fe400078e00ff */
[----:B------:R-:W-:Y:S01]  /*11c0*/  IMAD.MOV.U32 R17, RZ, RZ, 0x3e5ae5f1 ;  /* 0x3e5ae5f1ff117424 */ /* 0x000fe200078e00ff */
[----:B------:R-:W-:Y:S01]  /*11d0*/  UMOV UR8, 0x20fd8164 ;  /* 0x20fd816400087882 */ /* 0x000fe20000000000 */
[----:B------:R-:W-:Y:S01]  /*11e0*/  UMOV UR9, 0x3da8ff83 ;  /* 0x3da8ff8300097882 */ /* 0x000fe20000000000 */
[----:B------:R-:W-:Y:S01]  /*11f0*/  UMOV UR10, 0xf9785eba ;  /* 0xf9785eba000a7882 */ /* 0x000fe20000000000 */
[----:B------:R-:W-:Y:S01]  /*1200*/  UMOV UR11, 0x3de5db65 ;  /* 0x3de5db65000b7882 */ /* 0x000fe20000000000 */
[----:B------:R-:W-:-:S02]  /*1210*/  DFMA R14, R10, -UR8, R14 ;  /* 0x800000080a0e7c2b */ /* 0x000fc4000800000e */
[C---:B------:R-:W-:Y:S01]  /*1220*/  DFMA R16, R10.reuse, UR10, -R16 ;  /* 0x0000000a0a107c2b */ /* 0x040fe20008000810 */
[----:B------:R-:W-:Y:S01]  /*1230*/  UMOV UR8, 0x8e06e6d9 ;  /* 0x8e06e6d900087882 */ /* 0x000fe20000000000 */
[----:B------:R-:W-:Y:S01]  /*1240*/  UMOV UR9, 0x3e927e4f ;  /* 0x3e927e4f00097882 */ /* 0x000fe20000000000 */
[----:B------:R-:W-:Y:S01]  /*1250*/  UMOV UR10, 0x69ace392 ;  /* 0x69ace392000a7882 */ /* 0x000fe20000000000 */
[----:B------:R-:W-:Y:S02]  /*1260*/  UMOV UR11, 0x3ec71de3 ;  /* 0x3ec71de3000b7882 */ /* 0x000fe40000000000 */
[C---:B------:R-:W-:Y:S02]  /*1270*/  DFMA R14, R10.reuse, R14, -UR8 ;  /* 0x800000080a0e7e2b */ /* 0x040fe4000800000e */
[----:B------:R-:W-:Y:S01]  /*1280*/  DFMA R16, R10, R16, UR10 ;  /* 0x0000000a0a107e2b */ /* 0x000fe20008000010 */
[----:B------:R-:W-:Y:S01]  /*1290*/  UMOV UR8, 0x19ddbce9 ;  /* 0x19ddbce900087882 */ /* 0x000fe20000000000 */
[----:B------:R-:W-:Y:S01]  /*12a0*/  UMOV UR9, 0x3efa01a0 ;  /* 0x3efa01a000097882 */ /* 0x000fe20000000000 */
[----:B------:R-:W-:Y:S01]  /*12b0*/  UMOV UR10, 0x19db62a1 ;  /* 0x19db62a1000a7882 */ /* 0x000fe20000000000 */
[----:B------:R-:W-:-:S02]  /*12c0*/  UMOV UR11, 0x3f2a01a0 ;  /* 0x3f2a01a0000b7882 */ /* 0x000fc40000000000 */
[C---:B------:R-:W-:Y:S02]  /*12d0*/  DFMA R14, R10.reuse, R14, UR8 ;  /* 0x000000080a0e7e2b */ /* 0x040fe4000800000e */
[C---:B------:R-:W-:Y:S01]  /*12e0*/  DFMA R16, R10.reuse, R16, -UR10 ;  /* 0x8000000a0a107e2b */ /* 0x040fe20008000010 */
        /* <DEDUP_REMOVED lines=11> */
[----:B------:R-:W-:-:S06]  /*13a0*/  DFMA R16, R10, R16, -UR10 ;  /* 0x8000000a0a107e2b */ /* 0x000fcc0008000010 */
[C---:B------:R-:W-:Y:S02]  /*13b0*/  DFMA R14, R10.reuse, R14, -0.5 ;  /* 0xbfe000000a0e742b */ /* 0x040fe4000000000e */
[----:B------:R-:W-:Y:S01]  /*13c0*/  DFMA R16, R10, R16, RZ ;  /* 0x000000100a10722b */ /* 0x000fe200000000ff */
[C---:B------:R-:W-:Y:S02]  /*13d0*/  LOP3.LUT P1, RZ, R0.reuse, 0x2, RZ, 0xc0, !PT ;  /* 0x0000000200ff7812 */ /* 0x040fe4000782c0ff */
[----:B------:R-:W-:-:S03]  /*13e0*/  LOP3.LUT R0, R0, 0x1, RZ, 0xc0, !PT ;  /* 0x0000000100007812 */ /* 0x000fc600078ec0ff */
[----:B------:R-:W-:Y:S02]  /*13f0*/  DFMA R14, R10, R14, 1 ;  /* 0x3ff000000a0e742b */ /* 0x000fe4000000000e */
[----:B------:R-:W-:Y:S01]  /*1400*/  DFMA R16, R16, R4, R4 ;  /* 0x000000041010722b */ /* 0x000fe20000000004 */
[----:B------:R-:W-:-:S09]  /*1410*/  ISETP.NE.U32.AND P0, PT, R0, 0x1, PT ;  /* 0x000000010000780c */ /* 0x000fd20003f05070 */
[----:B------:R-:W-:Y:S02]  /*1420*/  FSEL R15, R15, R17, !P0 ;  /* 0x000000110f0f7208 */ /* 0x000fe40004000000 */
[----:B------:R-:W-:Y:S02]  /*1430*/  FSEL R14, R14, R16, !P0 ;  /* 0x000000100e0e7208 */ /* 0x000fe40004000000 */
[----:B------:R-:W-:-:S06]  /*1440*/  @P1 LOP3.LUT R15, R15, 0x80000000, RZ, 0x3c, !PT ;  /* 0x800000000f0f1812 */ /* 0x000fcc00078e3cff */
[----:B--2---:R-:W-:-:S11]  /*1450*/  DFMA R6, R6, R14, R8 ;  /* 0x0000000e0606722b */ /* 0x004fd60000000008 */
.L_x_168:
[----:B------:R-:W3:Y:S02]  /*1460*/  LDCU.64 UR8, c[0x0][0x3b8] ;  /* 0x00007700ff0877ac */ /* 0x000ee40008000a00 */
[----:B---3-5:R-:W-:-:S07]  /*1470*/  DADD R6, R6, UR8 ;  /* 0x0000000806067e29 */ /* 0x028fce0008000000 */
[----:B------:R3:W-:Y:S01]  /*1480*/  STG.E.64 desc[UR12][R12.64], R6 ;  /* 0x000000060c007986 */ /* 0x0007e2000c101b0c */
[----:B------:R-:W-:Y:S05]  /*1490*/  @!P2 BRA `(.L_x_172) ;  /* 0xffffffec0050a947 */ /* 0x000fea000383ffff */
[----:B------:R-:W-:Y:S05]  /*14a0*/  EXIT ;  /* 0x000000000000794d */ /* 0x000fea0003800000 */
        .type           $simple_kick$__internal_trig_reduction_slowpathd,@function
        .size           $simple_kick$__internal_trig_reduction_slowpathd,(.L_x_197 - $simple_kick$__internal_trig_reduction_slowpathd)
$simple_kick$__internal_trig_reduction_slowpathd:
[--C-:B------:R-:W-:Y:S01]  /*14b0*/  SHF.R.U32.HI R4, RZ, 0x14, R5.reuse ;  /* 0x00000014ff047819 */ /* 0x100fe20000011605 */
[----:B------:R-:W-:Y:S02]  /*14c0*/  IMAD.MOV.U32 R9, RZ, RZ, R5 ;  /* 0x000000ffff097224 */ /* 0x000fe400078e0005 */
[----:B------:R-:W-:Y:S01]  /*14d0*/  IMAD.MOV.U32 R6, RZ, RZ, RZ ;  /* 0x000000ffff067224 */ /* 0x000fe200078e00ff */
[----:B------:R-:W-:-:S04]  /*14e0*/  LOP3.LUT R7, R4, 0x7ff, RZ, 0xc0, !PT ;  /* 0x000007ff04077812 */ /* 0x000fc800078ec0ff */
        /* <DEDUP_REMOVED lines=20> */
.L_x_177:
        /* <DEDUP_REMOVED lines=24> */
[----:B------:R-:W-:Y:S02]  /*17b0*/  IMAD.X R26, RZ, RZ, R26, P1 ;  /* 0x000000ffff1a7224 */ /* 0x000fe400008e061a */
[----:B0-----:R-:W-:Y:S02]  /*17c0*/  IMAD.MOV.U32 R24, RZ, RZ, R27 ;  /* 0x000000ffff187224 */ /* 0x001fe400078e001b */
[----:B------:R-:W-:-:S06]  /*17d0*/  IMAD.MOV.U32 R25, RZ, RZ, R26 ;  /* 0x000000ffff197224 */ /* 0x000fcc00078e001a */
[----:B------:R-:W-:Y:S05]  /*17e0*/  @P0 BRA `(.L_x_177) ;  /* 0xfffffffc00900947 */ /* 0x000fea000383ffff */
[----:B------:R-:W-:Y:S05]  /*17f0*/  BSYNC.RECONVERGENT B2 ;  /* 0x0000000000027941 */ /* 0x000fea0003800200 */
.L_x_176:
[----:B------:R-:W-:-:S07]  /*1800*/  IMAD.MOV.U32 R31, RZ, RZ, R7 ;  /* 0x000000ffff1f7224 */ /* 0x000fce00078e0007 */
.L_x_175:
[----:B------:R-:W-:Y:S05]  /*1810*/  BSYNC.RECONVERGENT B1 ;  /* 0x0000000000017941 */ /* 0x000fea0003800200 */
.L_x_174:
[----:B------:R-:W-:Y:S01]  /*1820*/  LOP3.LUT P0, R35, R4, 0x3f, RZ, 0xc0, !PT ;  /* 0x0000003f04237812 */ /* 0x000fe2000780c0ff */
[----:B------:R-:W-:-:S04]  /*1830*/  IMAD.IADD R6, R6, 0x1, R31 ;  /* 0x0000000106067824 */ /* 0x000fc800078e021f */
[----:B------:R-:W-:-:S05]  /*1840*/  IMAD.U32 R37, R6, 0x8, R1 ;  /* 0x0000000806257824 */ /* 0x000fca00078e0001 */
[----:B------:R0:W-:Y:S04]  /*1850*/  STL.64 [R37+-0x78], R24 ;  /* 0xffff881825007387 */ /* 0x0001e80000100a00 */
[----:B------:R-:W2:Y:S04]  /*1860*/  @P0 LDL.64 R26, [R1+0x8] ;  /* 0x00000800011a0983 */ /* 0x000ea80000100a00 */
[----:B------:R-:W3:Y:S04]  /*1870*/  LDL.64 R8, [R1+0x10] ;  /* 0x0000100001087983 */ /* 0x000ee80000100a00 */
[----:B------:R-:W0:Y:S01]  /*1880*/  LDL.64 R6, [R1+0x18] ;  /* 0x0000180001067983 */ /* 0x000e220000100a00 */
[----:B------:R-:W-:Y:S01]  /*1890*/  @P0 LOP3.LUT R4, R35, 0x3f, RZ, 0x3c, !PT ;  /* 0x0000003f23040812 */ /* 0x000fe200078e3cff */
[----:B------:R-:W-:Y:S01]  /*18a0*/  BSSY.RECONVERGENT B1, `(.L_x_178) ;  /* 0x0000034000017945 */ /* 0x000fe20003800200 */
[----:B--2---:R-:W-:-:S02]  /*18b0*/  @P0 SHF.R.U64 R23, R26, 0x1, R27 ;  /* 0x000000011a170819 */ /* 0x004fc4000000121b */
[----:B------:R-:W-:Y:S02]  /*18c0*/  @P0 SHF.R.U32.HI R27, RZ, 0x1, R27 ;  /* 0x00000001ff1b0819 */ /* 0x000fe4000001161b */
[CC--:B---3--:R-:W-:Y:S02]  /*18d0*/  @P0 SHF.L.U32 R29, R8.reuse, R35.reuse, RZ ;  /* 0x00000023081d0219 */ /* 0x0c8fe400000006ff */
[----:B------:R-:W-:Y:S02]  /*18e0*/  @P0 SHF.R.U64 R22, R23, R4, R27 ;  /* 0x0000000417160219 */ /* 0x000fe4000000121b */
[--C-:B------:R-:W-:Y:S02]  /*18f0*/  @P0 SHF.R.U32.HI R33, RZ, 0x1, R9.reuse ;  /* 0x00000001ff210819 */ /* 0x100fe40000011609 */
[C-C-:B------:R-:W-:Y:S02]  /*1900*/  @P0 SHF.R.U64 R31, R8.reuse, 0x1, R9.reuse ;  /* 0x00000001081f0819 */ /* 0x140fe40000001209 */
[----:B------:R-:W-:-:S02]  /*1910*/  @P0 SHF.L.U64.HI R26, R8, R35, R9 ;  /* 0x00000023081a0219 */ /* 0x000fc40000010209 */
[----:B------:R-:W-:Y:S02]  /*1920*/  @P0 SHF.R.U32.HI R23, RZ, R4, R27 ;  /* 0x00000004ff170219 */ /* 0x000fe4000001161b */
[----:B------:R-:W-:Y:S02]  /*1930*/  @P0 LOP3.LUT R8, R29, R22, RZ, 0xfc, !PT ;  /* 0x000000161d080212 */ /* 0x000fe400078efcff */
[----:B0-----:R-:W-:Y:S02]  /*1940*/  @P0 SHF.L.U32 R24, R6, R35, RZ ;  /* 0x0000002306180219 */ /* 0x001fe400000006ff */
        /* <DEDUP_REMOVED lines=31> */
[C---:B------:R-:W-:Y:S02]  /*1b40*/  LOP3.LUT R8, R23.reuse, 0x3f, RZ, 0xc0, !PT ;  /* 0x0000003f17087812 */ /* 0x040fe400078ec0ff */
        /* <DEDUP_REMOVED lines=9> */
.L_x_179:
[----:B------:R-:W-:Y:S05]  /*1be0*/  BSYNC.RECONVERGENT B1 ;  /* 0x0000000000017941 */ /* 0x000fea0003800200 */
.L_x_178:
[----:B------:R-:W-:-:S04]  /*1bf0*/  IMAD.WIDE.U32 R24, R27, 0x2168c235, RZ ;  /* 0x2168c2351b187825 */ /* 0x000fc800078e00ff */
[----:B------:R-:W-:Y:S01]  /*1c00*/  IMAD.MOV.U32 R8, RZ, RZ, R25 ;  /* 0x000000ffff087224 */ /* 0x000fe200078e0019 */
[----:B------:R-:W-:Y:S01]  /*1c10*/  IADD3 RZ, P1, PT, R24, R24, RZ ;  /* 0x0000001818ff7210 */ /* 0x000fe20007f3e0ff */
[----:B------:R-:W-:Y:S02]  /*1c20*/  IMAD.MOV.U32 R9, RZ, RZ, RZ ;  /* 0x000000ffff097224 */ /* 0x000fe400078e00ff */
[----:B------:R-:W-:-:S04]  /*1c30*/  IMAD.HI.U32 R22, R4, -0x36f0255e, RZ ;  /* 0xc90fdaa204167827 */ /* 0x000fc800078e00ff */
[----:B------:R-:W-:-:S04]  /*1c40*/  IMAD.WIDE.U32 R8, R27, -0x36f0255e, R8 ;  /* 0xc90fdaa21b087825 */ /* 0x000fc800078e0008 */
[C---:B------:R-:W-:Y:S02]  /*1c50*/  IMAD R25, R4.reuse, -0x36f0255e, RZ ;  /* 0xc90fdaa204197824 */ /* 0x040fe400078e02ff */
        /* <DEDUP_REMOVED lines=17> */
[----:B------:R-:W-:Y:S01]  /*1d70*/  SHF.R.U64 R8, R8, 0xa, R9 ;  /* 0x0000000a08087819 */ /* 0x000fe20000001209 */
[----:B------:R-:W-:Y:S01]  /*1d80*/  IMAD.SHL.U32 R4, R4, 0x100000, RZ ;  /* 0x0010000004047824 */ /* 0x000fe200078e00ff */
[----:B------:R-:W-:Y:S02]  /*1d90*/  LEA.HI R6, R6, R23, RZ, 0x1 ;  /* 0x0000001706067211 */ /* 0x000fe400078f08ff */
[----:B------:R-:W-:Y:S02]  /*1da0*/  IADD3 R8, P3, PT, R8, 0x1, RZ ;  /* 0x0000000108087810 */ /* 0x000fe40007f7e0ff */
[----:B------:R-:W-:Y:S01]  /*1db0*/  @!P0 LOP3.LUT R5, R5, 0x80000000, RZ, 0x3c, !PT ;  /* 0x8000000005058812 */ /* 0x000fe200078e3cff */
[----:B------:R-:W-:Y:S01]  /*1dc0*/  @P1 IMAD.MOV R6, RZ, RZ, -R6 ;  /* 0x000000ffff061224 */ /* 0x000fe200078e0a06 */
[----:B------:R-:W-:-:S04]  /*1dd0*/  LEA.HI.X R9, R9, RZ, RZ, 0x16, P3 ;  /* 0x000000ff09097211 */ /* 0x000fc800018fb4ff */
[--C-:B------:R-:W-:Y:S02]  /*1de0*/  SHF.R.U64 R8, R8, 0x1, R9.reuse ;  /* 0x0000000108087819 */ /* 0x100fe40000001209 */
[----:B------:R-:W-:Y:S02]  /*1df0*/  SHF.R.U32.HI R7, RZ, 0x1, R9 ;  /* 0x00000001ff077819 */ /* 0x000fe40000011609 */
[----:B------:R-:W-:-:S04]  /*1e00*/  IADD3 R8, P3, P4, RZ, RZ, R8 ;  /* 0x000000ffff087210 */ /* 0x000fc80007c7e008 */
[----:B------:R-:W-:-:S04]  /*1e10*/  IADD3.X R4, PT, PT, R4, 0x3fe00000, R7, P3, P4 ;  /* 0x3fe0000004047810 */ /* 0x000fc80001fe8407 */
[----:B------:R-:W-:-:S07]  /*1e20*/  LOP3.LUT R9, R4, R5, RZ, 0xfc, !PT ;  /* 0x0000000504097212 */ /* 0x000fce00078efcff */
.L_x_173:
[----:B------:R-:W-:Y:S02]  /*1e30*/  IMAD.MOV.U32 R4, RZ, RZ, R0 ;  /* 0x000000ffff047224 */ /* 0x000fe400078e0000 */
[----:B------:R-:W-:-:S04]  /*1e40*/  IMAD.MOV.U32 R5, RZ, RZ, 0x0 ;  /* 0x00000000ff057424 */ /* 0x000fc800078e00ff */
[----:B------:R-:W-:Y:S05]  /*1e50*/  RET.REL.NODEC R4 `(simple_kick) ;  /* 0xffffffe004687950 */ /* 0x000fea0003c3ffff */
.L_x_180:
        /* <DEDUP_REMOVED lines=10> */
.L_x_197:


//--------------------- .text.halve_edges         --------------------------
	.section	.text.halve_edges,"ax",@progbits
	.align	128
        .global         halve_edges
        .type           halve_edges,@function
        .size           halve_edges,(.L_x_212 - halve_edges)
        .other          halve_edges,@"STO_CUDA_ENTRY STV_DEFAULT"
halve_edges:
.text.halve_edges:
[----:B------:R-:W-:Y:S01]  /*0000*/  LDC R1, c[0x0][0x37c] ;  /* 0x0000df00ff017b82 */ /* 0x000fe20000000800 */
[----:B------:R-:W0:Y:S01]  /*0010*/  S2R R0, SR_TID.X ;  /* 0x0000000000007919 */ /* 0x000e220000002100 */
[----:B------:R-:W1:Y:S01]  /*0020*/  LDCU.64 UR4, c[0x0][0x358] ;  /* 0x00006b00ff0477ac */ /* 0x000e620008000a00 */
[----:B0-----:R-:W-:-:S13]  /*0030*/  ISETP.NE.AND P0, PT, R0, 0x20, PT ;  /* 0x000000200000780c */ /* 0x001fda0003f05270 */
[----:B-1----:R-:W-:Y:S05]  /*0040*/  @!P0 BRA `(.L_x_181) ;  /* 0x00000000001c8947 */ /* 0x002fea0003800000 */
[----:B------:R-:W-:-:S13]  /*0050*/  ISETP.NE.AND P0, PT, R0, RZ, PT ;  /* 0x000000ff0000720c */ /* 0x000fda0003f05270 */
[----:B------:R-:W-:Y:S05]  /*0060*/  @P0 EXIT ;  /* 0x000000000000094d */ /* 0x000fea0003800000 */
[----:B------:R-:W0:Y:S02]  /*0070*/  LDC.64 R2, c[0x0][0x380] ;  /* 0x0000e000ff027b82 */ /* 0x000e240000000a00 */
[----:B0-----:R-:W2:Y:S02]  /*0080*/  LDG.E.64 R4, desc[UR4][R2.64] ;  /* 0x0000000402047981 */ /* 0x001ea4000c1e1b00 */
[----:B--2---:R-:W-:-:S07]  /*0090*/  DMUL R4, R4, 0.5 ;  /* 0x3fe0000004047828 */ /* 0x004fce0000000000 */
[----:B------:R-:W-:Y:S01]  /*00a0*/  STG.E.64 desc[UR4][R2.64], R4 ;  /* 0x0000000402007986 */ /* 0x000fe2000c101b04 */
[----:B------:R-:W-:Y:S05]  /*00b0*/  EXIT ;  /* 0x000000000000794d */ /* 0x000fea0003800000 */
.L_x_181:
[----:B------:R-:W0:Y:S08]  /*00c0*/  LDC R5, c[0x0][0x388] ;  /* 0x0000e200ff057b82 */ /* 0x000e300000000800 */
[----:B------:R-:W0:Y:S02]  /*00d0*/  LDC.64 R2, c[0x0][0x380] ;  /* 0x0000e000ff027b82 */ /* 0x000e240000000a00 */
[----:B0-----:R-:W-:-:S05]  /*00e0*/  IMAD.WIDE R2, R5, 0x8, R2 ;  /* 0x0000000805027825 */ /* 0x001fca00078e0202 */
[----:B------:R-:W2:Y:S02]  /*00f0*/  LDG.E.64 R4, desc[UR4][R2.64+-0x8] ;  /* 0xfffff80402047981 */ /* 0x000ea4000c1e1b00 */
[----:B--2---:R-:W-:-:S07]  /*0100*/  DMUL R4, R4, 0.5 ;  /* 0x3fe0000004047828 */ /* 0x004fce0000000000 */
[----:B------:R-:W-:Y:S01]  /*0110*/  STG.E.64 desc[UR4][R2.64+-0x8], R4 ;  /* 0xfffff80402007986 */ /* 0x000fe2000c101b04 */
[----:B------:R-:W-:Y:S05]  /*0120*/  EXIT ;  /* 0x000000000000794d */ /* 0x000fea0003800000 */
.L_x_182:
        /* <DEDUP_REMOVED lines=13> */
.L_x_212:


//--------------------- .nv.global.init           --------------------------
	.section	.nv.global.init,"aw",@progbits
	.align	16
.nv.global.init:
	.type		__cudart_sin_cos_coeffs,@object
	.size		__cudart_sin_cos_coeffs,(__cudart_i2opi_d - __cudart_sin_cos_coeffs)
__cudart_sin_cos_coeffs:
        /*0000*/ 	.byte	0x46, 0xd2, 0xb0, 0x2c, 0xf1, 0xe5, 0x5a, 0xbe, 0x92, 0xe3, 0xac, 0x69, 0xe3, 0x1d, 0xc7, 0x3e
        /*0010*/ 	.byte	0xa1, 0x62, 0xdb, 0x19, 0xa0, 0x01, 0x2a, 0xbf, 0x18, 0x08, 0x11, 0x11, 0x11, 0x11, 0x81, 0x3f
        /*0020*/ 	.byte	0x54, 0x55, 0x55, 0x55, 0x55, 0x55, 0xc5, 0xbf, 0x00, 0x00, 0x00, 0x00, 0x00, 0x00, 0x00, 0x00
        /*0030*/ 	.byte	0x00, 0x00, 0x00, 0x00, 0x00, 0x00, 0x00, 0x00, 0x64, 0x81, 0xfd, 0x20, 0x83, 0xff, 0xa8, 0xbd
        /*0040*/ 	.byte	0x28, 0x85, 0xef, 0xc1, 0xa7, 0xee, 0x21, 0x3e, 0xd9, 0xe6, 0x06, 0x8e, 0x4f, 0x7e, 0x92, 0xbe
        /*0050*/ 	.byte	0xe9, 0xbc, 0xdd, 0x19, 0xa0, 0x01, 0xfa, 0x3e, 0x47, 0x5d, 0xc1, 0x16, 0x6c, 0xc1, 0x56, 0xbf
        /*0060*/ 	.byte	0x51, 0x55, 0x55, 0x55, 0x55, 0x55, 0xa5, 0x3f, 0x00, 0x00, 0x00, 0x00, 0x00, 0x00, 0xe0, 0xbf
        /*0070*/ 	.byte	0x00, 0x00, 0x00, 0x00, 0x00, 0x00, 0xf0, 0x3f, 0x00, 0x00, 0x00, 0x00, 0x00, 0x00, 0x00, 0x00
	.type		__cudart_i2opi_d,@object
	.size		__cudart_i2opi_d,(.L_0 - __cudart_i2opi_d)
__cudart_i2opi_d:
        /* <DEDUP_REMOVED lines=9> */
.L_0:


//--------------------- .nv.shared.beam_phase_v2  --------------------------
	.section	.nv.shared.beam_phase_v2,"aw",@nobits
	.sectionflags	@""
	.align	16
	.zero		1024


//--------------------- .nv.shared.reserved.0     --------------------------
	.section	.nv.shared.reserved.0,"aw",@nobits
	.weak		__nv_reservedSMEM_offset_0_alias
	.size		__nv_reservedSMEM_offset_0_alias, 0, 64
	.other		__nv_reservedSMEM_offset_0_alias,@"STO_CUDA_RESERVED_SHARED STV_DEFAULT"
__nv_reservedSMEM_offset_0_alias:
	.zero		0
	.zero		64


//--------------------- .nv.shared.lik_drift_only_gm_comp --------------------------
	.section	.nv.shared.lik_drift_only_gm_comp,"aw",@nobits
	.sectionflags	@""
	.align	16
	.zero		1024


//--------------------- .nv.shared.lik_only_gm_comp --------------------------
	.section	.nv.shared.lik_only_gm_comp,"aw",@nobits
	.sectionflags	@""
	.align	16
	.zero		1024


//--------------------- .nv.shared.lik_only_gm_copy --------------------------
	.section	.nv.shared.lik_only_gm_copy,"aw",@nobits
	.sectionflags	@""
	.align	16
	.zero		1024


//--------------------- .nv.shared.sm_histogram   --------------------------
	.section	.nv.shared.sm_histogram,"aw",@nobits
	.sectionflags	@""
	.align	16
	.zero		1024


//--------------------- .nv.shared.hybrid_histogram --------------------------
	.section	.nv.shared.hybrid_histogram,"aw",@nobits
	.sectionflags	@""
	.align	16
	.zero		1024


//--------------------- .nv.shared.histogram      --------------------------
	.section	.nv.shared.histogram,"aw",@nobits
	.sectionflags	@""
	.align	16
	.zero		1024


//--------------------- .nv.shared.drift_else     --------------------------
	.section	.nv.shared.drift_else,"aw",@nobits
	.sectionflags	@""
	.align	16
	.zero		1024


//--------------------- .nv.shared.drift_legacy_2 --------------------------
	.section	.nv.shared.drift_legacy_2,"aw",@nobits
	.sectionflags	@""
	.align	16
	.zero		1024


//--------------------- .nv.shared.drift_legacy_1 --------------------------
	.section	.nv.shared.drift_legacy_1,"aw",@nobits
	.sectionflags	@""
	.align	16
	.zero		1024


//--------------------- .nv.shared.drift_legacy_0 --------------------------
	.section	.nv.shared.drift_legacy_0,"aw",@nobits
	.sectionflags	@""
	.align	16
	.zero		1024


//--------------------- .nv.shared.drift_simple   --------------------------
	.section	.nv.shared.drift_simple,"aw",@nobits
	.sectionflags	@""
	.align	16
	.zero		1024


//--------------------- .nv.shared.rf_volt_comp   --------------------------
	.section	.nv.shared.rf_volt_comp,"aw",@nobits
	.sectionflags	@""
	.align	16
	.zero		1024


//--------------------- .nv.shared.simple_kick    --------------------------
	.section	.nv.shared.simple_kick,"aw",@nobits
	.sectionflags	@""
	.align	16
	.zero		1024


//--------------------- .nv.shared.halve_edges    --------------------------
	.section	.nv.shared.halve_edges,"aw",@nobits
	.sectionflags	@""
	.align	16
	.zero		1024


//--------------------- .nv.constant0.beam_phase_v2 --------------------------
	.section	.nv.constant0.beam_phase_v2,"a",@progbits
	.sectionflags	@""
	.align	4
.nv.constant0.beam_phase_v2:
	.zero		972


//--------------------- .nv.constant0.lik_drift_only_gm_comp --------------------------
	.section	.nv.constant0.lik_drift_only_gm_comp,"a",@progbits
	.sectionflags	@""
	.align	4
.nv.constant0.lik_drift_only_gm_comp:
	.zero		1008


//--------------------- .nv.constant0.lik_only_gm_comp --------------------------
	.section	.nv.constant0.lik_only_gm_comp,"a",@progbits
	.sectionflags	@""
	.align	4
.nv.constant0.lik_only_gm_comp:
	.zero		968


//--------------------- .nv.constant0.lik_only_gm_copy --------------------------
	.section	.nv.constant0.lik_only_gm_copy,"a",@progbits
	.sectionflags	@""
	.align	4
.nv.constant0.lik_only_gm_copy:
	.zero		968


//--------------------- .nv.constant0.sm_histogram --------------------------
	.section	.nv.constant0.sm_histogram,"a",@progbits
	.sectionflags	@""
	.align	4
.nv.constant0.sm_histogram:
	.zero		936


//--------------------- .nv.constant0.hybrid_histogram --------------------------
	.section	.nv.constant0.hybrid_histogram,"a",@progbits
	.sectionflags	@""
	.align	4
.nv.constant0.hybrid_histogram:
	.zero		940


//--------------------- .nv.constant0.histogram   --------------------------
	.section	.nv.constant0.histogram,"a",@progbits
	.sectionflags	@""
	.align	4
.nv.constant0.histogram:
	.zero		936


//--------------------- .nv.constant0.drift_else  --------------------------
	.section	.nv.constant0.drift_else,"a",@progbits
	.sectionflags	@""
	.align	4
.nv.constant0.drift_else:
	.zero		972


//--------------------- .nv.constant0.drift_legacy_2 --------------------------
	.section	.nv.constant0.drift_legacy_2,"a",@progbits
	.sectionflags	@""
	.align	4
.nv.constant0.drift_legacy_2:
	.zero		948


//--------------------- .nv.constant0.drift_legacy_1 --------------------------
	.section	.nv.constant0.drift_legacy_1,"a",@progbits
	.sectionflags	@""
	.align	4
.nv.constant0.drift_legacy_1:
	.zero		940


//--------------------- .nv.constant0.drift_legacy_0 --------------------------
	.section	.nv.constant0.drift_legacy_0,"a",@progbits
	.sectionflags	@""
	.align	4
.nv.constant0.drift_legacy_0:
	.zero		932


//--------------------- .nv.constant0.drift_simple --------------------------
	.section	.nv.constant0.drift_simple,"a",@progbits
	.sectionflags	@""
	.align	4
.nv.constant0.drift_simple:
	.zero		956


//--------------------- .nv.constant0.rf_volt_comp --------------------------
	.section	.nv.constant0.rf_volt_comp,"a",@progbits
	.sectionflags	@""
	.align	4
.nv.constant0.rf_volt_comp:
	.zero		952


//--------------------- .nv.constant0.simple_kick --------------------------
	.section	.nv.constant0.simple_kick,"a",@progbits
	.sectionflags	@""
	.align	4
.nv.constant0.simple_kick:
	.zero		960


//--------------------- .nv.constant0.halve_edges --------------------------
	.section	.nv.constant0.halve_edges,"a",@progbits
	.sectionflags	@""
	.align	4
.nv.constant0.halve_edges:
	.zero		908


//--------------------- SYMBOLS --------------------------

	.type		.nv.reservedSmem.offset0,@object
	.size		.nv.reservedSmem.offset0,0x4
	.type		.nv.reservedSmem.cap,@object
	.size		.nv.reservedSmem.cap,0x4
